	.target	sm_80

	.elftype	@"ET_EXEC"


//--------------------- .note.nv.tkinfo           --------------------------
	.section	.note.nv.tkinfo,"",@"SHT_NOTE"
	.sectionflags	@"SHF_NOTE_NV_TKINFO"
	.tkinfo
        /*0018*/ 	.word	0x00000002
        /*0030*/ 	.string	""
        /*0030*/ 	.string	"ptxas"
        /*0030*/ 	.string	"Cuda compilation tools, release 13.0, V13.0.88"
        /*0030*/ 	.string	"Build cuda_13.0.r13.0/compiler.36424714_0"
        /*0030*/ 	.string	"-v  -suppress-debug-info  -lineinfo  -arch sm_80 "



//--------------------- .note.nv.cuinfo           --------------------------
	.section	.note.nv.cuinfo,"",@"SHT_NOTE"
	.sectionflags	@"SHF_NOTE_NV_CUINFO"
        /*0018*/ 	.short	0x0002
        /*001a*/ 	.short	0x0050
        /*001c*/ 	.short	0x0082
	.zero		2


//--------------------- .nv.info                  --------------------------
	.section	.nv.info,"",@"SHT_CUDA_INFO"
	.align	4


	//----- nvinfo : EIATTR_REGCOUNT
	.align		4
        /*0000*/ 	.byte	0x04, 0x2f
        /*0002*/ 	.short	(.L_1 - .L_0)
	.align		4
.L_0:
        /*0004*/ 	.word	index@(matmul_kernel)
        /*0008*/ 	.word	0x00000020


	//----- nvinfo : EIATTR_FRAME_SIZE
	.align		4
.L_1:
        /*000c*/ 	.byte	0x04, 0x11
        /*000e*/ 	.short	(.L_3 - .L_2)
	.align		4
.L_2:
        /*0010*/ 	.word	index@(matmul_kernel)
        /*0014*/ 	.word	0x00004ac8


	//----- nvinfo : EIATTR_MIN_STACK_SIZE
	.align		4
.L_3:
        /*0018*/ 	.byte	0x04, 0x12
        /*001a*/ 	.short	(.L_5 - .L_4)
	.align		4
.L_4:
        /*001c*/ 	.word	index@(matmul_kernel)
        /*0020*/ 	.word	0x00004ac8
.L_5:


//--------------------- .nv.info.matmul_kernel    --------------------------
	.section	.nv.info.matmul_kernel,"",@"SHT_CUDA_INFO"
	.sectionflags	@""
	.align	4


	//----- nvinfo : EIATTR_CUDA_API_VERSION
	.align		4
        /*0000*/ 	.byte	0x04, 0x37
        /*0002*/ 	.short	(.L_7 - .L_6)
.L_6:
        /*0004*/ 	.word	0x00000082


	//----- nvinfo : EIATTR_SW2861232_WAR
	.align		4
.L_7:
        /*0008*/ 	.byte	0x01, 0x35
	.zero		2


	//----- nvinfo : EIATTR_PARAM_CBANK
	.align		4
        /*000c*/ 	.byte	0x04, 0x0a
        /*000e*/ 	.short	(.L_9 - .L_8)
	.align		4
.L_8:
        /*0010*/ 	.word	index@(.nv.constant0.matmul_kernel)
        /*0014*/ 	.short	0x0160
        /*0016*/ 	.short	0x0050


	//----- nvinfo : EIATTR_CBANK_PARAM_SIZE
	.align		4
.L_9:
        /*0018*/ 	.byte	0x03, 0x19
        /*001a*/ 	.short	0x0050


	//----- nvinfo : EIATTR_KPARAM_INFO
	.align		4
        /*001c*/ 	.byte	0x04, 0x17
        /*001e*/ 	.short	(.L_11 - .L_10)
.L_10:
        /*0020*/ 	.word	0x00000000
        /*0024*/ 	.short	0x000d
        /*0026*/ 	.short	0x0048
        /*0028*/ 	.byte	0x00, 0xf4, 0x21, 0x00


	//----- nvinfo : EIATTR_KPARAM_INFO
	.align		4
.L_11:
        /*002c*/ 	.byte	0x04, 0x17
        /*002e*/ 	.short	(.L_13 - .L_12)
.L_12:
        /*0030*/ 	.word	0x00000000
        /*0034*/ 	.short	0x000c
        /*0036*/ 	.short	0x0040
        /*0038*/ 	.byte	0x00, 0xf4, 0x21, 0x00


	//----- nvinfo : EIATTR_KPARAM_INFO
	.align		4
.L_13:
        /*003c*/ 	.byte	0x04, 0x17
        /*003e*/ 	.short	(.L_15 - .L_14)
.L_14:
        /*0040*/ 	.word	0x00000000
        /*0044*/ 	.short	0x000b
        /*0046*/ 	.short	0x0038
        /*0048*/ 	.byte	0x00, 0xf0, 0x11, 0x00


	//----- nvinfo : EIATTR_KPARAM_INFO
	.align		4
.L_15:
        /*004c*/ 	.byte	0x04, 0x17
        /*004e*/ 	.short	(.L_17 - .L_16)
.L_16:
        /*0050*/ 	.word	0x00000000
        /*0054*/ 	.short	0x000a
        /*0056*/ 	.short	0x0034
        /*0058*/ 	.byte	0x00, 0xf0, 0x11, 0x00


	//----- nvinfo : EIATTR_KPARAM_INFO
	.align		4
.L_17:
        /*005c*/ 	.byte	0x04, 0x17
        /*005e*/ 	.short	(.L_19 - .L_18)
.L_18:
        /*0060*/ 	.word	0x00000000
        /*0064*/ 	.short	0x0009
        /*0066*/ 	.short	0x0030
        /*0068*/ 	.byte	0x00, 0xf0, 0x11, 0x00


	//----- nvinfo : EIATTR_KPARAM_INFO
	.align		4
.L_19:
        /*006c*/ 	.byte	0x04, 0x17
        /*006e*/ 	.short	(.L_21 - .L_20)
.L_20:
        /*0070*/ 	.word	0x00000000
        /*0074*/ 	.short	0x0008
        /*0076*/ 	.short	0x002c
        /*0078*/ 	.byte	0x00, 0xf0, 0x11, 0x00


	//----- nvinfo : EIATTR_KPARAM_INFO
	.align		4
.L_21:
        /*007c*/ 	.byte	0x04, 0x17
        /*007e*/ 	.short	(.L_23 - .L_22)
.L_22:
        /*0080*/ 	.word	0x00000000
        /*0084*/ 	.short	0x0007
        /*0086*/ 	.short	0x0028
        /*0088*/ 	.byte	0x00, 0xf0, 0x11, 0x00


	//----- nvinfo : EIATTR_KPARAM_INFO
	.align		4
.L_23:
        /*008c*/ 	.byte	0x04, 0x17
        /*008e*/ 	.short	(.L_25 - .L_24)
.L_24:
        /*0090*/ 	.word	0x00000000
        /*0094*/ 	.short	0x0006
        /*0096*/ 	.short	0x0024
        /*0098*/ 	.byte	0x00, 0xf0, 0x11, 0x00


	//----- nvinfo : EIATTR_KPARAM_INFO
	.align		4
.L_25:
        /*009c*/ 	.byte	0x04, 0x17
        /*009e*/ 	.short	(.L_27 - .L_26)
.L_26:
        /*00a0*/ 	.word	0x00000000
        /*00a4*/ 	.short	0x0005
        /*00a6*/ 	.short	0x0020
        /*00a8*/ 	.byte	0x00, 0xf0, 0x11, 0x00


	//----- nvinfo : EIATTR_KPARAM_INFO
	.align		4
.L_27:
        /*00ac*/ 	.byte	0x04, 0x17
        /*00ae*/ 	.short	(.L_29 - .L_28)
.L_28:
        /*00b0*/ 	.word	0x00000000
        /*00b4*/ 	.short	0x0004
        /*00b6*/ 	.short	0x001c
        /*00b8*/ 	.byte	0x00, 0xf0, 0x11, 0x00


	//----- nvinfo : EIATTR_KPARAM_INFO
	.align		4
.L_29:
        /*00bc*/ 	.byte	0x04, 0x17
        /*00be*/ 	.short	(.L_31 - .L_30)
.L_30:
        /*00c0*/ 	.word	0x00000000
        /*00c4*/ 	.short	0x0003
        /*00c6*/ 	.short	0x0018
        /*00c8*/ 	.byte	0x00, 0xf0, 0x11, 0x00


	//----- nvinfo : EIATTR_KPARAM_INFO
	.align		4
.L_31:
        /*00cc*/ 	.byte	0x04, 0x17
        /*00ce*/ 	.short	(.L_33 - .L_32)
.L_32:
        /*00d0*/ 	.word	0x00000000
        /*00d4*/ 	.short	0x0002
        /*00d6*/ 	.short	0x0010
        /*00d8*/ 	.byte	0x00, 0xf4, 0x21, 0x00


	//----- nvinfo : EIATTR_KPARAM_INFO
	.align		4
.L_33:
        /*00dc*/ 	.byte	0x04, 0x17
        /*00de*/ 	.short	(.L_35 - .L_34)
.L_34:
        /*00e0*/ 	.word	0x00000000
        /*00e4*/ 	.short	0x0001
        /*00e6*/ 	.short	0x0008
        /*00e8*/ 	.byte	0x00, 0xf4, 0x21, 0x00


	//----- nvinfo : EIATTR_KPARAM_INFO
	.align		4
.L_35:
        /*00ec*/ 	.byte	0x04, 0x17
        /*00ee*/ 	.short	(.L_37 - .L_36)
.L_36:
        /*00f0*/ 	.word	0x00000000
        /*00f4*/ 	.short	0x0000
        /*00f6*/ 	.short	0x0000
        /*00f8*/ 	.byte	0x00, 0xf4, 0x21, 0x00


	//----- nvinfo : EIATTR_MAXREG_COUNT
	.align		4
.L_37:
        /*00fc*/ 	.byte	0x03, 0x1b
        /*00fe*/ 	.short	0x00ff


	//----- nvinfo : EIATTR_NUM_BARRIERS
	.align		4
        /*0100*/ 	.byte	0x02, 0x4c
        /*0102*/ 	.byte	0x01
	.zero		1


	//----- nvinfo : EIATTR_ANNOTATIONS
	.align		4
        /*0104*/ 	.byte	0x04, 0x55
        /*0106*/ 	.short	(.L_39 - .L_38)


	//   ....[0]....
.L_38:
        /*0108*/ 	.word	0x00000001
        /*010c*/ 	.byte	0xd0, 0x04, 0x00, 0x00, 0x01, 0x00, 0x00, 0x00, 0x30, 0x05, 0x00, 0x00, 0x01, 0x00, 0x00, 0x00
        /* <DEDUP_REMOVED lines=96> */
        /*071c*/ 	.byte	0x90, 0x1d, 0x00, 0x00, 0x01, 0x00, 0x00, 0x00, 0xa0, 0x1d, 0x00, 0x00


	//----- nvinfo : EIATTR_MERCURY_ISA_VERSION
	.align		4
.L_39:
        /*0728*/ 	.byte	0x03, 0x5f
        /*072a*/ 	.short	0x0000


	//----- nvinfo : EIATTR_EXIT_INSTR_OFFSETS
	.align		4
        /*072c*/ 	.byte	0x04, 0x1c
        /*072e*/ 	.short	(.L_41 - .L_40)


	//   ....[0]....
.L_40:
        /*0730*/ 	.word	0x000701a0


	//   ....[1]....
        /*0734*/ 	.word	0x000701d0


	//----- nvinfo : EIATTR_REQNTID
	.align		4
.L_41:
        /*0738*/ 	.byte	0x04, 0x10
        /*073a*/ 	.short	(.L_43 - .L_42)
.L_42:
        /*073c*/ 	.word	0x00000040
        /*0740*/ 	.word	0x00000001
        /*0744*/ 	.word	0x00000001
.L_43:


//--------------------- .nv.callgraph             --------------------------
	.section	.nv.callgraph,"",@"SHT_CUDA_CALLGRAPH"
	.align	4
	.sectionentsize	8
	.align		4
        /*0000*/ 	.word	0x00000000
	.align		4
        /*0004*/ 	.word	0xffffffff
	.align		4
        /*0008*/ 	.word	0x00000000
	.align		4
        /*000c*/ 	.word	0xfffffffe
	.align		4
        /*0010*/ 	.word	0x00000000
	.align		4
        /*0014*/ 	.word	0xfffffffd
	.align		4
        /*0018*/ 	.word	0x00000000
	.align		4
        /*001c*/ 	.word	0xfffffffc


//--------------------- .nv.rel.action            --------------------------
	.section	.nv.rel.action,"",@"SHT_CUDA_RELOCINFO"
	.align	8
	.sectionentsize	8
        /*0000*/ 	.byte	0x73, 0x00, 0x00, 0x00, 0x00, 0x00, 0x00, 0x00, 0x00, 0x00, 0x00, 0x11, 0x25, 0x00, 0x05, 0x36


//--------------------- .nv.constant0.matmul_kernel --------------------------
	.section	.nv.constant0.matmul_kernel,"a",@progbits
	.sectionflags	@""
	.align	4
.nv.constant0.matmul_kernel:
	.zero		432


//--------------------- .text.matmul_kernel       --------------------------
	.section	.text.matmul_kernel,"ax",@progbits
	.sectioninfo	@"SHI_REGISTERS=32"
	.align	128
        .global         matmul_kernel
        .type           matmul_kernel,@function
        .size           matmul_kernel,(.L_x_5 - matmul_kernel)
        .other          matmul_kernel,@"STO_CUDA_ENTRY STV_DEFAULT"
matmul_kernel:
.text.matmul_kernel:
[----:B------:R-:W-:-:S04]  /*0000*/  IMAD.MOV.U32 R1, RZ, RZ, c[0x0][0x28] ;  /* 0x00000a00ff017624 */ /* 0x000fc800078e00ff */
[----:B------:R-:W-:Y:S01]  /*0010*/  IMAD.MOV.U32 R0, RZ, RZ, c[0x0][0x17c] ;  /* 0x00005f00ff007624 */ /* 0x000fe200078e00ff */
[----:B------:R-:W-:Y:S01]  /*0020*/  IADD3 R1, R1, -0x4ac8, RZ ;  /* 0xffffb53801017810 */ /* 0x000fe20007ffe0ff */
[----:B------:R-:W0:Y:S01]  /*0030*/  S2R R12, SR_TID.X ;  /* 0x00000000000c7919 */ /* 0x000e220000002100 */
[----:B------:R-:W-:Y:S02]  /*0040*/  ULDC.64 UR6, c[0x0][0x118] ;  /* 0x0000460000067ab9 */ /* 0x000fe40000000a00 */
[----:B------:R-:W-:-:S04]  /*0050*/  IADD3 R0, R0, 0xff, RZ ;  /* 0x000000ff00007810 */ /* 0x000fc80007ffe0ff */
[----:B------:R-:W-:-:S04]  /*0060*/  SHF.R.S32.HI R3, RZ, 0x1f, R0 ;  /* 0x0000001fff037819 */ /* 0x000fc80000011400 */
[----:B------:R-:W-:-:S04]  /*0070*/  LEA.HI R3, R3, R0, RZ, 0x8 ;  /* 0x0000000003037211 */ /* 0x000fc800078f40ff */
[----:B------:R-:W-:Y:S02]  /*0080*/  SHF.R.S32.HI R0, RZ, 0x8, R3 ;  /* 0x00000008ff007819 */ /* 0x000fe40000011403 */
[----:B------:R-:W1:Y:S03]  /*0090*/  S2R R3, SR_CTAID.X ;  /* 0x0000000000037919 */ /* 0x000e660000002500 */
[----:B------:R-:W-:Y:S01]  /*00a0*/  IMAD.SHL.U32 R0, R0, 0x8, RZ ;  /* 0x0000000800007824 */ /* 0x000fe200078e00ff */
[----:B0-----:R-:W-:-:S04]  /*00b0*/  LOP3.LUT R15, R12, 0x3f, RZ, 0xc0, !PT ;  /* 0x0000003f0c0f7812 */ /* 0x001fc800078ec0ff */
[-C--:B------:R-:W-:Y:S02]  /*00c0*/  IABS R7, R0.reuse ;  /* 0x0000000000077213 */ /* 0x080fe40000000000 */
[----:B------:R-:W-:Y:S02]  /*00d0*/  IABS R10, R0 ;  /* 0x00000000000a7213 */ /* 0x000fe40000000000 */
[----:B------:R-:W0:Y:S01]  /*00e0*/  I2F.RP R2, R7 ;  /* 0x0000000700027306 */ /* 0x000e220000209400 */
[----:B-1----:R-:W-:-:S07]  /*00f0*/  IABS R8, R3 ;  /* 0x0000000300087213 */ /* 0x002fce0000000000 */
[----:B0-----:R-:W0:Y:S02]  /*0100*/  MUFU.RCP R2, R2 ;  /* 0x0000000200027308 */ /* 0x001e240000001000 */
[----:B0-----:R-:W-:Y:S01]  /*0110*/  IADD3 R4, R2, 0xffffffe, RZ ;  /* 0x0ffffffe02047810 */ /* 0x001fe20007ffe0ff */
[----:B------:R-:W-:-:S05]  /*0120*/  IMAD.MOV R2, RZ, RZ, -R10 ;  /* 0x000000ffff027224 */ /* 0x000fca00078e0a0a */
[----:B------:R0:W1:Y:S02]  /*0130*/  F2I.FTZ.U32.TRUNC.NTZ R5, R4 ;  /* 0x0000000400057305 */ /* 0x000064000021f000 */
[----:B0-----:R-:W-:Y:S02]  /*0140*/  IMAD.MOV.U32 R4, RZ, RZ, RZ ;  /* 0x000000ffff047224 */ /* 0x001fe400078e00ff */
[----:B-1----:R-:W-:-:S04]  /*0150*/  IMAD.MOV R6, RZ, RZ, -R5 ;  /* 0x000000ffff067224 */ /* 0x002fc800078e0a05 */
[----:B------:R-:W-:Y:S02]  /*0160*/  IMAD R9, R6, R7, RZ ;  /* 0x0000000706097224 */ /* 0x000fe400078e02ff */
[----:B------:R-:W-:Y:S02]  /*0170*/  IMAD.MOV.U32 R6, RZ, RZ, R8 ;  /* 0x000000ffff067224 */ /* 0x000fe400078e0008 */
[----:B------:R-:W-:-:S06]  /*0180*/  IMAD.HI.U32 R5, R5, R9, R4 ;  /* 0x0000000905057227 */ /* 0x000fcc00078e0004 */
[----:B------:R-:W-:-:S04]  /*0190*/  IMAD.HI.U32 R5, R5, R6, RZ ;  /* 0x0000000605057227 */ /* 0x000fc800078e00ff */
[----:B------:R-:W-:-:S05]  /*01a0*/  IMAD R2, R5, R2, R6 ;  /* 0x0000000205027224 */ /* 0x000fca00078e0206 */
[----:B------:R-:W-:-:S13]  /*01b0*/  ISETP.GT.U32.AND P1, PT, R7, R2, PT ;  /* 0x000000020700720c */ /* 0x000fda0003f24070 */
[----:B------:R-:W-:Y:S01]  /*01c0*/  @!P1 IMAD.IADD R2, R2, 0x1, -R7 ;  /* 0x0000000102029824 */ /* 0x000fe200078e0a07 */
[----:B------:R-:W-:Y:S02]  /*01d0*/  @!P1 IADD3 R5, R5, 0x1, RZ ;  /* 0x0000000105059810 */ /* 0x000fe40007ffe0ff */
[----:B------:R-:W-:Y:S02]  /*01e0*/  ISETP.NE.AND P1, PT, R0, RZ, PT ;  /* 0x000000ff0000720c */ /* 0x000fe40003f25270 */
[----:B------:R-:W-:Y:S02]  /*01f0*/  ISETP.GE.U32.AND P0, PT, R2, R7, PT ;  /* 0x000000070200720c */ /* 0x000fe40003f06070 */
[----:B------:R-:W-:-:S04]  /*0200*/  LOP3.LUT R2, R3, R0, RZ, 0x3c, !PT ;  /* 0x0000000003027212 */ /* 0x000fc800078e3cff */
[----:B------:R-:W-:Y:S01]  /*0210*/  ISETP.GE.AND P2, PT, R2, RZ, PT ;  /* 0x000000ff0200720c */ /* 0x000fe20003f46270 */
[----:B------:R-:W-:-:S05]  /*0220*/  IMAD.MOV.U32 R2, RZ, RZ, c[0x0][0x178] ;  /* 0x00005e00ff027624 */ /* 0x000fca00078e00ff */
[----:B------:R-:W-:Y:S02]  /*0230*/  IADD3 R2, R2, 0x7f, RZ ;  /* 0x0000007f02027810 */ /* 0x000fe40007ffe0ff */
[----:B------:R-:W-:-:S05]  /*0240*/  @P0 IADD3 R5, R5, 0x1, RZ ;  /* 0x0000000105050810 */ /* 0x000fca0007ffe0ff */
[----:B------:R-:W-:Y:S01]  /*0250*/  IMAD.MOV.U32 R4, RZ, RZ, R5 ;  /* 0x000000ffff047224 */ /* 0x000fe200078e0005 */
[----:B------:R-:W-:-:S03]  /*0260*/  SHF.R.S32.HI R5, RZ, 0x1f, R2 ;  /* 0x0000001fff057819 */ /* 0x000fc60000011402 */
[----:B------:R-:W-:Y:S01]  /*0270*/  @!P2 IMAD.MOV R4, RZ, RZ, -R4 ;  /* 0x000000ffff04a224 */ /* 0x000fe200078e0a04 */
[----:B------:R-:W-:Y:S02]  /*0280*/  @!P1 LOP3.LUT R4, RZ, R0, RZ, 0x33, !PT ;  /* 0x00000000ff049212 */ /* 0x000fe400078e33ff */
[----:B------:R-:W-:-:S03]  /*0290*/  LEA.HI R5, R5, R2, RZ, 0x7 ;  /* 0x0000000205057211 */ /* 0x000fc600078f38ff */
[----:B------:R-:W-:Y:S02]  /*02a0*/  IMAD.SHL.U32 R2, R4, 0x8, RZ ;  /* 0x0000000804027824 */ /* 0x000fe400078e00ff */
[----:B------:R-:W-:-:S03]  /*02b0*/  IMAD.MOV R4, RZ, RZ, -R4 ;  /* 0x000000ffff047224 */ /* 0x000fc600078e0a04 */
[----:B------:R-:W-:Y:S01]  /*02c0*/  LEA.HI.SX32 R5, R5, -R2, 0x19 ;  /* 0x8000000205057211 */ /* 0x000fe200078fcaff */
[----:B------:R-:W-:Y:S02]  /*02d0*/  IMAD R13, R0, R4, R3 ;  /* 0x00000004000d7224 */ /* 0x000fe400078e0203 */
[----:B------:R-:W-:Y:S01]  /*02e0*/  IMAD.MOV.U32 R4, RZ, RZ, RZ ;  /* 0x000000ffff047224 */ /* 0x000fe200078e00ff */
[----:B------:R-:W-:Y:S02]  /*02f0*/  IMNMX R6, R5, 0x8, PT ;  /* 0x0000000805067817 */ /* 0x000fe40003800200 */
[----:B------:R-:W-:Y:S02]  /*0300*/  IABS R11, R13 ;  /* 0x0000000d000b7213 */ /* 0x000fe40000000000 */
[----:B------:R-:W-:-:S04]  /*0310*/  IABS R9, R6 ;  /* 0x0000000600097213 */ /* 0x000fc80000000000 */
[----:B------:R-:W0:Y:S08]  /*0320*/  I2F.RP R7, R9 ;  /* 0x0000000900077306 */ /* 0x000e300000209400 */
[----:B0-----:R-:W0:Y:S02]  /*0330*/  MUFU.RCP R7, R7 ;  /* 0x0000000700077308 */ /* 0x001e240000001000 */
[----:B0-----:R-:W-:-:S06]  /*0340*/  IADD3 R5, R7, 0xffffffe, RZ ;  /* 0x0ffffffe07057810 */ /* 0x001fcc0007ffe0ff */
[----:B------:R-:W0:Y:S02]  /*0350*/  F2I.FTZ.U32.TRUNC.NTZ R5, R5 ;  /* 0x0000000500057305 */ /* 0x000e24000021f000 */
[----:B0-----:R-:W-:-:S04]  /*0360*/  IMAD.MOV R8, RZ, RZ, -R5 ;  /* 0x000000ffff087224 */ /* 0x001fc800078e0a05 */
[----:B------:R-:W-:-:S04]  /*0370*/  IMAD.MOV.U32 R0, RZ, RZ, R8 ;  /* 0x000000ffff007224 */ /* 0x000fc800078e0008 */
[----:B------:R-:W-:Y:S01]  /*0380*/  IMAD R3, R0, R9, RZ ;  /* 0x0000000900037224 */ /* 0x000fe200078e02ff */
[----:B------:R-:W-:-:S03]  /*0390*/  IABS R0, R6 ;  /* 0x0000000600007213 */ /* 0x000fc60000000000 */
[----:B------:R-:W-:-:S04]  /*03a0*/  IMAD.HI.U32 R4, R5, R3, R4 ;  /* 0x0000000305047227 */ /* 0x000fc800078e0004 */
[----:B------:R-:W-:Y:S02]  /*03b0*/  IMAD.MOV R0, RZ, RZ, -R0 ;  /* 0x000000ffff007224 */ /* 0x000fe400078e0a00 */
        /* <DEDUP_REMOVED lines=9> */
[----:B------:R-:W-:-:S06]  /*0450*/  IMAD.MOV.U32 R0, RZ, RZ, 0x3f ;  /* 0x0000003fff007424 */ /* 0x000fcc00078e00ff */
[----:B------:R-:W-:-:S06]  /*0460*/  @P0 IADD3 R4, R4, 0x1, RZ ;  /* 0x0000000104040810 */ /* 0x000fcc0007ffe0ff */
[----:B------:R-:W-:Y:S01]  /*0470*/  @!P2 IMAD.MOV R4, RZ, RZ, -R4 ;  /* 0x000000ffff04a224 */ /* 0x000fe200078e0a04 */
[----:B------:R-:W-:-:S05]  /*0480*/  @!P1 LOP3.LUT R4, RZ, R6, RZ, 0x33, !PT ;  /* 0x00000006ff049212 */ /* 0x000fca00078e33ff */
[----:B------:R-:W-:Y:S02]  /*0490*/  IMAD.MOV R3, RZ, RZ, -R4 ;  /* 0x000000ffff037224 */ /* 0x000fe400078e0a04 */
[----:B------:R-:W-:Y:S02]  /*04a0*/  IMAD.SHL.U32 R14, R4, 0x100, RZ ;  /* 0x00000100040e7824 */ /* 0x000fe400078e00ff */
[----:B------:R-:W-:Y:S01]  /*04b0*/  IMAD R3, R6, R3, R13 ;  /* 0x0000000306037224 */ /* 0x000fe200078e020d */
[----:B------:R-:W-:Y:S02]  /*04c0*/  IADD3 R6, R0, c[0x0][0x180], RZ ;  /* 0x0000600000067a10 */ /* 0x000fe40007ffe0ff */
[----:B------:R-:W-:Y:S01]  /*04d0*/  STL [R1+0xf74], R14 ;  /* 0x000f740e01007387 */ /* 0x000fe20000100800 */
[----:B------:R-:W-:Y:S01]  /*04e0*/  IMAD.IADD R0, R2, 0x1, R3 ;  /* 0x0000000102007824 */ /* 0x000fe200078e0203 */
[C---:B------:R-:W-:Y:S02]  /*04f0*/  IADD3 R3, R14.reuse, 0x1, RZ ;  /* 0x000000010e037810 */ /* 0x040fe40007ffe0ff */
[----:B------:R-:W-:Y:S01]  /*0500*/  IADD3 R2, R14, 0x2, RZ ;  /* 0x000000020e027810 */ /* 0x000fe20007ffe0ff */
[----:B------:R-:W-:Y:S01]  /*0510*/  IMAD R28, R0, 0x80, R15 ;  /* 0x00000080001c7824 */ /* 0x000fe200078e020f */
[C---:B------:R-:W-:Y:S01]  /*0520*/  IADD3 R4, R14.reuse, 0x3, RZ ;  /* 0x000000030e047810 */ /* 0x040fe20007ffe0ff */
[----:B------:R0:W-:Y:S01]  /*0530*/  STL [R1+0x1ba8], R3 ;  /* 0x001ba80301007387 */ /* 0x0001e20000100800 */
[----:B------:R-:W-:-:S02]  /*0540*/  IADD3 R0, R14, 0xee, RZ ;  /* 0x000000ee0e007810 */ /* 0x000fc40007ffe0ff */
[C---:B------:R-:W-:Y:S01]  /*0550*/  IADD3 R29, R14.reuse, 0xf2, RZ ;  /* 0x000000f20e1d7810 */ /* 0x040fe20007ffe0ff */
[----:B------:R1:W-:Y:S01]  /*0560*/  STL [R1+0x1bac], R2 ;  /* 0x001bac0201007387 */ /* 0x0003e20000100800 */
[C---:B------:R-:W-:Y:S02]  /*0570*/  IADD3 R5, R14.reuse, 0xf8, RZ ;  /* 0x000000f80e057810 */ /* 0x040fe40007ffe0ff */
[----:B------:R-:W-:Y:S01]  /*0580*/  IADD3 R7, R14, 0xfb, RZ ;  /* 0x000000fb0e077810 */ /* 0x000fe20007ffe0ff */
[----:B------:R2:W-:Y:S01]  /*0590*/  STL [R1+0x1bb0], R4 ;  /* 0x001bb00401007387 */ /* 0x0005e20000100800 */
[----:B------:R-:W-:Y:S02]  /*05a0*/  ISETP.GT.AND P0, PT, R6, 0x3f, PT ;  /* 0x0000003f0600780c */ /* 0x000fe40003f04270 */
[C---:B0-----:R-:W-:Y:S02]  /*05b0*/  IADD3 R3, R14.reuse, 0x4, RZ ;  /* 0x000000040e037810 */ /* 0x041fe40007ffe0ff */
[----:B-1----:R-:W-:-:S03]  /*05c0*/  IADD3 R2, R14, 0x5, RZ ;  /* 0x000000050e027810 */ /* 0x002fc60007ffe0ff */
[----:B------:R0:W-:Y:S01]  /*05d0*/  STL [R1+0x1bb8], R3 ;  /* 0x001bb80301007387 */ /* 0x0001e20000100800 */
[----:B--2---:R-:W-:-:S03]  /*05e0*/  IADD3 R4, R14, 0x6, RZ ;  /* 0x000000060e047810 */ /* 0x004fc60007ffe0ff */
[----:B------:R1:W-:Y:S04]  /*05f0*/  STL [R1+0x1bb4], R2 ;  /* 0x001bb40201007387 */ /* 0x0003e80000100800 */
[----:B------:R2:W-:Y:S01]  /*0600*/  STL [R1+0x1bbc], R4 ;  /* 0x001bbc0401007387 */ /* 0x0005e20000100800 */
        /* <DEDUP_REMOVED lines=460> */
[----:B------:R1:W-:Y:S01]  /*22d0*/  STL [R1+0x1f54], R2 ;  /* 0x001f540201007387 */ /* 0x0003e20000100800 */
[C---:B0-----:R-:W-:Y:S02]  /*22e0*/  IADD3 R3, R14.reuse, 0xed, RZ ;  /* 0x000000ed0e037810 */ /* 0x041fe40007ffe0ff */
[----:B-1----:R-:W-:-:S03]  /*22f0*/  IADD3 R2, R14, 0xef, RZ ;  /* 0x000000ef0e027810 */ /* 0x002fc60007ffe0ff */
[----:B------:R0:W-:Y:S04]  /*2300*/  STL [R1+0x1f58], R3 ;  /* 0x001f580301007387 */ /* 0x0001e80000100800 */
[----:B------:R-:W-:Y:S04]  /*2310*/  STL [R1+0xf78], R28 ;  /* 0x000f781c01007387 */ /* 0x000fe80000100800 */
[----:B------:R1:W-:Y:S01]  /*2320*/  STL [R1+0x1f5c], R0 ;  /* 0x001f5c0001007387 */ /* 0x0003e20000100800 */
[----:B0-----:R-:W-:-:S03]  /*2330*/  IADD3 R3, R14, 0xf3, RZ ;  /* 0x000000f30e037810 */ /* 0x001fc60007ffe0ff */
[----:B------:R0:W-:Y:S01]  /*2340*/  STL [R1+0x1f60], R2 ;  /* 0x001f600201007387 */ /* 0x0001e20000100800 */
[C---:B-1----:R-:W-:Y:S02]  /*2350*/  IADD3 R0, R14.reuse, 0xf0, RZ ;  /* 0x000000f00e007810 */ /* 0x042fe40007ffe0ff */
[----:B0-----:R-:W-:-:S03]  /*2360*/  IADD3 R2, R14, 0xf1, RZ ;  /* 0x000000f10e027810 */ /* 0x001fc60007ffe0ff */
[----:B------:R0:W-:Y:S04]  /*2370*/  STL [R1+0x1f64], R0 ;  /* 0x001f640001007387 */ /* 0x0001e80000100800 */
[----:B------:R-:W-:Y:S04]  /*2380*/  STL [R1+0x1f68], R2 ;  /* 0x001f680201007387 */ /* 0x000fe80000100800 */
[----:B------:R1:W-:Y:S01]  /*2390*/  STL [R1+0x1f70], R3 ;  /* 0x001f700301007387 */ /* 0x0003e20000100800 */
[----:B0-----:R-:W-:-:S03]  /*23a0*/  IADD3 R0, R14, 0xf4, RZ ;  /* 0x000000f40e007810 */ /* 0x001fc60007ffe0ff */
[----:B------:R-:W-:Y:S04]  /*23b0*/  STL [R1+0x1f6c], R29 ;  /* 0x001f6c1d01007387 */ /* 0x000fe80000100800 */
[----:B------:R0:W-:Y:S01]  /*23c0*/  STL [R1+0x1f74], R0 ;  /* 0x001f740001007387 */ /* 0x0001e20000100800 */
[----:B-1----:R-:W-:-:S03]  /*23d0*/  IADD3 R3, R14, 0xf7, RZ ;  /* 0x000000f70e037810 */ /* 0x002fc60007ffe0ff */
[----:B------:R1:W-:Y:S01]  /*23e0*/  STL [R1+0x1f78], R4 ;  /* 0x001f780401007387 */ /* 0x0003e20000100800 */
[C---:B0-----:R-:W-:Y:S02]  /*23f0*/  IADD3 R0, R14.reuse, 0xf6, RZ ;  /* 0x000000f60e007810 */ /* 0x041fe40007ffe0ff */
[----:B-1----:R-:W-:-:S03]  /*2400*/  IADD3 R4, R14, 0xf9, RZ ;  /* 0x000000f90e047810 */ /* 0x002fc60007ffe0ff */
[----:B------:R-:W-:Y:S04]  /*2410*/  STL [R1+0x1f7c], R0 ;  /* 0x001f7c0001007387 */ /* 0x000fe80000100800 */
[----:B------:R0:W-:Y:S04]  /*2420*/  STL [R1+0x1f80], R5 ;  /* 0x001f800501007387 */ /* 0x0001e80000100800 */
[----:B------:R-:W-:Y:S04]  /*2430*/  STL [R1+0x1f84], R3 ;  /* 0x001f840301007387 */ /* 0x000fe80000100800 */
[----:B------:R1:W-:Y:S01]  /*2440*/  STL [R1+0x1f8c], R4 ;  /* 0x001f8c0401007387 */ /* 0x0003e20000100800 */
[----:B0-----:R-:W-:-:S02]  /*2450*/  IADD3 R5, R14, 0xfc, RZ ;  /* 0x000000fc0e057810 */ /* 0x001fc40007ffe0ff */
[----:B-1----:R-:W-:-:S05]  /*2460*/  IADD3 R4, R14, 0xfa, RZ ;  /* 0x000000fa0e047810 */ /* 0x002fca0007ffe0ff */
[----:B------:R0:W-:Y:S04]  /*2470*/  STL [R1+0x1f88], R4 ;  /* 0x001f880401007387 */ /* 0x0001e80000100800 */
        /* <DEDUP_REMOVED lines=8> */
[----:B0-----:R-:W-:-:S05]  /*2500*/  IADD3 R4, R28, 0x40, RZ ;  /* 0x000000401c047810 */ /* 0x001fca0007ffe0ff */
[----:B------:R1:W-:Y:S01]  /*2510*/  STL [R1+0xf7c], R4 ;  /* 0x000f7c0401007387 */ /* 0x0003e20000100800 */
[----:B------:R-:W-:Y:S05]  /*2520*/  @P0 BRA `(.L_x_0) ;  /* 0x00000f7000000947 */ /* 0x000fea0003800000 */
[----:B------:R-:W-:Y:S01]  /*2530*/  IMAD.SHL.U32 R0, R12, 0x20, RZ ;  /* 0x000000200c007824 */ /* 0x000fe200078e00ff */
[----:B------:R-:W-:Y:S01]  /*2540*/  CS2R R24, SRZ ;  /* 0x0000000000187805 */ /* 0x000fe2000001ff00 */
[----:B------:R-:W-:Y:S01]  /*2550*/  CS2R R26, SRZ ;  /* 0x00000000001a7805 */ /* 0x000fe2000001ff00 */
[----:B------:R-:W-:Y:S01]  /*2560*/  CS2R R20, SRZ ;  /* 0x0000000000147805 */ /* 0x000fe2000001ff00 */
[----:B------:R-:W-:Y:S01]  /*2570*/  CS2R R22, SRZ ;  /* 0x0000000000167805 */ /* 0x000fe2000001ff00 */
[----:B------:R0:W-:Y:S01]  /*2580*/  STL [R1+0x1ba4], R0 ;  /* 0x001ba40001007387 */ /* 0x0001e20000100800 */
[----:B------:R-:W-:Y:S01]  /*2590*/  CS2R R16, SRZ ;  /* 0x0000000000107805 */ /* 0x000fe2000001ff00 */
[----:B------:R-:W-:Y:S01]  /*25a0*/  CS2R R18, SRZ ;  /* 0x0000000000127805 */ /* 0x000fe2000001ff00 */
[----:B------:R-:W-:Y:S01]  /*25b0*/  CS2R R12, SRZ ;  /* 0x00000000000c7805 */ /* 0x000fe2000001ff00 */
[----:B------:R0:W-:Y:S01]  /*25c0*/  STL [R1], RZ ;  /* 0x000000ff01007387 */ /* 0x0001e20000100800 */
[----:B------:R-:W-:Y:S01]  /*25d0*/  CS2R R14, SRZ ;  /* 0x00000000000e7805 */ /* 0x000fe2000001ff00 */
[----:B------:R-:W-:Y:S01]  /*25e0*/  CS2R R8, SRZ ;  /* 0x0000000000087805 */ /* 0x000fe2000001ff00 */
[----:B------:R-:W-:Y:S01]  /*25f0*/  CS2R R10, SRZ ;  /* 0x00000000000a7805 */ /* 0x000fe2000001ff00 */
[----:B------:R0:W-:Y:S01]  /*2600*/  STL [R1+0x4], RZ ;  /* 0x000004ff01007387 */ /* 0x0001e20000100800 */
[----:B-1----:R-:W-:Y:S01]  /*2610*/  CS2R R4, SRZ ;  /* 0x0000000000047805 */ /* 0x002fe2000001ff00 */
[----:B------:R-:W-:-:S02]  /*2620*/  CS2R R6, SRZ ;  /* 0x0000000000067805 */ /* 0x000fc4000001ff00 */
[----:B------:R0:W-:Y:S04]  /*2630*/  STL [R1+0x8], RZ ;  /* 0x000008ff01007387 */ /* 0x0001e80000100800 */
        /* <DEDUP_REMOVED lines=228> */
[----:B------:R0:W-:Y:S01]  /*3480*/  STL [R1+0x3ac], RZ ;  /* 0x0003acff01007387 */ /* 0x0001e20000100800 */
[----:B------:R-:W-:Y:S05]  /*3490*/  BRA `(.L_x_1) ;  /* 0x0005efb000007947 */ /* 0x000fea0003800000 */
.L_x_0:
[----:B------:R-:W2:Y:S04]  /*34a0*/  LDL R21, [R1+0x1fa0] ;  /* 0x001fa00001157983 */ /* 0x000ea80000100800 */
[----:B------:R-:W3:Y:S04]  /*34b0*/  LDL R16, [R1+0x1f8c] ;  /* 0x001f8c0001107983 */ /* 0x000ee80000100800 */
[----:B------:R-:W4:Y:S04]  /*34c0*/  LDL R19, [R1+0x1f94] ;  /* 0x001f940001137983 */ /* 0x000f280000100800 */
[----:B------:R-:W5:Y:S04]  /*34d0*/  LDL R20, [R1+0x1f9c] ;  /* 0x001f9c0001147983 */ /* 0x000f680000100800 */
[----:B------:R-:W5:Y:S01]  /*34e0*/  LDL R8, [R1+0x1f88] ;  /* 0x001f880001087983 */ /* 0x000f620000100800 */
[----:B------:R-:W-:Y:S01]  /*34f0*/  IMAD.MOV.U32 R9, RZ, RZ, R29 ;  /* 0x000000ffff097224 */ /* 0x000fe200078e001d */
[----:B------:R-:W-:Y:S01]  /*3500*/  IABS R29, c[0x0][0x17c] ;  /* 0x00005f00001d7a13 */ /* 0x000fe20000000000 */
[----:B-1----:R-:W-:Y:S01]  /*3510*/  IMAD.MOV.U32 R7, RZ, RZ, R0 ;  /* 0x000000ffff077224 */ /* 0x002fe200078e0000 */
[----:B------:R-:W5:Y:S02]  /*3520*/  LDL R17, [R1+0x1f90] ;  /* 0x001f900001117983 */ /* 0x000f640000100800 */
[----:B------:R-:W0:Y:S02]  /*3530*/  I2F.RP R0, R29 ;  /* 0x0000001d00007306 */ /* 0x000e240000209400 */
[----:B------:R-:W1:Y:S04]  /*3540*/  S2R R27, SR_TID.X ;  /* 0x00000000001b7919 */ /* 0x000e680000002100 */
[----:B------:R-:W5:Y:S04]  /*3550*/  LDL R23, [R1+0x1f80] ;  /* 0x001f800001177983 */ /* 0x000f680000100800 */
[----:B------:R-:W5:Y:S04]  /*3560*/  LDL R12, [R1+0x1f74] ;  /* 0x001f7400010c7983 */ /* 0x000f680000100800 */
[----:B------:R-:W5:Y:S01]  /*3570*/  LDL R18, [R1+0x1f78] ;  /* 0x001f780001127983 */ /* 0x000f620000100800 */
[----:B0-----:R-:W0:Y:S01]  /*3580*/  MUFU.RCP R0, R0 ;  /* 0x0000000000007308 */ /* 0x001e220000001000 */
[----:B------:R-:W-:-:S02]  /*3590*/  IMAD.MOV.U32 R10, RZ, RZ, R3 ;  /* 0x000000ffff0a7224 */ /* 0x000fc400078e0003 */
[----:B------:R-:W5:Y:S04]  /*35a0*/  LDL R14, [R1+0x1f70] ;  /* 0x001f7000010e7983 */ /* 0x000f680000100800 */
[----:B------:R-:W5:Y:S01]  /*35b0*/  LDL R15, [R1+0x1f60] ;  /* 0x001f6000010f7983 */ /* 0x000f620000100800 */
[----:B-1----:R-:W-:-:S03]  /*35c0*/  LOP3.LUT R4, R27, 0x7, RZ, 0xc0, !PT ;  /* 0x000000071b047812 */ /* 0x002fc600078ec0ff */
[----:B------:R-:W5:Y:S01]  /*35d0*/  LDL R13, [R1+0x1f64] ;  /* 0x001f6400010d7983 */ /* 0x000f620000100800 */
[----:B0-----:R-:W-:-:S04]  /*35e0*/  IADD3 R0, R0, 0xffffffe, RZ ;  /* 0x0ffffffe00007810 */ /* 0x001fc80007ffe0ff */
[----:B------:R0:W-:Y:S02]  /*35f0*/  F2I.FTZ.U32.TRUNC.NTZ R5, R0 ;  /* 0x0000000000057305 */ /* 0x0001e4000021f000 */
[----:B0-----:R-:W-:Y:S02]  /*3600*/  IMAD.SHL.U32 R0, R27, 0x2, RZ ;  /* 0x000000021b007824 */ /* 0x001fe400078e00ff */
[----:B--2---:R-:W-:Y:S02]  /*3610*/  IMAD.MOV.U32 R25, RZ, RZ, R21 ;  /* 0x000000ffff197224 */ /* 0x004fe400078e0015 */
[----:B---3--:R-:W-:Y:S02]  /*3620*/  IMAD.MOV.U32 R21, RZ, RZ, R16 ;  /* 0x000000ffff157224 */ /* 0x008fe400078e0010 */
[----:B------:R-:W-:Y:S02]  /*3630*/  IMAD.MOV.U32 R16, RZ, RZ, R10 ;  /* 0x000000ffff107224 */ /* 0x000fe400078e000a */
[----:B----4-:R-:W-:-:S02]  /*3640*/  IMAD.MOV.U32 R27, RZ, RZ, R19 ;  /* 0x000000ffff1b7224 */ /* 0x010fc400078e0013 */
[----:B------:R-:W-:Y:S02]  /*3650*/  IMAD.MOV.U32 R19, RZ, RZ, R9 ;  /* 0x000000ffff137224 */ /* 0x000fe400078e0009 */
[C---:B------:R-:W-:Y:S02]  /*3660*/  IMAD R10, R4.reuse, 0x110, RZ ;  /* 0x00000110040a7824 */ /* 0x040fe400078e02ff */
[----:B------:R-:W-:Y:S02]  /*3670*/  IMAD R9, R4, 0x90, RZ ;  /* 0x0000009004097824 */ /* 0x000fe400078e02ff */
[----:B------:R-:W2:Y:S01]  /*3680*/  LDL R4, [R1+0x1f98] ;  /* 0x001f980001047983 */ /* 0x000ea20000100800 */
[----:B-----5:R-:W-:Y:S02]  /*3690*/  IMAD.MOV.U32 R24, RZ, RZ, R20 ;  /* 0x000000ffff187224 */ /* 0x020fe400078e0014 */
[----:B------:R-:W-:Y:S01]  /*36a0*/  IMAD.MOV.U32 R20, RZ, RZ, R8 ;  /* 0x000000ffff147224 */ /* 0x000fe200078e0008 */
[----:B------:R-:W-:-:S04]  /*36b0*/  SHF.R.S32.HI R8, RZ, 0x1f, R6 ;  /* 0x0000001fff087819 */ /* 0x000fc80000011406 */
[----:B------:R-:W-:Y:S02]  /*36c0*/  LEA.HI R6, R8, R6, RZ, 0x6 ;  /* 0x0000000608067211 */ /* 0x000fe400078f30ff */
[----:B------:R-:W3:Y:S01]  /*36d0*/  LDL R8, [R1+0xf7c] ;  /* 0x000f7c0001087983 */ /* 0x000ee20000100800 */
[----:B------:R-:W-:Y:S01]  /*36e0*/  IABS R22, c[0x0][0x178] ;  /* 0x00005e0000167a13 */ /* 0x000fe20000000000 */
[----:B------:R-:W-:-:S03]  /*36f0*/  IMAD.MOV.U32 R11, RZ, RZ, R2 ;  /* 0x000000ffff0b7224 */ /* 0x000fc600078e0002 */
[----:B------:R-:W0:Y:S08]  /*3700*/  I2F.RP R2, R22 ;  /* 0x0000001600027306 */ /* 0x000e300000209400 */
[----:B0-----:R-:W0:Y:S02]  /*3710*/  MUFU.RCP R2, R2 ;  /* 0x0000000200027308 */ /* 0x001e240000001000 */
[----:B0-----:R-:W-:-:S06]  /*3720*/  IADD3 R2, R2, 0xffffffe, RZ ;  /* 0x0ffffffe02027810 */ /* 0x001fcc0007ffe0ff */
[----:B------:R-:W0:Y:S01]  /*3730*/  F2I.FTZ.U32.TRUNC.NTZ R3, R2 ;  /* 0x0000000200037305 */ /* 0x000e22000021f000 */
[----:B------:R2:W-:Y:S01]  /*3740*/  STL [R1+0x43c], R6 ;  /* 0x00043c0601007387 */ /* 0x0005e20000100800 */
[----:B------:R-:W-:Y:S02]  /*3750*/  IMAD.MOV.U32 R26, RZ, RZ, R17 ;  /* 0x000000ffff1a7224 */ /* 0x000fe400078e0011 */
[----:B------:R-:W-:Y:S02]  /*3760*/  IMAD.MOV.U32 R17, RZ, RZ, R7 ;  /* 0x000000ffff117224 */ /* 0x000fe400078e0007 */
[----:B------:R-:W-:Y:S02]  /*3770*/  IMAD.MOV R7, RZ, RZ, -R5 ;  /* 0x000000ffff077224 */ /* 0x000fe400078e0a05 */
[----:B0-----:R-:W-:Y:S02]  /*3780*/  IMAD.MOV R2, RZ, RZ, -R3 ;  /* 0x000000ffff027224 */ /* 0x001fe400078e0a03 */
[----:B------:R-:W-:-:S02]  /*3790*/  IMAD R7, R7, R29, RZ ;  /* 0x0000001d07077224 */ /* 0x000fc400078e02ff */
[----:B--2---:R-:W-:Y:S01]  /*37a0*/  IMAD.MOV.U32 R6, RZ, RZ, R4 ;  /* 0x000000ffff067224 */ /* 0x004fe200078e0004 */
[----:B------:R-:W-:-:S05]  /*37b0*/  LOP3.LUT R4, R10, 0x10, R0, 0x78, !PT ;  /* 0x000000100a047812 */ /* 0x000fca00078e7800 */
[----:B------:R0:W-:Y:S01]  /*37c0*/  STL [R1+0x39c], R4 ;  /* 0x00039c0401007387 */ /* 0x0001e20000100800 */
[----:B------:R-:W-:Y:S01]  /*37d0*/  IMAD.MOV.U32 R10, RZ, RZ, R28 ;  /* 0x000000ffff0a7224 */ /* 0x000fe200078e001c */
[----:B------:R-:W-:Y:S01]  /*37e0*/  LOP3.LUT R0, R9, 0x30, R0, 0x78, !PT ;  /* 0x0000003009007812 */ /* 0x000fe200078e7800 */
[----:B0-----:R-:W-:Y:S02]  /*37f0*/  IMAD R4, R2, R22, RZ ;  /* 0x0000001602047224 */ /* 0x001fe400078e02ff */
[----:B------:R-:W-:-:S04]  /*3800*/  IMAD.MOV.U32 R2, RZ, RZ, RZ ;  /* 0x000000ffff027224 */ /* 0x000fc800078e00ff */
[----:B------:R-:W-:-:S04]  /*3810*/  IMAD.HI.U32 R2, R3, R4, R2 ;  /* 0x0000000403027227 */ /* 0x000fc800078e0002 */
[----:B------:R-:W-:Y:S01]  /*3820*/  IMAD.MOV.U32 R4, RZ, RZ, RZ ;  /* 0x000000ffff047224 */ /* 0x000fe200078e00ff */
[----:B------:R-:W-:-:S03]  /*3830*/  IABS R9, R10 ;  /* 0x0000000a00097213 */ /* 0x000fc60000000000 */
[----:B------:R-:W-:Y:S01]  /*3840*/  IMAD.HI.U32 R28, R5, R7, R4 ;  /* 0x00000007051c7227 */ /* 0x000fe200078e0004 */
[----:B---3--:R-:W-:Y:S01]  /*3850*/  IABS R7, R8 ;  /* 0x0000000800077213 */ /* 0x008fe20000000000 */
[----:B------:R0:W-:Y:S01]  /*3860*/  STL [R1+0x440], R0 ;  /* 0x0004400001007387 */ /* 0x0001e20000100800 */
[----:B------:R-:W-:Y:S02]  /*3870*/  IABS R5, R6 ;  /* 0x0000000600057213 */ /* 0x000fe40000000000 */
[----:B------:R-:W-:Y:S01]  /*3880*/  IABS R3, R24 ;  /* 0x0000001800037213 */ /* 0x000fe20000000000 */
[----:B------:R-:W-:-:S04]  /*3890*/  IMAD.HI.U32 R10, R2, R9, RZ ;  /* 0x00000009020a7227 */ /* 0x000fc800078e00ff */
[----:B------:R-:W-:Y:S01]  /*38a0*/  IMAD.HI.U32 R8, R2, R7, RZ ;  /* 0x0000000702087227 */ /* 0x000fe200078e00ff */
[----:B0-----:R-:W-:-:S03]  /*38b0*/  IABS R0, R25 ;  /* 0x0000001900007213 */ /* 0x001fc60000000000 */
[----:B------:R-:W-:-:S04]  /*38c0*/  IMAD.HI.U32 R6, R28, R5, RZ ;  /* 0x000000051c067227 */ /* 0x000fc800078e00ff */
[----:B------:R-:W-:-:S04]  /*38d0*/  IMAD.HI.U32 R4, R28, R3, RZ ;  /* 0x000000031c047227 */ /* 0x000fc800078e00ff */
[----:B------:R-:W-:-:S04]  /*38e0*/  IMAD.HI.U32 R2, R28, R0, RZ ;  /* 0x000000001c027227 */ /* 0x000fc800078e00ff */
[----:B------:R-:W-:Y:S02]  /*38f0*/  IMAD.MOV R10, RZ, RZ, -R10 ;  /* 0x000000ffff0a7224 */ /* 0x000fe400078e0a0a */
[----:B------:R-:W-:Y:S02]  /*3900*/  IMAD.MOV R8, RZ, RZ, -R8 ;  /* 0x000000ffff087224 */ /* 0x000fe400078e0a08 */
[----:B------:R-:W-:Y:S02]  /*3910*/  IMAD.MOV R6, RZ, RZ, -R6 ;  /* 0x000000ffff067224 */ /* 0x000fe400078e0a06 */
[----:B------:R-:W-:Y:S02]  /*3920*/  IMAD.MOV R4, RZ, RZ, -R4 ;  /* 0x000000ffff047224 */ /* 0x000fe400078e0a04 */
[----:B------:R-:W-:Y:S02]  /*3930*/  IMAD.MOV R2, RZ, RZ, -R2 ;  /* 0x000000ffff027224 */ /* 0x000fe400078e0a02 */
[----:B------:R-:W-:-:S02]  /*3940*/  IMAD R9, R22, R10, R9 ;  /* 0x0000000a16097224 */ /* 0x000fc400078e0209 */
[----:B------:R-:W-:Y:S02]  /*3950*/  IMAD R7, R22, R8, R7 ;  /* 0x0000000816077224 */ /* 0x000fe400078e0207 */
[C---:B------:R-:W-:Y:S02]  /*3960*/  IMAD R5, R29.reuse, R6, R5 ;  /* 0x000000061d057224 */ /* 0x040fe400078e0205 */
[C---:B------:R-:W-:Y:S01]  /*3970*/  IMAD R3, R29.reuse, R4, R3 ;  /* 0x000000041d037224 */ /* 0x040fe200078e0203 */
[----:B------:R0:W-:Y:S01]  /*3980*/  STL [R1+0x70], R9 ;  /* 0x0000700901007387 */ /* 0x0001e20000100800 */
[----:B------:R-:W-:-:S03]  /*3990*/  IMAD R0, R29, R2, R0 ;  /* 0x000000021d007224 */ /* 0x000fc600078e0200 */
[----:B------:R1:W-:Y:S04]  /*39a0*/  STL [R1+0x6c], R7 ;  /* 0x00006c0701007387 */ /* 0x0003e80000100800 */
[----:B------:R2:W-:Y:S01]  /*39b0*/  STL [R1+0x68], R5 ;  /* 0x0000680501007387 */ /* 0x0005e20000100800 */
[----:B0-----:R-:W-:-:S03]  /*39c0*/  IABS R9, R26 ;  /* 0x0000001a00097213 */ /* 0x001fc60000000000 */
[----:B------:R0:W-:Y:S01]  /*39d0*/  STL [R1+0x64], R3 ;  /* 0x0000640301007387 */ /* 0x0001e20000100800 */
[----:B-1----:R-:W-:-:S03]  /*39e0*/  IABS R7, R27 ;  /* 0x0000001b00077213 */ /* 0x002fc60000000000 */
[----:B------:R1:W-:Y:S01]  /*39f0*/  STL [R1+0x60], R0 ;  /* 0x0000600001007387 */ /* 0x0003e20000100800 */
[----:B--2---:R-:W-:Y:S01]  /*3a00*/  IABS R5, R20 ;  /* 0x0000001400057213 */ /* 0x004fe20000000000 */
[----:B------:R-:W-:Y:S01]  /*3a10*/  IMAD.HI.U32 R10, R28, R9, RZ ;  /* 0x000000091c0a7227 */ /* 0x000fe200078e00ff */
[----:B0-----:R-:W-:-:S03]  /*3a20*/  IABS R3, R21 ;  /* 0x0000001500037213 */ /* 0x001fc60000000000 */
[----:B------:R-:W-:Y:S01]  /*3a30*/  IMAD.HI.U32 R8, R28, R7, RZ ;  /* 0x000000071c087227 */ /* 0x000fe200078e00ff */
[----:B-1----:R-:W-:-:S03]  /*3a40*/  IABS R0, R23 ;  /* 0x0000001700007213 */ /* 0x002fc60000000000 */
        /* <DEDUP_REMOVED lines=9> */
[C---:B------:R-:W-:Y:S02]  /*3ae0*/  IMAD R7, R29.reuse, R8, R7 ;  /* 0x000000081d077224 */ /* 0x040fe400078e0207 */
        /* <DEDUP_REMOVED lines=11> */
[C---:B------:R-:W-:Y:S01]  /*3ba0*/  IMAD.HI.U32 R10, R28.reuse, R9, RZ ;  /* 0x000000091c0a7227 */ /* 0x040fe200078e00ff */
[----:B0-----:R-:W-:Y:S02]  /*3bb0*/  IABS R3, R12 ;  /* 0x0000000c00037213 */ /* 0x001fe40000000000 */
[----:B------:R-:W2:Y:S01]  /*3bc0*/  LDL R12, [R1+0x1f5c] ;  /* 0x001f5c00010c7983 */ /* 0x000ea20000100800 */
[----:B------:R-:W-:-:S04]  /*3bd0*/  IMAD.HI.U32 R8, R28, R7, RZ ;  /* 0x000000071c087227 */ /* 0x000fc800078e00ff */
[----:B------:R-:W-:-:S04]  /*3be0*/  IMAD.HI.U32 R6, R28, R5, RZ ;  /* 0x000000051c067227 */ /* 0x000fc800078e00ff */
[----:B------:R-:W-:Y:S02]  /*3bf0*/  IMAD.MOV R10, RZ, RZ, -R10 ;  /* 0x000000ffff0a7224 */ /* 0x000fe400078e0a0a */
[----:B------:R-:W-:Y:S02]  /*3c00*/  IMAD.MOV R8, RZ, RZ, -R8 ;  /* 0x000000ffff087224 */ /* 0x000fe400078e0a08 */
[----:B------:R-:W-:Y:S02]  /*3c10*/  IMAD.MOV R6, RZ, RZ, -R6 ;  /* 0x000000ffff067224 */ /* 0x000fe400078e0a06 */
[C---:B------:R-:W-:Y:S02]  /*3c20*/  IMAD R9, R29.reuse, R10, R9 ;  /* 0x0000000a1d097224 */ /* 0x040fe400078e0209 */
[C---:B------:R-:W-:Y:S02]  /*3c30*/  IMAD R7, R29.reuse, R8, R7 ;  /* 0x000000081d077224 */ /* 0x040fe400078e0207 */
[----:B------:R-:W-:Y:S01]  /*3c40*/  IMAD R5, R29, R6, R5 ;  /* 0x000000061d057224 */ /* 0x000fe200078e0205 */
[----:B------:R0:W-:Y:S01]  /*3c50*/  STL [R1+0x48], R9 ;  /* 0x0000480901007387 */ /* 0x0001e20000100800 */
[----:B-1----:R-:W-:-:S03]  /*3c60*/  IABS R0, R14 ;  /* 0x0000000e00007213 */ /* 0x002fc60000000000 */
[----:B------:R1:W-:Y:S04]  /*3c70*/  STL [R1+0x44], R7 ;  /* 0x0000440701007387 */ /* 0x0003e80000100800 */
[----:B------:R3:W-:Y:S01]  /*3c80*/  STL [R1+0x40], R5 ;  /* 0x0000400501007387 */ /* 0x0007e20000100800 */
[----:B------:R-:W-:-:S03]  /*3c90*/  IMAD.HI.U32 R4, R28, R3, RZ ;  /* 0x000000031c047227 */ /* 0x000fc600078e00ff */
[----:B------:R-:W4:Y:S01]  /*3ca0*/  LDL R14, [R1+0x1f58] ;  /* 0x001f5800010e7983 */ /* 0x000f220000100800 */
[----:B------:R-:W-:-:S04]  /*3cb0*/  IMAD.HI.U32 R2, R28, R0, RZ ;  /* 0x000000001c027227 */ /* 0x000fc800078e00ff */
[----:B------:R-:W-:Y:S02]  /*3cc0*/  IMAD.MOV R4, RZ, RZ, -R4 ;  /* 0x000000ffff047224 */ /* 0x000fe400078e0a04 */
[----:B------:R-:W-:Y:S02]  /*3cd0*/  IMAD.MOV R2, RZ, RZ, -R2 ;  /* 0x000000ffff027224 */ /* 0x000fe400078e0a02 */
[C---:B------:R-:W-:Y:S02]  /*3ce0*/  IMAD R3, R29.reuse, R4, R3 ;  /* 0x000000041d037224 */ /* 0x040fe400078e0203 */
[----:B------:R-:W-:Y:S01]  /*3cf0*/  IMAD R0, R29, R2, R0 ;  /* 0x000000021d007224 */ /* 0x000fe200078e0200 */
[----:B0-----:R-:W-:Y:S02]  /*3d00*/  IABS R9, R19 ;  /* 0x0000001300097213 */ /* 0x001fe40000000000 */
[----:B------:R0:W-:Y:S04]  /*3d10*/  STL [R1+0x3c], R3 ;  /* 0x00003c0301007387 */ /* 0x0001e80000100800 */
[----:B------:R2:W-:Y:S04]  /*3d20*/  STL [R1+0x398], R0 ;  /* 0x0003980001007387 */ /* 0x0005e80000100800 */
[----:B------:R-:W5:Y:S01]  /*3d30*/  LDL R19, [R1+0x1f54] ;  /* 0x001f540001137983 */ /* 0x000f620000100800 */
[----:B-1----:R-:W-:-:S03]  /*3d40*/  IABS R7, R11 ;  /* 0x0000000b00077213 */ /* 0x002fc60000000000 */
[----:B------:R-:W5:Y:S01]  /*3d50*/  LDL R11, [R1+0x1f50] ;  /* 0x001f5000010b7983 */ /* 0x000f620000100800 */
[----:B---3--:R-:W-:-:S03]  /*3d60*/  IABS R5, R13 ;  /* 0x0000000d00057213 */ /* 0x008fc60000000000 */
[----:B------:R-:W3:Y:S01]  /*3d70*/  LDL R13, [R1+0x1f4c] ;  /* 0x001f4c00010d7983 */ /* 0x000ee20000100800 */
[----:B0-----:R-:W-:Y:S01]  /*3d80*/  IABS R3, R15 ;  /* 0x0000000f00037213 */ /* 0x001fe20000000000 */
[C---:B------:R-:W-:Y:S02]  /*3d90*/  IMAD.HI.U32 R10, R28.reuse, R9, RZ ;  /* 0x000000091c0a7227 */ /* 0x040fe400078e00ff */
[----:B------:R-:W3:Y:S02]  /*3da0*/  LDL R15, [R1+0x1f48] ;  /* 0x001f4800010f7983 */ /* 0x000ee40000100800 */
        /* <DEDUP_REMOVED lines=8> */
[----:B------:R4:W-:Y:S04]  /*3e30*/  STL [R1+0x384], R9 ;  /* 0x0003840901007387 */ /* 0x0009e80000100800 */
[----:B------:R5:W-:Y:S04]  /*3e40*/  STL [R1+0x388], R7 ;  /* 0x0003880701007387 */ /* 0x000be80000100800 */
[----:B------:R0:W-:Y:S01]  /*3e50*/  STL [R1+0x38c], R5 ;  /* 0x00038c0501007387 */ /* 0x0001e20000100800 */
[----:B------:R-:W-:-:S04]  /*3e60*/  IMAD.HI.U32 R4, R28, R3, RZ ;  /* 0x000000031c047227 */ /* 0x000fc800078e00ff */
[----:B------:R-:W-:-:S04]  /*3e70*/  IMAD.MOV R4, RZ, RZ, -R4 ;  /* 0x000000ffff047224 */ /* 0x000fc800078e0a04 */
[----:B------:R-:W-:Y:S01]  /*3e80*/  IMAD R3, R29, R4, R3 ;  /* 0x000000041d037224 */ /* 0x000fe200078e0203 */
[----:B--2---:R-:W-:Y:S02]  /*3e90*/  IABS R0, R12 ;  /* 0x0000000c00007213 */ /* 0x004fe40000000000 */
[----:B------:R-:W2:Y:S03]  /*3ea0*/  LDL R12, [R1+0x1f44] ;  /* 0x001f4400010c7983 */ /* 0x000ea60000100800 */
[----:B------:R-:W-:-:S04]  /*3eb0*/  IMAD.HI.U32 R2, R28, R0, RZ ;  /* 0x000000001c027227 */ /* 0x000fc800078e00ff */
[----:B------:R-:W-:-:S04]  /*3ec0*/  IMAD.MOV R2, RZ, RZ, -R2 ;  /* 0x000000ffff027224 */ /* 0x000fc800078e0a02 */
[----:B------:R-:W-:Y:S01]  /*3ed0*/  IMAD R0, R29, R2, R0 ;  /* 0x000000021d007224 */ /* 0x000fe200078e0200 */
[----:B------:R3:W-:Y:S04]  /*3ee0*/  STL [R1+0x390], R3 ;  /* 0x0003900301007387 */ /* 0x0007e80000100800 */
[----:B------:R1:W-:Y:S01]  /*3ef0*/  STL [R1+0x394], R0 ;  /* 0x0003940001007387 */ /* 0x0003e20000100800 */
[----:B----4-:R-:W-:-:S03]  /*3f00*/  IABS R9, R14 ;  /* 0x0000000e00097213 */ /* 0x010fc60000000000 */
[----:B------:R-:W4:Y:S01]  /*3f10*/  LDL R14, [R1+0x1f40] ;  /* 0x001f4000010e7983 */ /* 0x000f220000100800 */
[----:B-----5:R-:W-:-:S03]  /*3f20*/  IABS R7, R19 ;  /* 0x0000001300077213 */ /* 0x020fc60000000000 */
[----:B------:R-:W5:Y:S01]  /*3f30*/  LDL R19, [R1+0x1f3c] ;  /* 0x001f3c0001137983 */ /* 0x000f620000100800 */
[----:B0-----:R-:W-:-:S03]  /*3f40*/  IABS R5, R11 ;  /* 0x0000000b00057213 */ /* 0x001fc60000000000 */
[----:B------:R-:W5:Y:S01]  /*3f50*/  LDL R11, [R1+0x1f38] ;  /* 0x001f3800010b7983 */ /* 0x000f620000100800 */
[----:B---3--:R-:W-:-:S03]  /*3f60*/  IABS R3, R13 ;  /* 0x0000000d00037213 */ /* 0x008fc60000000000 */
[----:B------:R-:W3:Y:S01]  /*3f70*/  LDL R13, [R1+0x1f34] ;  /* 0x001f3400010d7983 */ /* 0x000ee20000100800 */
[----:B------:R-:W-:-:S04]  /*3f80*/  IMAD.HI.U32 R10, R28, R9, RZ ;  /* 0x000000091c0a7227 */ /* 0x000fc800078e00ff */
        /* <DEDUP_REMOVED lines=13> */
[----:B------:R-:W3:Y:S01]  /*4060*/  LDL R15, [R1+0x1f30] ;  /* 0x001f3000010f7983 */ /* 0x000ee20000100800 */
[----:B------:R-:W-:-:S04]  /*4070*/  IMAD.HI.U32 R2, R28, R0, RZ ;  /* 0x000000001c027227 */ /* 0x000fc800078e00ff */
[----:B------:R-:W-:Y:S02]  /*4080*/  IMAD.MOV R4, RZ, RZ, -R4 ;  /* 0x000000ffff047224 */ /* 0x000fe400078e0a04 */
[----:B------:R-:W-:Y:S02]  /*4090*/  IMAD.MOV R2, RZ, RZ, -R2 ;  /* 0x000000ffff027224 */ /* 0x000fe400078e0a02 */
[C---:B------:R-:W-:Y:S02]  /*40a0*/  IMAD R3, R29.reuse, R4, R3 ;  /* 0x000000041d037224 */ /* 0x040fe400078e0203 */
[----:B------:R-:W-:-:S03]  /*40b0*/  IMAD R0, R29, R2, R0 ;  /* 0x000000021d007224 */ /* 0x000fc600078e0200 */
[----:B------:R0:W-:Y:S04]  /*40c0*/  STL [R1+0x37c], R3 ;  /* 0x00037c0301007387 */ /* 0x0001e80000100800 */
[----:B------:R3:W-:Y:S01]  /*40d0*/  STL [R1+0x380], R0 ;  /* 0x0003800001007387 */ /* 0x0007e20000100800 */
[----:B--2---:R-:W-:-:S03]  /*40e0*/  IABS R9, R12 ;  /* 0x0000000c00097213 */ /* 0x004fc60000000000 */
[----:B------:R-:W2:Y:S01]  /*40f0*/  LDL R12, [R1+0x1f2c] ;  /* 0x001f2c00010c7983 */ /* 0x000ea20000100800 */
[----:B----4-:R-:W-:-:S03]  /*4100*/  IABS R7, R14 ;  /* 0x0000000e00077213 */ /* 0x010fc60000000000 */
[----:B------:R-:W4:Y:S01]  /*4110*/  LDL R14, [R1+0x1f28] ;  /* 0x001f2800010e7983 */ /* 0x000f220000100800 */
[----:B-----5:R-:W-:-:S03]  /*4120*/  IABS R5, R19 ;  /* 0x0000001300057213 */ /* 0x020fc60000000000 */
[----:B------:R-:W5:Y:S01]  /*4130*/  LDL R19, [R1+0x1f24] ;  /* 0x001f240001137983 */ /* 0x000f620000100800 */
[----:B0-----:R-:W-:-:S03]  /*4140*/  IABS R3, R11 ;  /* 0x0000000b00037213 */ /* 0x001fc60000000000 */
[----:B------:R-:W5:Y:S01]  /*4150*/  LDL R11, [R1+0x1f20] ;  /* 0x001f2000010b7983 */ /* 0x000f620000100800 */
        /* <DEDUP_REMOVED lines=10> */
[----:B---3--:R-:W-:-:S03]  /*4200*/  IABS R0, R13 ;  /* 0x0000000d00007213 */ /* 0x008fc60000000000 */
[----:B------:R2:W-:Y:S04]  /*4210*/  STL [R1+0x360], R7 ;  /* 0x0003600701007387 */ /* 0x0005e80000100800 */
[----:B------:R4:W-:Y:S04]  /*4220*/  STL [R1+0x364], R5 ;  /* 0x0003640501007387 */ /* 0x0009e80000100800 */
[----:B------:R-:W3:Y:S01]  /*4230*/  LDL R13, [R1+0x1f1c] ;  /* 0x001f1c00010d7983 */ /* 0x000ee20000100800 */
[----:B------:R-:W-:-:S04]  /*4240*/  IMAD.HI.U32 R2, R28, R0, RZ ;  /* 0x000000001c027227 */ /* 0x000fc800078e00ff */
[----:B------:R-:W-:-:S04]  /*4250*/  IMAD.MOV R2, RZ, RZ, -R2 ;  /* 0x000000ffff027224 */ /* 0x000fc800078e0a02 */
[----:B------:R-:W-:Y:S01]  /*4260*/  IMAD R0, R29, R2, R0 ;  /* 0x000000021d007224 */ /* 0x000fe200078e0200 */
[----:B0-----:R-:W-:-:S04]  /*4270*/  IABS R9, R15 ;  /* 0x0000000f00097213 */ /* 0x001fc80000000000 */
[----:B------:R0:W-:Y:S04]  /*4280*/  STL [R1+0x36c], R0 ;  /* 0x00036c0001007387 */ /* 0x0001e80000100800 */
[----:B------:R-:W3:Y:S01]  /*4290*/  LDL R15, [R1+0x1f18] ;  /* 0x001f1800010f7983 */ /* 0x000ee20000100800 */
[----:B------:R-:W-:-:S04]  /*42a0*/  IMAD.HI.U32 R4, R28, R3, RZ ;  /* 0x000000031c047227 */ /* 0x000fc800078e00ff */
[----:B------:R-:W-:-:S04]  /*42b0*/  IMAD.MOV R4, RZ, RZ, -R4 ;  /* 0x000000ffff047224 */ /* 0x000fc800078e0a04 */
[----:B------:R-:W-:Y:S02]  /*42c0*/  IMAD R24, R29, R4, R3 ;  /* 0x000000041d187224 */ /* 0x000fe400078e0203 */
[----:B------:R-:W-:-:S04]  /*42d0*/  IMAD.HI.U32 R10, R28, R9, RZ ;  /* 0x000000091c0a7227 */ /* 0x000fc800078e00ff */
[----:B------:R-:W-:-:S04]  /*42e0*/  IMAD.MOV R10, RZ, RZ, -R10 ;  /* 0x000000ffff0a7224 */ /* 0x000fc800078e0a0a */
[----:B------:R-:W-:Y:S01]  /*42f0*/  IMAD R9, R29, R10, R9 ;  /* 0x0000000a1d097224 */ /* 0x000fe200078e0209 */
[----:B--2---:R-:W-:Y:S02]  /*4300*/  IABS R7, R12 ;  /* 0x0000000c00077213 */ /* 0x004fe40000000000 */
[----:B------:R-:W2:Y:S03]  /*4310*/  LDL R12, [R1+0x1f14] ;  /* 0x001f1400010c7983 */ /* 0x000ea60000100800 */
[C---:B------:R-:W-:Y:S01]  /*4320*/  IMAD.HI.U32 R8, R28.reuse, R7, RZ ;  /* 0x000000071c087227 */ /* 0x040fe200078e00ff */
[----:B----4-:R-:W-:Y:S02]  /*4330*/  IABS R5, R14 ;  /* 0x0000000e00057213 */ /* 0x010fe40000000000 */
[----:B------:R-:W4:Y:S03]  /*4340*/  LDL R14, [R1+0x1f10] ;  /* 0x001f1000010e7983 */ /* 0x000f260000100800 */
[----:B------:R-:W-:-:S04]  /*4350*/  IMAD.HI.U32 R6, R28, R5, RZ ;  /* 0x000000051c067227 */ /* 0x000fc800078e00ff */
[----:B------:R-:W-:Y:S02]  /*4360*/  IMAD.MOV R8, RZ, RZ, -R8 ;  /* 0x000000ffff087224 */ /* 0x000fe400078e0a08 */
[----:B------:R-:W-:Y:S01]  /*4370*/  IMAD.MOV R6, RZ, RZ, -R6 ;  /* 0x000000ffff067224 */ /* 0x000fe200078e0a06 */
[----:B-----5:R-:W-:Y:S02]  /*4380*/  IABS R3, R19 ;  /* 0x0000001300037213 */ /* 0x020fe40000000000 */
[----:B------:R-:W5:Y:S01]  /*4390*/  LDL R19, [R1+0x1f0c] ;  /* 0x001f0c0001137983 */ /* 0x000f620000100800 */
[C---:B------:R-:W-:Y:S02]  /*43a0*/  IMAD R7, R29.reuse, R8, R7 ;  /* 0x000000081d077224 */ /* 0x040fe400078e0207 */
[----:B------:R-:W-:Y:S01]  /*43b0*/  IMAD R5, R29, R6, R5 ;  /* 0x000000061d057224 */ /* 0x000fe200078e0205 */
[----:B------:R3:W-:Y:S01]  /*43c0*/  STL [R1+0x348], R9 ;  /* 0x0003480901007387 */ /* 0x0007e20000100800 */
[----:B0-----:R-:W-:-:S03]  /*43d0*/  IABS R0, R11 ;  /* 0x0000000b00007213 */ /* 0x001fc60000000000 */
[----:B------:R0:W-:Y:S04]  /*43e0*/  STL [R1+0x34c], R7 ;  /* 0x00034c0701007387 */ /* 0x0001e80000100800 */
[----:B------:R2:W-:Y:S04]  /*43f0*/  STL [R1+0x350], R5 ;  /* 0x0003500501007387 */ /* 0x0005e80000100800 */
[----:B------:R-:W5:Y:S01]  /*4400*/  LDL R11, [R1+0x1f08] ;  /* 0x001f0800010b7983 */ /* 0x000f620000100800 */
[----:B------:R-:W-:-:S04]  /*4410*/  IMAD.HI.U32 R4, R28, R3, RZ ;  /* 0x000000031c047227 */ /* 0x000fc800078e00ff */
[----:B------:R-:W-:-:S04]  /*4420*/  IMAD.HI.U32 R2, R28, R0, RZ ;  /* 0x000000001c027227 */ /* 0x000fc800078e00ff */
[----:B------:R-:W-:Y:S02]  /*4430*/  IMAD.MOV R4, RZ, RZ, -R4 ;  /* 0x000000ffff047224 */ /* 0x000fe400078e0a04 */
[----:B------:R-:W-:Y:S02]  /*4440*/  IMAD.MOV R2, RZ, RZ, -R2 ;  /* 0x000000ffff027224 */ /* 0x000fe400078e0a02 */
[C---:B------:R-:W-:Y:S02]  /*4450*/  IMAD R3, R29.reuse, R4, R3 ;  /* 0x000000041d037224 */ /* 0x040fe400078e0203 */
[----:B------:R-:W-:-:S03]  /*4460*/  IMAD R0, R29, R2, R0 ;  /* 0x000000021d007224 */ /* 0x000fc600078e0200 */
[----:B------:R4:W-:Y:S01]  /*4470*/  STL [R1+0x354], R3 ;  /* 0x0003540301007387 */ /* 0x0009e20000100800 */
[----:B---3--:R-:W-:-:S03]  /*4480*/  IABS R9, R13 ;  /* 0x0000000d00097213 */ /* 0x008fc60000000000 */
[----:B------:R5:W-:Y:S04]  /*4490*/  STL [R1+0x358], R0 ;  /* 0x0003580001007387 */ /* 0x000be80000100800 */
[----:B------:R-:W3:Y:S01]  /*44a0*/  LDL R13, [R1+0x1f04] ;  /* 0x001f0400010d7983 */ /* 0x000ee20000100800 */
[----:B0-----:R-:W-:-:S03]  /*44b0*/  IABS R7, R15 ;  /* 0x0000000f00077213 */ /* 0x001fc60000000000 */
[----:B------:R-:W3:Y:S01]  /*44c0*/  LDL R15, [R1+0x1f00] ;  /* 0x001f0000010f7983 */ /* 0x000ee20000100800 */
[----:B------:R-:W-:-:S04]  /*44d0*/  IMAD.HI.U32 R10, R28, R9, RZ ;  /* 0x000000091c0a7227 */ /* 0x000fc800078e00ff */
[----:B------:R-:W-:-:S04]  /*44e0*/  IMAD.HI.U32 R8, R28, R7, RZ ;  /* 0x000000071c087227 */ /* 0x000fc800078e00ff */
[----:B------:R-:W-:Y:S02]  /*44f0*/  IMAD.MOV R10, RZ, RZ, -R10 ;  /* 0x000000ffff0a7224 */ /* 0x000fe400078e0a0a */
[----:B------:R-:W-:Y:S02]  /*4500*/  IMAD.MOV R8, RZ, RZ, -R8 ;  /* 0x000000ffff087224 */ /* 0x000fe400078e0a08 */
[C---:B------:R-:W-:Y:S02]  /*4510*/  IMAD R9, R29.reuse, R10, R9 ;  /* 0x0000000a1d097224 */ /* 0x040fe400078e0209 */
[----:B------:R-:W-:Y:S01]  /*4520*/  IMAD R7, R29, R8, R7 ;  /* 0x000000081d077224 */ /* 0x000fe200078e0207 */
[----:B--2---:R-:W-:Y:S02]  /*4530*/  IABS R5, R12 ;  /* 0x0000000c00057213 */ /* 0x004fe40000000000 */
[----:B------:R-:W2:Y:S03]  /*4540*/  LDL R12, [R1+0x1efc] ;  /* 0x001efc00010c7983 */ /* 0x000ea60000100800 */
[----:B------:R-:W-:-:S04]  /*4550*/  IMAD.HI.U32 R6, R28, R5, RZ ;  /* 0x000000051c067227 */ /* 0x000fc800078e00ff */
[----:B------:R-:W-:-:S04]  /*4560*/  IMAD.MOV R6, RZ, RZ, -R6 ;  /* 0x000000ffff067224 */ /* 0x000fc800078e0a06 */
[----:B------:R-:W-:Y:S01]  /*4570*/  IMAD R5, R29, R6, R5 ;  /* 0x000000061d057224 */ /* 0x000fe200078e0205 */
[----:B----4-:R-:W-:Y:S02]  /*4580*/  IABS R3, R14 ;  /* 0x0000000e00037213 */ /* 0x010fe40000000000 */
[----:B------:R-:W4:Y:S04]  /*4590*/  LDL R14, [R1+0x1ef8] ;  /* 0x001ef800010e7983 */ /* 0x000f280000100800 */
[----:B------:R0:W-:Y:S04]  /*45a0*/  STL [R1+0x334], R9 ;  /* 0x0003340901007387 */ /* 0x0001e80000100800 */
[----:B------:R3:W-:Y:S04]  /*45b0*/  STL [R1+0x338], R7 ;  /* 0x0003380701007387 */ /* 0x0007e80000100800 */
[----:B------:R1:W-:Y:S01]  /*45c0*/  STL [R1+0x33c], R5 ;  /* 0x00033c0501007387 */ /* 0x0003e20000100800 */
[----:B------:R-:W-:Y:S01]  /*45d0*/  IMAD.HI.U32 R4, R28, R3, RZ ;  /* 0x000000031c047227 */ /* 0x000fe200078e00ff */
[----:B-----5:R-:W-:-:S02]  /*45e0*/  IABS R0, R19 ;  /* 0x0000001300007213 */ /* 0x020fc40000000000 */
[----:B------:R-:W5:Y:S03]  /*45f0*/  LDL R19, [R1+0x1ef4] ;  /* 0x001ef40001137983 */ /* 0x000f660000100800 */
        /* <DEDUP_REMOVED lines=9> */
[----:B---3--:R-:W-:-:S03]  /*4690*/  IABS R7, R13 ;  /* 0x0000000d00077213 */ /* 0x008fc60000000000 */
[----:B------:R-:W3:Y:S01]  /*46a0*/  LDL R13, [R1+0x1eec] ;  /* 0x001eec00010d7983 */ /* 0x000ee20000100800 */
[----:B-1----:R-:W-:-:S03]  /*46b0*/  IABS R5, R15 ;  /* 0x0000000f00057213 */ /* 0x002fc60000000000 */
        /* <DEDUP_REMOVED lines=10> */
[----:B--2---:R-:W-:-:S02]  /*4760*/  IABS R3, R12 ;  /* 0x0000000c00037213 */ /* 0x004fc40000000000 */
[----:B------:R-:W2:Y:S04]  /*4770*/  LDL R12, [R1+0x1ee4] ;  /* 0x001ee400010c7983 */ /* 0x000ea80000100800 */
[----:B------:R5:W-:Y:S04]  /*4780*/  STL [R1+0x320], R9 ;  /* 0x0003200901007387 */ /* 0x000be80000100800 */
[----:B------:R0:W-:Y:S04]  /*4790*/  STL [R1+0x324], R7 ;  /* 0x0003240701007387 */ /* 0x0001e80000100800 */
[----:B------:R3:W-:Y:S01]  /*47a0*/  STL [R1+0x328], R5 ;  /* 0x0003280501007387 */ /* 0x0007e20000100800 */
[----:B------:R-:W-:-:S04]  /*47b0*/  IMAD.HI.U32 R4, R28, R3, RZ ;  /* 0x000000031c047227 */ /* 0x000fc800078e00ff */
[----:B------:R-:W-:Y:S01]  /*47c0*/  IMAD.MOV R4, RZ, RZ, -R4 ;  /* 0x000000ffff047224 */ /* 0x000fe200078e0a04 */
[----:B----4-:R-:W-:Y:S02]  /*47d0*/  IABS R0, R14 ;  /* 0x0000000e00007213 */ /* 0x010fe40000000000 */
[----:B------:R-:W4:Y:S03]  /*47e0*/  LDL R14, [R1+0x1ee0] ;  /* 0x001ee000010e7983 */ /* 0x000f260000100800 */
[----:B------:R-:W-:-:S04]  /*47f0*/  IMAD.HI.U32 R2, R28, R0, RZ ;  /* 0x000000001c027227 */ /* 0x000fc800078e00ff */
[----:B------:R-:W-:Y:S02]  /*4800*/  IMAD.MOV R2, RZ, RZ, -R2 ;  /* 0x000000ffff027224 */ /* 0x000fe400078e0a02 */
[C---:B------:R-:W-:Y:S02]  /*4810*/  IMAD R3, R29.reuse, R4, R3 ;  /* 0x000000041d037224 */ /* 0x040fe400078e0203 */
[----:B------:R-:W-:-:S03]  /*4820*/  IMAD R0, R29, R2, R0 ;  /* 0x000000021d007224 */ /* 0x000fc600078e0200 */
[----:B------:R1:W-:Y:S04]  /*4830*/  STL [R1+0x32c], R3 ;  /* 0x00032c0301007387 */ /* 0x0003e80000100800 */
[----:B------:R2:W-:Y:S01]  /*4840*/  STL [R1+0x330], R0 ;  /* 0x0003300001007387 */ /* 0x0005e20000100800 */
[----:B-----5:R-:W-:-:S03]  /*4850*/  IABS R9, R19 ;  /* 0x0000001300097213 */ /* 0x020fc60000000000 */
[----:B------:R-:W5:Y:S01]  /*4860*/  LDL R19, [R1+0x1ed8] ;  /* 0x001ed80001137983 */ /* 0x000f620000100800 */
[----:B0-----:R-:W-:-:S03]  /*4870*/  IABS R7, R11 ;  /* 0x0000000b00077213 */ /* 0x001fc60000000000 */
[----:B------:R-:W5:Y:S01]  /*4880*/  LDL R11, [R1+0x1edc] ;  /* 0x001edc00010b7983 */ /* 0x000f620000100800 */
[----:B---3--:R-:W-:-:S03]  /*4890*/  IABS R5, R13 ;  /* 0x0000000d00057213 */ /* 0x008fc60000000000 */
[----:B------:R-:W3:Y:S01]  /*48a0*/  LDL R13, [R1+0x1ed0] ;  /* 0x001ed000010d7983 */ /* 0x000ee20000100800 */
[----:B------:R-:W-:-:S04]  /*48b0*/  IMAD.HI.U32 R10, R28, R9, RZ ;  /* 0x000000091c0a7227 */ /* 0x000fc800078e00ff */
[C---:B------:R-:W-:Y:S01]  /*48c0*/  IMAD.HI.U32 R8, R28.reuse, R7, RZ ;  /* 0x000000071c087227 */ /* 0x040fe200078e00ff */
[----:B-1----:R-:W-:Y:S02]  /*48d0*/  IABS R3, R15 ;  /* 0x0000000f00037213 */ /* 0x002fe40000000000 */
[----:B------:R-:W3:Y:S01]  /*48e0*/  LDL R15, [R1+0x1ed4] ;  /* 0x001ed400010f7983 */ /* 0x000ee20000100800 */
        /* <DEDUP_REMOVED lines=28> */
[----:B------:R-:W-:Y:S01]  /*4ab0*/  IMAD.HI.U32 R6, R28, R5, RZ ;  /* 0x000000051c067227 */ /* 0x000fe200078e00ff */
[----:B---3--:R-:W-:Y:S02]  /*4ac0*/  IABS R3, R13 ;  /* 0x0000000d00037213 */ /* 0x008fe40000000000 */
[----:B------:R-:W3:Y:S01]  /*4ad0*/  LDL R13, [R1+0x1ebc] ;  /* 0x001ebc00010d7983 */ /* 0x000ee20000100800 */
[----:B------:R-:W-:Y:S02]  /*4ae0*/  IMAD.MOV R10, RZ, RZ, -R10 ;  /* 0x000000ffff0a7224 */ /* 0x000fe400078e0a0a */
[----:B------:R-:W-:Y:S02]  /*4af0*/  IMAD.MOV R8, RZ, RZ, -R8 ;  /* 0x000000ffff087224 */ /* 0x000fe400078e0a08 */
[----:B------:R-:W-:Y:S02]  /*4b00*/  IMAD.MOV R6, RZ, RZ, -R6 ;  /* 0x000000ffff067224 */ /* 0x000fe400078e0a06 */
[----:B------:R-:W-:-:S02]  /*4b10*/  IMAD R9, R29, R10, R9 ;  /* 0x0000000a1d097224 */ /* 0x000fc400078e0209 */
        /* <DEDUP_REMOVED lines=25> */
[----:B------:R-:W-:Y:S02]  /*4cb0*/  IMAD.MOV R8, RZ, RZ, -R8 ;  /* 0x000000ffff087224 */ /* 0x000fe400078e0a08 */
[----:B------:R-:W-:Y:S02]  /*4cc0*/  IMAD.MOV R6, RZ, RZ, -R6 ;  /* 0x000000ffff067224 */ /* 0x000fe400078e0a06 */
[C---:B------:R-:W-:Y:S02]  /*4cd0*/  IMAD R7, R29.reuse, R8, R7 ;  /* 0x000000081d077224 */ /* 0x040fe400078e0207 */
[----:B------:R-:W-:Y:S01]  /*4ce0*/  IMAD R5, R29, R6, R5 ;  /* 0x000000061d057224 */ /* 0x000fe200078e0205 */
[----:B---3--:R-:W-:Y:S02]  /*4cf0*/  IABS R0, R13 ;  /* 0x0000000d00007213 */ /* 0x008fe40000000000 */
[----:B------:R2:W-:Y:S04]  /*4d00*/  STL [R1+0x2e8], R7 ;  /* 0x0002e80701007387 */ /* 0x0005e80000100800 */
[----:B------:R4:W-:Y:S01]  /*4d10*/  STL [R1+0x2ec], R5 ;  /* 0x0002ec0501007387 */ /* 0x0009e20000100800 */
[----:B------:R-:W-:-:S03]  /*4d20*/  IMAD.HI.U32 R4, R28, R3, RZ ;  /* 0x000000031c047227 */ /* 0x000fc600078e00ff */
[----:B------:R-:W3:Y:S01]  /*4d30*/  LDL R13, [R1+0x1ea8] ;  /* 0x001ea800010d7983 */ /* 0x000ee20000100800 */
[----:B------:R-:W-:-:S04]  /*4d40*/  IMAD.HI.U32 R2, R28, R0, RZ ;  /* 0x000000001c027227 */ /* 0x000fc800078e00ff */
[----:B------:R-:W-:Y:S02]  /*4d50*/  IMAD.MOV R4, RZ, RZ, -R4 ;  /* 0x000000ffff047224 */ /* 0x000fe400078e0a04 */
[----:B------:R-:W-:-:S04]  /*4d60*/  IMAD.HI.U32 R10, R28, R9, RZ ;  /* 0x000000091c0a7227 */ /* 0x000fc800078e00ff */
[----:B------:R-:W-:Y:S02]  /*4d70*/  IMAD.MOV R2, RZ, RZ, -R2 ;  /* 0x000000ffff027224 */ /* 0x000fe400078e0a02 */
[C---:B------:R-:W-:Y:S02]  /*4d80*/  IMAD R3, R29.reuse, R4, R3 ;  /* 0x000000041d037224 */ /* 0x040fe400078e0203 */
[----:B------:R-:W-:Y:S02]  /*4d90*/  IMAD.MOV R10, RZ, RZ, -R10 ;  /* 0x000000ffff0a7224 */ /* 0x000fe400078e0a0a */
[C---:B------:R-:W-:Y:S01]  /*4da0*/  IMAD R0, R29.reuse, R2, R0 ;  /* 0x000000021d007224 */ /* 0x040fe200078e0200 */
[----:B------:R5:W-:Y:S01]  /*4db0*/  STL [R1+0x2f0], R3 ;  /* 0x0002f00301007387 */ /* 0x000be20000100800 */
[----:B------:R-:W-:Y:S01]  /*4dc0*/  IMAD R23, R29, R10, R9 ;  /* 0x0000000a1d177224 */ /* 0x000fe200078e0209 */
[----:B------:R-:W-:Y:S02]  /*4dd0*/  IABS R9, R15 ;  /* 0x0000000f00097213 */ /* 0x000fe40000000000 */
[----:B------:R0:W-:Y:S04]  /*4de0*/  STL [R1+0x2f4], R0 ;  /* 0x0002f40001007387 */ /* 0x0001e80000100800 */
[----:B------:R-:W3:Y:S01]  /*4df0*/  LDL R15, [R1+0x1ea0] ;  /* 0x001ea000010f7983 */ /* 0x000ee20000100800 */
        /* <DEDUP_REMOVED lines=15> */
[----:B------:R3:W-:Y:S04]  /*4ef0*/  STL [R1+0x2d0], R9 ;  /* 0x0002d00901007387 */ /* 0x0007e80000100800 */
[----:B------:R1:W-:Y:S04]  /*4f00*/  STL [R1+0x2d4], R7 ;  /* 0x0002d40701007387 */ /* 0x0003e80000100800 */
[----:B------:R2:W-:Y:S01]  /*4f10*/  STL [R1+0x2d8], R5 ;  /* 0x0002d80501007387 */ /* 0x0005e20000100800 */
[----:B0-----:R-:W-:-:S03]  /*4f20*/  IABS R0, R11 ;  /* 0x0000000b00007213 */ /* 0x001fc60000000000 */
[----:B------:R-:W5:Y:S01]  /*4f30*/  LDL R11, [R1+0x1e94] ;  /* 0x001e9400010b7983 */ /* 0x000f620000100800 */
[----:B------:R-:W-:-:S04]  /*4f40*/  IMAD.HI.U32 R4, R28, R3, RZ ;  /* 0x000000031c047227 */ /* 0x000fc800078e00ff */
[----:B------:R-:W-:-:S04]  /*4f50*/  IMAD.HI.U32 R2, R28, R0, RZ ;  /* 0x000000001c027227 */ /* 0x000fc800078e00ff */
[----:B------:R-:W-:Y:S02]  /*4f60*/  IMAD.MOV R4, RZ, RZ, -R4 ;  /* 0x000000ffff047224 */ /* 0x000fe400078e0a04 */
[----:B------:R-:W-:Y:S02]  /*4f70*/  IMAD.MOV R2, RZ, RZ, -R2 ;  /* 0x000000ffff027224 */ /* 0x000fe400078e0a02 */
[C---:B------:R-:W-:Y:S02]  /*4f80*/  IMAD R3, R29.reuse, R4, R3 ;  /* 0x000000041d037224 */ /* 0x040fe400078e0203 */
[----:B------:R-:W-:-:S03]  /*4f90*/  IMAD R0, R29, R2, R0 ;  /* 0x000000021d007224 */ /* 0x000fc600078e0200 */
[----:B------:R4:W-:Y:S04]  /*4fa0*/  STL [R1+0x2dc], R3 ;  /* 0x0002dc0301007387 */ /* 0x0009e80000100800 */
[----:B------:R5:W-:Y:S01]  /*4fb0*/  STL [R1+0x2e0], R0 ;  /* 0x0002e00001007387 */ /* 0x000be20000100800 */
[----:B---3--:R-:W-:-:S03]  /*4fc0*/  IABS R9, R13 ;  /* 0x0000000d00097213 */ /* 0x008fc60000000000 */
[----:B------:R-:W3:Y:S01]  /*4fd0*/  LDL R13, [R1+0x1e8c] ;  /* 0x001e8c00010d7983 */ /* 0x000ee20000100800 */
[----:B-1----:R-:W-:-:S03]  /*4fe0*/  IABS R7, R15 ;  /* 0x0000000f00077213 */ /* 0x002fc60000000000 */
        /* <DEDUP_REMOVED lines=24> */
[----:B------:R-:W-:-:S03]  /*5170*/  IMAD R0, R29, R2, R0 ;  /* 0x000000021d007224 */ /* 0x000fc600078e0200 */
[----:B------:R2:W-:Y:S04]  /*5180*/  STL [R1+0x2c8], R3 ;  /* 0x0002c80301007387 */ /* 0x0005e80000100800 */
[----:B------:R4:W-:Y:S01]  /*5190*/  STL [R1+0x2cc], R0 ;  /* 0x0002cc0001007387 */ /* 0x0009e20000100800 */
[----:B0-----:R-:W-:-:S03]  /*51a0*/  IABS R9, R11 ;  /* 0x0000000b00097213 */ /* 0x001fc60000000000 */
[----:B------:R-:W5:Y:S01]  /*51b0*/  LDL R11, [R1+0x1e78] ;  /* 0x001e7800010b7983 */ /* 0x000f620000100800 */
[----:B---3--:R-:W-:-:S03]  /*51c0*/  IABS R7, R13 ;  /* 0x0000000d00077213 */ /* 0x008fc60000000000 */
[----:B------:R-:W3:Y:S01]  /*51d0*/  LDL R13, [R1+0x1e70] ;  /* 0x001e7000010d7983 */ /* 0x000ee20000100800 */
[C---:B------:R-:W-:Y:S01]  /*51e0*/  IMAD.HI.U32 R10, R28.reuse, R9, RZ ;  /* 0x000000091c0a7227 */ /* 0x040fe200078e00ff */
[----:B-1----:R-:W-:Y:S02]  /*51f0*/  IABS R5, R15 ;  /* 0x0000000f00057213 */ /* 0x002fe40000000000 */
[----:B------:R-:W3:Y:S01]  /*5200*/  LDL R15, [R1+0x1e74] ;  /* 0x001e7400010f7983 */ /* 0x000ee20000100800 */
        /* <DEDUP_REMOVED lines=27> */
[C---:B------:R-:W-:Y:S01]  /*53c0*/  IMAD.HI.U32 R10, R28.reuse, R9, RZ ;  /* 0x000000091c0a7227 */ /* 0x040fe200078e00ff */
[----:B---3--:R-:W-:Y:S02]  /*53d0*/  IABS R5, R13 ;  /* 0x0000000d00057213 */ /* 0x008fe40000000000 */
[----:B------:R-:W3:Y:S01]  /*53e0*/  LDL R13, [R1+0x1e58] ;  /* 0x001e5800010d7983 */ /* 0x000ee20000100800 */
[----:B------:R-:W-:-:S04]  /*53f0*/  IMAD.HI.U32 R8, R28, R7, RZ ;  /* 0x000000071c087227 */ /* 0x000fc800078e00ff */
[----:B------:R-:W-:-:S04]  /*5400*/  IMAD.HI.U32 R6, R28, R5, RZ ;  /* 0x000000051c067227 */ /* 0x000fc800078e00ff */
[----:B------:R-:W-:Y:S02]  /*5410*/  IMAD.MOV R10, RZ, RZ, -R10 ;  /* 0x000000ffff0a7224 */ /* 0x000fe400078e0a0a */
[----:B------:R-:W-:Y:S02]  /*5420*/  IMAD.MOV R8, RZ, RZ, -R8 ;  /* 0x000000ffff087224 */ /* 0x000fe400078e0a08 */
[----:B------:R-:W-:Y:S01]  /*5430*/  IMAD.MOV R6, RZ, RZ, -R6 ;  /* 0x000000ffff067224 */ /* 0x000fe200078e0a06 */
[----:B-1----:R-:W-:Y:S02]  /*5440*/  IABS R3, R15 ;  /* 0x0000000f00037213 */ /* 0x002fe40000000000 */
[----:B------:R-:W3:Y:S01]  /*5450*/  LDL R15, [R1+0x1e5c] ;  /* 0x001e5c00010f7983 */ /* 0x000ee20000100800 */
[C---:B------:R-:W-:Y:S02]  /*5460*/  IMAD R9, R29.reuse, R10, R9 ;  /* 0x0000000a1d097224 */ /* 0x040fe400078e0209 */
[----:B------:R-:W-:-:S02]  /*5470*/  IMAD R7, R29, R8, R7 ;  /* 0x000000081d077224 */ /* 0x000fc400078e0207 */
        /* <DEDUP_REMOVED lines=24> */
[----:B------:R-:W-:Y:S01]  /*5600*/  IMAD.MOV R8, RZ, RZ, -R8 ;  /* 0x000000ffff087224 */ /* 0x000fe200078e0a08 */
[----:B---3--:R-:W-:Y:S02]  /*5610*/  IABS R3, R13 ;  /* 0x0000000d00037213 */ /* 0x008fe40000000000 */
[----:B------:R-:W3:Y:S01]  /*5620*/  LDL R13, [R1+0x1e40] ;  /* 0x001e4000010d7983 */ /* 0x000ee20000100800 */
[----:B------:R-:W-:Y:S02]  /*5630*/  IMAD.MOV R6, RZ, RZ, -R6 ;  /* 0x000000ffff067224 */ /* 0x000fe400078e0a06 */
[C---:B------:R-:W-:Y:S02]  /*5640*/  IMAD R9, R29.reuse, R10, R9 ;  /* 0x0000000a1d097224 */ /* 0x040fe400078e0209 */
[----:B------:R-:W-:-:S02]  /*5650*/  IMAD R7, R29, R8, R7 ;  /* 0x000000081d077224 */ /* 0x000fc400078e0207 */
[----:B------:R-:W-:Y:S01]  /*5660*/  IMAD R5, R29, R6, R5 ;  /* 0x000000061d057224 */ /* 0x000fe200078e0205 */
[----:B------:R2:W-:Y:S04]  /*5670*/  STL [R1+0x280], R9 ;  /* 0x0002800901007387 */ /* 0x0005e80000100800 */
[----:B------:R4:W-:Y:S04]  /*5680*/  STL [R1+0x284], R7 ;  /* 0x0002840701007387 */ /* 0x0009e80000100800 */
[----:B------:R5:W-:Y:S01]  /*5690*/  STL [R1+0x288], R5 ;  /* 0x0002880501007387 */ /* 0x000be20000100800 */
[----:B------:R-:W-:Y:S01]  /*56a0*/  IMAD.HI.U32 R4, R28, R3, RZ ;  /* 0x000000031c047227 */ /* 0x000fe200078e00ff */
[----:B-1----:R-:W-:-:S02]  /*56b0*/  IABS R0, R15 ;  /* 0x0000000f00007213 */ /* 0x002fc40000000000 */
[----:B------:R-:W3:Y:S03]  /*56c0*/  LDL R15, [R1+0x1e44] ;  /* 0x001e4400010f7983 */ /* 0x000ee60000100800 */
        /* <DEDUP_REMOVED lines=18> */
[----:B------:R-:W-:-:S04]  /*57f0*/  IMAD.HI.U32 R4, R28, R3, RZ ;  /* 0x000000031c047227 */ /* 0x000fc800078e00ff */
[----:B------:R-:W-:Y:S02]  /*5800*/  IMAD.MOV R10, RZ, RZ, -R10 ;  /* 0x000000ffff0a7224 */ /* 0x000fe400078e0a0a */
[----:B------:R-:W-:Y:S01]  /*5810*/  IMAD.MOV R8, RZ, RZ, -R8 ;  /* 0x000000ffff087224 */ /* 0x000fe200078e0a08 */
[----:B---3--:R-:W-:Y:S01]  /*5820*/  IABS R0, R13 ;  /* 0x0000000d00007213 */ /* 0x008fe20000000000 */
[----:B------:R-:W-:-:S04]  /*5830*/  IMAD.MOV R6, RZ, RZ, -R6 ;  /* 0x000000ffff067224 */ /* 0x000fc800078e0a06 */
[----:B------:R-:W-:-:S04]  /*5840*/  IMAD.HI.U32 R2, R28, R0, RZ ;  /* 0x000000001c027227 */ /* 0x000fc800078e00ff */
[----:B------:R-:W-:Y:S02]  /*5850*/  IMAD.MOV R4, RZ, RZ, -R4 ;  /* 0x000000ffff047224 */ /* 0x000fe400078e0a04 */
[C---:B------:R-:W-:Y:S02]  /*5860*/  IMAD R9, R29.reuse, R10, R9 ;  /* 0x0000000a1d097224 */ /* 0x040fe400078e0209 */
[----:B------:R-:W-:Y:S02]  /*5870*/  IMAD.MOV R2, RZ, RZ, -R2 ;  /* 0x000000ffff027224 */ /* 0x000fe400078e0a02 */
[C---:B------:R-:W-:Y:S02]  /*5880*/  IMAD R7, R29.reuse, R8, R7 ;  /* 0x000000081d077224 */ /* 0x040fe400078e0207 */
[C---:B------:R-:W-:Y:S01]  /*5890*/  IMAD R5, R29.reuse, R6, R5 ;  /* 0x000000061d057224 */ /* 0x040fe200078e0205 */
[----:B------:R0:W-:Y:S01]  /*58a0*/  STL [R1+0x26c], R9 ;  /* 0x00026c0901007387 */ /* 0x0001e20000100800 */
[----:B------:R-:W-:-:S02]  /*58b0*/  IMAD R3, R29, R4, R3 ;  /* 0x000000041d037224 */ /* 0x000fc400078e0203 */
[----:B------:R-:W-:Y:S01]  /*58c0*/  IMAD R0, R29, R2, R0 ;  /* 0x000000021d007224 */ /* 0x000fe200078e0200 */
[----:B------:R2:W-:Y:S04]  /*58d0*/  STL [R1+0x270], R7 ;  /* 0x0002700701007387 */ /* 0x0005e80000100800 */
[----:B------:R4:W-:Y:S01]  /*58e0*/  STL [R1+0x274], R5 ;  /* 0x0002740501007387 */ /* 0x0009e20000100800 */
[----:B0-----:R-:W-:-:S03]  /*58f0*/  IABS R9, R15 ;  /* 0x0000000f00097213 */ /* 0x001fc60000000000 */
[----:B------:R-:W3:Y:S04]  /*5900*/  LDL R13, [R1+0x1e28] ;  /* 0x001e2800010d7983 */ /* 0x000ee80000100800 */
[----:B------:R5:W-:Y:S04]  /*5910*/  STL [R1+0x278], R3 ;  /* 0x0002780301007387 */ /* 0x000be80000100800 */
        /* <DEDUP_REMOVED lines=61> */
[----:B------:R-:W5:Y:S02]  /*5cf0*/  LDL R11, [R1+0x1e04] ;  /* 0x001e0400010b7983 */ /* 0x000f640000100800 */
[----:B------:R-:W-:-:S04]  /*5d00*/  IMAD.HI.U32 R10, R28, R9, RZ ;  /* 0x000000091c0a7227 */ /* 0x000fc800078e00ff */
[----:B------:R-:W-:-:S04]  /*5d10*/  IMAD.MOV R10, RZ, RZ, -R10 ;  /* 0x000000ffff0a7224 */ /* 0x000fc800078e0a0a */
[----:B------:R-:W-:Y:S01]  /*5d20*/  IMAD R9, R29, R10, R9 ;  /* 0x0000000a1d097224 */ /* 0x000fe200078e0209 */
[----:B---3--:R-:W-:Y:S02]  /*5d30*/  IABS R7, R13 ;  /* 0x0000000d00077213 */ /* 0x008fe40000000000 */
        /* <DEDUP_REMOVED lines=35> */
[----:B------:R-:W3:Y:S03]  /*5f70*/  LDL R13, [R1+0x1de0] ;  /* 0x001de000010d7983 */ /* 0x000ee60000100800 */
[----:B------:R-:W-:Y:S01]  /*5f80*/  IMAD.HI.U32 R6, R28, R5, RZ ;  /* 0x000000051c067227 */ /* 0x000fe200078e00ff */
[----:B-1----:R-:W-:-:S02]  /*5f90*/  IABS R3, R15 ;  /* 0x0000000f00037213 */ /* 0x002fc40000000000 */
[----:B------:R-:W3:Y:S01]  /*5fa0*/  LDL R15, [R1+0x1de4] ;  /* 0x001de400010f7983 */ /* 0x000ee20000100800 */
[----:B------:R-:W-:-:S04]  /*5fb0*/  IMAD.MOV R6, RZ, RZ, -R6 ;  /* 0x000000ffff067224 */ /* 0x000fc800078e0a06 */
        /* <DEDUP_REMOVED lines=29> */
[----:B---3--:R-:W-:-:S02]  /*6190*/  IABS R3, R13 ;  /* 0x0000000d00037213 */ /* 0x008fc40000000000 */
[----:B------:R-:W3:Y:S03]  /*61a0*/  LDL R13, [R1+0x1dc8] ;  /* 0x001dc800010d7983 */ /* 0x000ee60000100800 */
[----:B------:R-:W-:Y:S01]  /*61b0*/  IMAD.HI.U32 R4, R28, R3, RZ ;  /* 0x000000031c047227 */ /* 0x000fe200078e00ff */
[----:B-1----:R-:W-:-:S03]  /*61c0*/  IABS R0, R15 ;  /* 0x0000000f00007213 */ /* 0x002fc60000000000 */
[----:B------:R-:W-:Y:S02]  /*61d0*/  IMAD.MOV R4, RZ, RZ, -R4 ;  /* 0x000000ffff047224 */ /* 0x000fe400078e0a04 */
[----:B------:R-:W-:-:S04]  /*61e0*/  IMAD.HI.U32 R2, R28, R0, RZ ;  /* 0x000000001c027227 */ /* 0x000fc800078e00ff */
[----:B------:R-:W-:Y:S01]  /*61f0*/  IMAD.MOV R2, RZ, RZ, -R2 ;  /* 0x000000ffff027224 */ /* 0x000fe200078e0a02 */
[----:B------:R2:W-:Y:S01]  /*6200*/  STL [R1+0x208], R9 ;  /* 0x0002080901007387 */ /* 0x0005e20000100800 */
[C---:B------:R-:W-:Y:S02]  /*6210*/  IMAD R3, R29.reuse, R4, R3 ;  /* 0x000000041d037224 */ /* 0x040fe400078e0203 */
[----:B------:R-:W-:Y:S01]  /*6220*/  IMAD R0, R29, R2, R0 ;  /* 0x000000021d007224 */ /* 0x000fe200078e0200 */
[----:B------:R4:W-:Y:S04]  /*6230*/  STL [R1+0x20c], R7 ;  /* 0x00020c0701007387 */ /* 0x0009e80000100800 */
[----:B------:R5:W-:Y:S04]  /*6240*/  STL [R1+0x210], R5 ;  /* 0x0002100501007387 */ /* 0x000be80000100800 */
[----:B------:R-:W3:Y:S04]  /*6250*/  LDL R15, [R1+0x1dcc] ;  /* 0x001dcc00010f7983 */ /* 0x000ee80000100800 */
        /* <DEDUP_REMOVED lines=15> */
[----:B------:R-:W-:Y:S02]  /*6350*/  IMAD.MOV R8, RZ, RZ, -R8 ;  /* 0x000000ffff087224 */ /* 0x000fe400078e0a08 */
[----:B------:R-:W-:Y:S02]  /*6360*/  IMAD.MOV R6, RZ, RZ, -R6 ;  /* 0x000000ffff067224 */ /* 0x000fe400078e0a06 */
[----:B------:R-:W-:Y:S02]  /*6370*/  IMAD.MOV R4, RZ, RZ, -R4 ;  /* 0x000000ffff047224 */ /* 0x000fe400078e0a04 */
[C---:B------:R-:W-:Y:S02]  /*6380*/  IMAD R9, R29.reuse, R10, R9 ;  /* 0x0000000a1d097224 */ /* 0x040fe400078e0209 */
[----:B------:R-:W-:-:S02]  /*6390*/  IMAD R7, R29, R8, R7 ;  /* 0x000000081d077224 */ /* 0x000fc400078e0207 */
[C---:B------:R-:W-:Y:S01]  /*63a0*/  IMAD R5, R29.reuse, R6, R5 ;  /* 0x000000061d057224 */ /* 0x040fe200078e0205 */
[----:B------:R0:W-:Y:S01]  /*63b0*/  STL [R1+0x1f4], R9 ;  /* 0x0001f40901007387 */ /* 0x0001e20000100800 */
[----:B------:R-:W-:-:S03]  /*63c0*/  IMAD R3, R29, R4, R3 ;  /* 0x000000041d037224 */ /* 0x000fc600078e0203 */
[----:B------:R2:W-:Y:S01]  /*63d0*/  STL [R1+0x1f8], R7 ;  /* 0x0001f80701007387 */ /* 0x0005e20000100800 */
[----:B---3--:R-:W-:-:S05]  /*63e0*/  IABS R0, R13 ;  /* 0x0000000d00007213 */ /* 0x008fca0000000000 */
[----:B------:R-:W-:-:S04]  /*63f0*/  IMAD.HI.U32 R2, R28, R0, RZ ;  /* 0x000000001c027227 */ /* 0x000fc800078e00ff */
[----:B------:R-:W-:Y:S01]  /*6400*/  IMAD.MOV R2, RZ, RZ, -R2 ;  /* 0x000000ffff027224 */ /* 0x000fe200078e0a02 */
[----:B------:R4:W-:Y:S03]  /*6410*/  STL [R1+0x1fc], R5 ;  /* 0x0001fc0501007387 */ /* 0x0009e60000100800 */
[----:B------:R-:W-:Y:S01]  /*6420*/  IMAD R0, R29, R2, R0 ;  /* 0x000000021d007224 */ /* 0x000fe200078e0200 */
[----:B------:R-:W3:Y:S04]  /*6430*/  LDL R13, [R1+0x1db0] ;  /* 0x001db000010d7983 */ /* 0x000ee80000100800 */
[----:B------:R5:W-:Y:S04]  /*6440*/  STL [R1+0x200], R3 ;  /* 0x0002000301007387 */ /* 0x000be80000100800 */
[----:B------:R1:W-:Y:S01]  /*6450*/  STL [R1+0x204], R0 ;  /* 0x0002040001007387 */ /* 0x0003e20000100800 */
[----:B0-----:R-:W-:-:S03]  /*6460*/  IABS R9, R15 ;  /* 0x0000000f00097213 */ /* 0x001fc60000000000 */
[----:B------:R-:W3:Y:S02]  /*6470*/  LDL R15, [R1+0x1db4] ;  /* 0x001db400010f7983 */ /* 0x000ee40000100800 */
        /* <DEDUP_REMOVED lines=18> */
[----:B-1----:R-:W-:-:S03]  /*65a0*/  IABS R0, R11 ;  /* 0x0000000b00007213 */ /* 0x002fc60000000000 */
        /* <DEDUP_REMOVED lines=45> */
[----:B------:R-:W3:Y:S03]  /*6880*/  LDL R13, [R1+0x1d80] ;  /* 0x001d8000010d7983 */ /* 0x000ee60000100800 */
[----:B------:R-:W-:-:S04]  /*6890*/  IMAD.HI.U32 R8, R28, R7, RZ ;  /* 0x000000071c087227 */ /* 0x000fc800078e00ff */
[----:B------:R-:W-:Y:S01]  /*68a0*/  IMAD.MOV R8, RZ, RZ, -R8 ;  /* 0x000000ffff087224 */ /* 0x000fe200078e0a08 */
[----:B-1----:R-:W-:Y:S02]  /*68b0*/  IABS R5, R15 ;  /* 0x0000000f00057213 */ /* 0x002fe40000000000 */
[----:B------:R-:W3:Y:S03]  /*68c0*/  LDL R15, [R1+0x1d84] ;  /* 0x001d8400010f7983 */ /* 0x000ee60000100800 */
[----:B------:R-:W-:-:S04]  /*68d0*/  IMAD.HI.U32 R6, R28, R5, RZ ;  /* 0x000000051c067227 */ /* 0x000fc800078e00ff */
        /* <DEDUP_REMOVED lines=36> */
[C---:B------:R-:W-:Y:S01]  /*6b20*/  IMAD R5, R29.reuse, R6, R5 ;  /* 0x000000061d057224 */ /* 0x040fe200078e0205 */
[----:B------:R4:W-:Y:S01]  /*6b30*/  STL [R1+0x19c], R9 ;  /* 0x00019c0901007387 */ /* 0x0009e20000100800 */
[----:B------:R-:W-:-:S03]  /*6b40*/  IMAD R3, R29, R4, R3 ;  /* 0x000000041d037224 */ /* 0x000fc600078e0203 */
[----:B------:R5:W-:Y:S04]  /*6b50*/  STL [R1+0x1a0], R7 ;  /* 0x0001a00701007387 */ /* 0x000be80000100800 */
[----:B------:R0:W-:Y:S01]  /*6b60*/  STL [R1+0x1a4], R5 ;  /* 0x0001a40501007387 */ /* 0x0001e20000100800 */
[----:B--2---:R-:W-:-:S03]  /*6b70*/  IABS R0, R12 ;  /* 0x0000000c00007213 */ /* 0x004fc60000000000 */
[----:B------:R-:W2:Y:S02]  /*6b80*/  LDL R12, [R1+0x1d60] ;  /* 0x001d6000010c7983 */ /* 0x000ea40000100800 */
        /* <DEDUP_REMOVED lines=22> */
[----:B------:R-:W-:-:S04]  /*6cf0*/  IMAD.HI.U32 R4, R28, R3, RZ ;  /* 0x000000031c047227 */ /* 0x000fc800078e00ff */
[----:B------:R-:W-:Y:S01]  /*6d00*/  IMAD.MOV R4, RZ, RZ, -R4 ;  /* 0x000000ffff047224 */ /* 0x000fe200078e0a04 */
[----:B-1----:R-:W-:-:S05]  /*6d10*/  IABS R0, R15 ;  /* 0x0000000f00007213 */ /* 0x002fca0000000000 */
        /* <DEDUP_REMOVED lines=28> */
[----:B------:R-:W-:-:S03]  /*6ee0*/  IMAD.HI.U32 R4, R28, R3, RZ ;  /* 0x000000031c047227 */ /* 0x000fc600078e00ff */
[----:B------:R2:W-:Y:S04]  /*6ef0*/  STL [R1+0x170], R7 ;  /* 0x0001700701007387 */ /* 0x0005e80000100800 */
[----:B------:R4:W-:Y:S01]  /*6f00*/  STL [R1+0x174], R5 ;  /* 0x0001740501007387 */ /* 0x0009e20000100800 */
[----:B------:R-:W-:-:S04]  /*6f10*/  IMAD.MOV R4, RZ, RZ, -R4 ;  /* 0x000000ffff047224 */ /* 0x000fc800078e0a04 */
[----:B------:R-:W-:Y:S01]  /*6f20*/  IMAD R3, R29, R4, R3 ;  /* 0x000000041d037224 */ /* 0x000fe200078e0203 */
[----:B---3--:R-:W-:Y:S02]  /*6f30*/  IABS R0, R13 ;  /* 0x0000000d00007213 */ /* 0x008fe40000000000 */
[----:B------:R-:W3:Y:S03]  /*6f40*/  LDL R13, [R1+0x1d38] ;  /* 0x001d3800010d7983 */ /* 0x000ee60000100800 */
[----:B------:R-:W-:-:S04]  /*6f50*/  IMAD.HI.U32 R2, R28, R0, RZ ;  /* 0x000000001c027227 */ /* 0x000fc800078e00ff */
[----:B------:R-:W-:-:S04]  /*6f60*/  IMAD.MOV R2, RZ, RZ, -R2 ;  /* 0x000000ffff027224 */ /* 0x000fc800078e0a02 */
[----:B------:R-:W-:Y:S01]  /*6f70*/  IMAD R0, R29, R2, R0 ;  /* 0x000000021d007224 */ /* 0x000fe200078e0200 */
        /* <DEDUP_REMOVED lines=33> */
[----:B------:R-:W3:Y:S02]  /*7190*/  LDL R13, [R1+0x1d20] ;  /* 0x001d2000010d7983 */ /* 0x000ee40000100800 */
[----:B------:R-:W-:-:S04]  /*71a0*/  IMAD.HI.U32 R10, R28, R9, RZ ;  /* 0x000000091c0a7227 */ /* 0x000fc800078e00ff */
[----:B------:R-:W-:-:S04]  /*71b0*/  IMAD.MOV R10, RZ, RZ, -R10 ;  /* 0x000000ffff0a7224 */ /* 0x000fc800078e0a0a */
[----:B------:R-:W-:Y:S01]  /*71c0*/  IMAD R9, R29, R10, R9 ;  /* 0x0000000a1d097224 */ /* 0x000fe200078e0209 */
[----:B0-----:R-:W-:Y:S02]  /*71d0*/  IABS R7, R15 ;  /* 0x0000000f00077213 */ /* 0x001fe40000000000 */
[----:B------:R-:W3:Y:S03]  /*71e0*/  LDL R15, [R1+0x1d24] ;  /* 0x001d2400010f7983 */ /* 0x000ee60000100800 */
        /* <DEDUP_REMOVED lines=31> */
[----:B------:R-:W-:-:S04]  /*73e0*/  IMAD.MOV R8, RZ, RZ, -R8 ;  /* 0x000000ffff087224 */ /* 0x000fc800078e0a08 */
[----:B------:R-:W-:Y:S01]  /*73f0*/  IMAD R7, R29, R8, R7 ;  /* 0x000000081d077224 */ /* 0x000fe200078e0207 */
[----:B-1----:R-:W-:Y:S02]  /*7400*/  IABS R5, R15 ;  /* 0x0000000f00057213 */ /* 0x002fe40000000000 */
[----:B------:R-:W3:Y:S03]  /*7410*/  LDL R15, [R1+0x1d0c] ;  /* 0x001d0c00010f7983 */ /* 0x000ee60000100800 */
[----:B------:R-:W-:-:S04]  /*7420*/  IMAD.HI.U32 R6, R28, R5, RZ ;  /* 0x000000051c067227 */ /* 0x000fc800078e00ff */
[----:B------:R-:W-:-:S04]  /*7430*/  IMAD.MOV R6, RZ, RZ, -R6 ;  /* 0x000000ffff067224 */ /* 0x000fc800078e0a06 */
[----:B------:R-:W-:Y:S01]  /*7440*/  IMAD R5, R29, R6, R5 ;  /* 0x000000061d057224 */ /* 0x000fe200078e0205 */
[----:B--2---:R-:W-:Y:S02]  /*7450*/  IABS R3, R12 ;  /* 0x0000000c00037213 */ /* 0x004fe40000000000 */
[----:B------:R-:W2:Y:S03]  /*7460*/  LDL R12, [R1+0x1d00] ;  /* 0x001d0000010c7983 */ /* 0x000ea60000100800 */
[----:B------:R-:W-:-:S04]  /*7470*/  IMAD.HI.U32 R4, R28, R3, RZ ;  /* 0x000000031c047227 */ /* 0x000fc800078e00ff */
[----:B------:R-:W-:Y:S01]  /*7480*/  IMAD.MOV R4, RZ, RZ, -R4 ;  /* 0x000000ffff047224 */ /* 0x000fe200078e0a04 */
[----:B------:R5:W-:Y:S03]  /*7490*/  STL [R1+0x10c], R9 ;  /* 0x00010c0901007387 */ /* 0x000be60000100800 */
[----:B------:R-:W-:Y:S01]  /*74a0*/  IMAD R3, R29, R4, R3 ;  /* 0x000000041d037224 */ /* 0x000fe200078e0203 */
[----:B------:R0:W-:Y:S01]  /*74b0*/  STL [R1+0x110], R7 ;  /* 0x0001100701007387 */ /* 0x0001e20000100800 */
[----:B----4-:R-:W-:-:S05]  /*74c0*/  IABS R0, R14 ;  /* 0x0000000e00007213 */ /* 0x010fca0000000000 */
[----:B------:R-:W-:-:S04]  /*74d0*/  IMAD.HI.U32 R2, R28, R0, RZ ;  /* 0x000000001c027227 */ /* 0x000fc800078e00ff */
[----:B------:R-:W-:Y:S01]  /*74e0*/  IMAD.MOV R2, RZ, RZ, -R2 ;  /* 0x000000ffff027224 */ /* 0x000fe200078e0a02 */
[----:B------:R3:W-:Y:S03]  /*74f0*/  STL [R1+0x114], R5 ;  /* 0x0001140501007387 */ /* 0x0007e60000100800 */
[----:B------:R-:W-:Y:S01]  /*7500*/  IMAD R0, R29, R2, R0 ;  /* 0x000000021d007224 */ /* 0x000fe200078e0200 */
[----:B------:R-:W4:Y:S04]  /*7510*/  LDL R14, [R1+0x1d04] ;  /* 0x001d0400010e7983 */ /* 0x000f280000100800 */
[----:B------:R1:W-:Y:S01]  /*7520*/  STL [R1+0x118], R3 ;  /* 0x0001180301007387 */ /* 0x0003e20000100800 */
[----:B-----5:R-:W-:-:S03]  /*7530*/  IABS R9, R19 ;  /* 0x0000001300097213 */ /* 0x020fc60000000000 */
[----:B------:R2:W-:Y:S04]  /*7540*/  STL [R1+0x11c], R0 ;  /* 0x00011c0001007387 */ /* 0x0005e80000100800 */
        /* <DEDUP_REMOVED lines=17> */
[----:B------:R-:W-:Y:S01]  /*7660*/  IMAD.MOV R4, RZ, RZ, -R4 ;  /* 0x000000ffff047224 */ /* 0x000fe200078e0a04 */
[----:B------:R4:W-:Y:S03]  /*7670*/  STL [R1+0xf4], R9 ;  /* 0x0000f40901007387 */ /* 0x0009e60000100800 */
[----:B------:R-:W-:Y:S01]  /*7680*/  IMAD R3, R29, R4, R3 ;  /* 0x000000041d037224 */ /* 0x000fe200078e0203 */
        /* <DEDUP_REMOVED lines=25> */
[----:B------:R-:W3:Y:S04]  /*7820*/  LDL R13, [R1+0x1cd8] ;  /* 0x001cd800010d7983 */ /* 0x000ee80000100800 */
[----:B------:R2:W-:Y:S01]  /*7830*/  STL [R1+0xd0], R9 ;  /* 0x0000d00901007387 */ /* 0x0005e20000100800 */
[----:B------:R-:W-:-:S03]  /*7840*/  IMAD.HI.U32 R4, R28, R3, RZ ;  /* 0x000000031c047227 */ /* 0x000fc600078e00ff */
[----:B------:R4:W-:Y:S04]  /*7850*/  STL [R1+0xd4], R7 ;  /* 0x0000d40701007387 */ /* 0x0009e80000100800 */
[----:B------:R5:W-:Y:S01]  /*7860*/  STL [R1+0xd8], R5 ;  /* 0x0000d80501007387 */ /* 0x000be20000100800 */
[----:B------:R-:W-:-:S04]  /*7870*/  IMAD.MOV R4, RZ, RZ, -R4 ;  /* 0x000000ffff047224 */ /* 0x000fc800078e0a04 */
[----:B------:R-:W-:Y:S01]  /*7880*/  IMAD R3, R29, R4, R3 ;  /* 0x000000041d037224 */ /* 0x000fe200078e0203 */
[----:B-1----:R-:W-:Y:S02]  /*7890*/  IABS R0, R15 ;  /* 0x0000000f00007213 */ /* 0x002fe40000000000 */
[----:B------:R-:W3:Y:S03]  /*78a0*/  LDL R15, [R1+0x1cdc] ;  /* 0x001cdc00010f7983 */ /* 0x000ee60000100800 */
[----:B------:R-:W-:-:S04]  /*78b0*/  IMAD.HI.U32 R2, R28, R0, RZ ;  /* 0x000000001c027227 */ /* 0x000fc800078e00ff */
[----:B------:R-:W-:-:S04]  /*78c0*/  IMAD.MOV R2, RZ, RZ, -R2 ;  /* 0x000000ffff027224 */ /* 0x000fc800078e0a02 */
[----:B------:R-:W-:Y:S01]  /*78d0*/  IMAD R0, R29, R2, R0 ;  /* 0x000000021d007224 */ /* 0x000fe200078e0200 */
        /* <DEDUP_REMOVED lines=43> */
[----:B------:R-:W4:Y:S01]  /*7b90*/  LDL R14, [R1+0x1cbc] ;  /* 0x001cbc00010e7983 */ /* 0x000f220000100800 */
[----:B-----5:R-:W-:-:S03]  /*7ba0*/  IABS R3, R19 ;  /* 0x0000001300037213 */ /* 0x020fc60000000000 */
[----:B------:R-:W5:Y:S04]  /*7bb0*/  LDL R19, [R1+0x1cb0] ;  /* 0x001cb00001137983 */ /* 0x000f680000100800 */
[----:B------:R3:W-:Y:S04]  /*7bc0*/  STL [R1+0xa8], R9 ;  /* 0x0000a80901007387 */ /* 0x0007e80000100800 */
[----:B------:R0:W-:Y:S01]  /*7bd0*/  STL [R1+0xac], R7 ;  /* 0x0000ac0701007387 */ /* 0x0001e20000100800 */
[----:B-1----:R-:W-:-:S03]  /*7be0*/  IABS R0, R11 ;  /* 0x0000000b00007213 */ /* 0x002fc60000000000 */
        /* <DEDUP_REMOVED lines=11> */
[----:B------:R4:W-:Y:S01]  /*7ca0*/  STL [R1+0xb4], R3 ;  /* 0x0000b40301007387 */ /* 0x0009e20000100800 */
[----:B---3--:R-:W-:-:S03]  /*7cb0*/  IABS R9, R13 ;  /* 0x0000000d00097213 */ /* 0x008fc60000000000 */
[----:B------:R-:W3:Y:S04]  /*7cc0*/  LDL R13, [R1+0x1cac] ;  /* 0x001cac00010d7983 */ /* 0x000ee80000100800 */
[----:B------:R5:W-:Y:S01]  /*7cd0*/  STL [R1+0xb8], R0 ;  /* 0x0000b80001007387 */ /* 0x000be20000100800 */
[----:B------:R-:W-:-:S04]  /*7ce0*/  IMAD.HI.U32 R10, R28, R9, RZ ;  /* 0x000000091c0a7227 */ /* 0x000fc800078e00ff */
[----:B------:R-:W-:Y:S01]  /*7cf0*/  IMAD.MOV R10, RZ, RZ, -R10 ;  /* 0x000000ffff0a7224 */ /* 0x000fe200078e0a0a */
[----:B0-----:R-:W-:Y:S02]  /*7d00*/  IABS R7, R15 ;  /* 0x0000000f00077213 */ /* 0x001fe40000000000 */
[----:B------:R-:W3:Y:S03]  /*7d10*/  LDL R15, [R1+0x1ca8] ;  /* 0x001ca800010f7983 */ /* 0x000ee60000100800 */
[----:B------:R-:W-:-:S04]  /*7d20*/  IMAD.HI.U32 R8, R28, R7, RZ ;  /* 0x000000071c087227 */ /* 0x000fc800078e00ff */
        /* <DEDUP_REMOVED lines=9> */
[----:B------:R-:W4:Y:S03]  /*7dc0*/  LDL R14, [R1+0x1ca4] ;  /* 0x001ca400010e7983 */ /* 0x000f260000100800 */
[----:B------:R-:W-:Y:S01]  /*7dd0*/  IMAD.HI.U32 R4, R28, R3, RZ ;  /* 0x000000031c047227 */ /* 0x000fe200078e00ff */
[----:B-----5:R-:W-:-:S03]  /*7de0*/  IABS R0, R19 ;  /* 0x0000001300007213 */ /* 0x020fc60000000000 */
[----:B------:R-:W-:Y:S02]  /*7df0*/  IMAD.MOV R4, RZ, RZ, -R4 ;  /* 0x000000ffff047224 */ /* 0x000fe400078e0a04 */
[----:B------:R-:W-:-:S04]  /*7e00*/  IMAD.HI.U32 R2, R28, R0, RZ ;  /* 0x000000001c027227 */ /* 0x000fc800078e00ff */
[----:B------:R-:W-:Y:S02]  /*7e10*/  IMAD.MOV R2, RZ, RZ, -R2 ;  /* 0x000000ffff027224 */ /* 0x000fe400078e0a02 */
[C---:B------:R-:W-:Y:S01]  /*7e20*/  IMAD R3, R29.reuse, R4, R3 ;  /* 0x000000041d037224 */ /* 0x040fe200078e0203 */
[----:B------:R0:W-:Y:S01]  /*7e30*/  STL [R1+0x98], R9 ;  /* 0x0000980901007387 */ /* 0x0001e20000100800 */
[----:B------:R-:W-:-:S03]  /*7e40*/  IMAD R0, R29, R2, R0 ;  /* 0x000000021d007224 */ /* 0x000fc600078e0200 */
[----:B------:R3:W-:Y:S04]  /*7e50*/  STL [R1+0x9c], R7 ;  /* 0x00009c0701007387 */ /* 0x0007e80000100800 */
[----:B------:R1:W-:Y:S01]  /*7e60*/  STL [R1+0xa0], R5 ;  /* 0x0000a00501007387 */ /* 0x0003e20000100800 */
[----:B0-----:R-:W-:-:S03]  /*7e70*/  IABS R9, R11 ;  /* 0x0000000b00097213 */ /* 0x001fc60000000000 */
[----:B------:R2:W-:Y:S04]  /*7e80*/  STL [R1+0xa4], R3 ;  /* 0x0000a40301007387 */ /* 0x0005e80000100800 */
[----:B------:R-:W5:Y:S04]  /*7e90*/  LDL R18, [R1+0x1c9c] ;  /* 0x001c9c0001127983 */ /* 0x000f680000100800 */
[----:B------:R4:W-:Y:S04]  /*7ea0*/  STL [R1+0x1f0], R0 ;  /* 0x0001f00001007387 */ /* 0x0009e80000100800 */
[----:B------:R-:W5:Y:S01]  /*7eb0*/  LDL R11, [R1+0x1c98] ;  /* 0x001c9800010b7983 */ /* 0x000f620000100800 */
[----:B------:R-:W-:-:S03]  /*7ec0*/  IMAD.HI.U32 R10, R28, R9, RZ ;  /* 0x000000091c0a7227 */ /* 0x000fc600078e00ff */
[----:B------:R-:W5:Y:S01]  /*7ed0*/  LDL R19, [R1+0x1c8c] ;  /* 0x001c8c0001137983 */ /* 0x000f620000100800 */
        /* <DEDUP_REMOVED lines=11> */
[----:B------:R-:W-:Y:S03]  /*7f90*/  STL [R1+0x88], R9 ;  /* 0x0000880901007387 */ /* 0x000fe60000100800 */
[----:B------:R-:W-:Y:S01]  /*7fa0*/  IMAD R5, R29, R6, R5 ;  /* 0x000000061d057224 */ /* 0x000fe200078e0205 */
[----:B------:R5:W-:Y:S01]  /*7fb0*/  STL [R1+0x8c], R7 ;  /* 0x00008c0701007387 */ /* 0x000be20000100800 */
[----:B--2---:R-:W-:-:S03]  /*7fc0*/  IABS R3, R12 ;  /* 0x0000000c00037213 */ /* 0x004fc60000000000 */
[----:B------:R-:W2:Y:S04]  /*7fd0*/  LDL R12, [R1+0x1c88] ;  /* 0x001c8800010c7983 */ /* 0x000ea80000100800 */
[----:B------:R-:W-:Y:S01]  /*7fe0*/  STL [R1+0x90], R5 ;  /* 0x0000900501007387 */ /* 0x000fe20000100800 */
[----:B------:R-:W-:-:S04]  /*7ff0*/  IMAD.HI.U32 R4, R28, R3, RZ ;  /* 0x000000031c047227 */ /* 0x000fc800078e00ff */
[----:B------:R-:W-:-:S04]  /*8000*/  IMAD.MOV R4, RZ, RZ, -R4 ;  /* 0x000000ffff047224 */ /* 0x000fc800078e0a04 */
[----:B------:R-:W-:Y:S01]  /*8010*/  IMAD R3, R29, R4, R3 ;  /* 0x000000041d037224 */ /* 0x000fe200078e0203 */
[----:B----4-:R-:W-:Y:S02]  /*8020*/  IABS R0, R14 ;  /* 0x0000000e00007213 */ /* 0x010fe40000000000 */
[----:B------:R-:W4:Y:S03]  /*8030*/  LDL R14, [R1+0x1c80] ;  /* 0x001c8000010e7983 */ /* 0x000f260000100800 */
[----:B------:R-:W-:-:S04]  /*8040*/  IMAD.HI.U32 R2, R28, R0, RZ ;  /* 0x000000001c027227 */ /* 0x000fc800078e00ff */
[----:B------:R-:W-:-:S04]  /*8050*/  IMAD.MOV R2, RZ, RZ, -R2 ;  /* 0x000000ffff027224 */ /* 0x000fc800078e0a02 */
[----:B------:R-:W-:Y:S01]  /*8060*/  IMAD R0, R29, R2, R0 ;  /* 0x000000021d007224 */ /* 0x000fe200078e0200 */
[----:B------:R-:W-:Y:S04]  /*8070*/  STL [R1+0x94], R3 ;  /* 0x0000940301007387 */ /* 0x000fe80000100800 */
[----:B------:R0:W-:Y:S01]  /*8080*/  STL [R1+0x1c8], R0 ;  /* 0x0001c80001007387 */ /* 0x0001e20000100800 */
[----:B-----5:R-:W-:-:S03]  /*8090*/  IABS R7, R11 ;  /* 0x0000000b00077213 */ /* 0x020fc60000000000 */
[----:B------:R-:W5:Y:S01]  /*80a0*/  LDL R11, [R1+0x1c84] ;  /* 0x001c8400010b7983 */ /* 0x000f620000100800 */
[----:B------:R-:W-:Y:S02]  /*80b0*/  IABS R9, R18 ;  /* 0x0000001200097213 */ /* 0x000fe40000000000 */
[----:B0-----:R-:W-:Y:S01]  /*80c0*/  IABS R0, R19 ;  /* 0x0000001300007213 */ /* 0x001fe20000000000 */
        /* <DEDUP_REMOVED lines=12> */
[----:B------:R-:W-:-:S04]  /*8190*/  IMAD.MOV R6, RZ, RZ, -R6 ;  /* 0x000000ffff067224 */ /* 0x000fc800078e0a06 */
[----:B------:R-:W-:Y:S01]  /*81a0*/  IMAD R5, R29, R6, R5 ;  /* 0x000000061d057224 */ /* 0x000fe200078e0205 */
[----:B------:R-:W-:Y:S02]  /*81b0*/  IABS R3, R15 ;  /* 0x0000000f00037213 */ /* 0x000fe40000000000 */
[----:B------:R-:W3:Y:S03]  /*81c0*/  LDL R15, [R1+0x1c78] ;  /* 0x001c7800010f7983 */ /* 0x000ee60000100800 */
[----:B------:R-:W-:-:S04]  /*81d0*/  IMAD.HI.U32 R4, R28, R3, RZ ;  /* 0x000000031c047227 */ /* 0x000fc800078e00ff */
[----:B------:R-:W-:Y:S01]  /*81e0*/  IMAD.MOV R4, RZ, RZ, -R4 ;  /* 0x000000ffff047224 */ /* 0x000fe200078e0a04 */
[----:B------:R-:W-:Y:S03]  /*81f0*/  STL [R1+0x7c], R9 ;  /* 0x00007c0901007387 */ /* 0x000fe60000100800 */
[----:B------:R-:W-:Y:S01]  /*8200*/  IMAD R3, R29, R4, R3 ;  /* 0x000000041d037224 */ /* 0x000fe200078e0203 */
[----:B------:R4:W-:Y:S04]  /*8210*/  STL [R1+0x80], R7 ;  /* 0x0000800701007387 */ /* 0x0009e80000100800 */
[----:B------:R5:W-:Y:S04]  /*8220*/  STL [R1+0x84], R5 ;  /* 0x0000840501007387 */ /* 0x000be80000100800 */
[----:B------:R3:W-:Y:S04]  /*8230*/  STL [R1+0x194], R3 ;  /* 0x0001940301007387 */ /* 0x0007e80000100800 */
[----:B------:R0:W-:Y:S04]  /*8240*/  STL [R1+0x198], R0 ;  /* 0x0001980001007387 */ /* 0x0001e80000100800 */
[----:B------:R-:W3:Y:S04]  /*8250*/  LDL R17, [R1+0x1c70] ;  /* 0x001c700001117983 */ /* 0x000ee80000100800 */
[----:B------:R-:W3:Y:S04]  /*8260*/  LDL R18, [R1+0x1c74] ;  /* 0x001c740001127983 */ /* 0x000ee80000100800 */
[----:B------:R-:W3:Y:S01]  /*8270*/  LDL R19, [R1+0x1c60] ;  /* 0x001c600001137983 */ /* 0x000ee20000100800 */
[----:B----4-:R-:W-:-:S03]  /*8280*/  IABS R7, R14 ;  /* 0x0000000e00077213 */ /* 0x010fc60000000000 */
[----:B------:R-:W4:Y:S01]  /*8290*/  LDL R14, [R1+0x1c68] ;  /* 0x001c6800010e7983 */ /* 0x000f220000100800 */
[----:B-----5:R-:W-:-:S03]  /*82a0*/  IABS R5, R11 ;  /* 0x0000000b00057213 */ /* 0x020fc60000000000 */
[----:B------:R-:W5:Y:S01]  /*82b0*/  LDL R11, [R1+0x1c6c] ;  /* 0x001c6c00010b7983 */ /* 0x000f620000100800 */
[----:B--2---:R-:W-:Y:S01]  /*82c0*/  IABS R9, R12 ;  /* 0x0000000c00097213 */ /* 0x004fe20000000000 */
        /* <DEDUP_REMOVED lines=9> */
[----:B------:R-:W-:Y:S04]  /*8360*/  STL [R1+0x78], R9 ;  /* 0x0000780901007387 */ /* 0x000fe80000100800 */
[----:B------:R-:W-:Y:S04]  /*8370*/  STL [R1+0x15c], R7 ;  /* 0x00015c0701007387 */ /* 0x000fe80000100800 */
[----:B------:R-:W2:Y:S01]  /*8380*/  LDL R12, [R1+0x1c64] ;  /* 0x001c6400010c7983 */ /* 0x000ea20000100800 */
[----:B---3--:R-:W-:-:S05]  /*8390*/  IABS R3, R13 ;  /* 0x0000000d00037213 */ /* 0x008fca0000000000 */
[----:B------:R-:W-:-:S04]  /*83a0*/  IMAD.HI.U32 R4, R28, R3, RZ ;  /* 0x000000031c047227 */ /* 0x000fc800078e00ff */
[----:B------:R-:W-:Y:S01]  /*83b0*/  IMAD.MOV R4, RZ, RZ, -R4 ;  /* 0x000000ffff047224 */ /* 0x000fe200078e0a04 */
[----:B------:R4:W-:Y:S03]  /*83c0*/  STL [R1+0x160], R5 ;  /* 0x0001600501007387 */ /* 0x0009e60000100800 */
[----:B------:R-:W-:Y:S01]  /*83d0*/  IMAD R3, R29, R4, R3 ;  /* 0x000000041d037224 */ /* 0x000fe200078e0203 */
[----:B------:R-:W3:Y:S04]  /*83e0*/  LDL R13, [R1+0x1c58] ;  /* 0x001c5800010d7983 */ /* 0x000ee80000100800 */
[----:B------:R5:W-:Y:S01]  /*83f0*/  STL [R1+0x164], R3 ;  /* 0x0001640301007387 */ /* 0x000be20000100800 */
[----:B0-----:R-:W-:-:S03]  /*8400*/  IABS R0, R15 ;  /* 0x0000000f00007213 */ /* 0x001fc60000000000 */
[----:B------:R-:W3:Y:S02]  /*8410*/  LDL R15, [R1+0x1c5c] ;  /* 0x001c5c00010f7983 */ /* 0x000ee40000100800 */
[----:B------:R-:W-:-:S04]  /*8420*/  IMAD.HI.U32 R2, R28, R0, RZ ;  /* 0x000000001c027227 */ /* 0x000fc800078e00ff */
[----:B------:R-:W-:-:S04]  /*8430*/  IMAD.MOV R2, RZ, RZ, -R2 ;  /* 0x000000ffff027224 */ /* 0x000fc800078e0a02 */
[----:B------:R-:W-:-:S05]  /*8440*/  IMAD R0, R29, R2, R0 ;  /* 0x000000021d007224 */ /* 0x000fca00078e0200 */
[----:B------:R0:W-:Y:S01]  /*8450*/  STL [R1+0x16c], R0 ;  /* 0x00016c0001007387 */ /* 0x0001e20000100800 */
[----:B----4-:R-:W-:-:S03]  /*8460*/  IABS R5, R14 ;  /* 0x0000000e00057213 */ /* 0x010fc60000000000 */
[----:B------:R-:W4:Y:S01]  /*8470*/  LDL R14, [R1+0x1c50] ;  /* 0x001c5000010e7983 */ /* 0x000f220000100800 */
[----:B-----5:R-:W-:-:S03]  /*8480*/  IABS R3, R11 ;  /* 0x0000000b00037213 */ /* 0x020fc60000000000 */
[----:B------:R-:W5:Y:S01]  /*8490*/  LDL R11, [R1+0x1c54] ;  /* 0x001c5400010b7983 */ /* 0x000f620000100800 */
[----:B------:R-:W-:Y:S02]  /*84a0*/  IABS R9, R17 ;  /* 0x0000001100097213 */ /* 0x000fe40000000000 */
[----:B------:R-:W-:Y:S02]  /*84b0*/  IABS R7, R18 ;  /* 0x0000001200077213 */ /* 0x000fe40000000000 */
[----:B0-----:R-:W-:Y:S01]  /*84c0*/  IABS R0, R19 ;  /* 0x0000001300007213 */ /* 0x001fe20000000000 */
[----:B------:R-:W-:-:S04]  /*84d0*/  IMAD.HI.U32 R10, R28, R9, RZ ;  /* 0x000000091c0a7227 */ /* 0x000fc800078e00ff */
        /* <DEDUP_REMOVED lines=17> */
[----:B--2---:R-:W-:-:S03]  /*85f0*/  IABS R9, R12 ;  /* 0x0000000c00097213 */ /* 0x004fc60000000000 */
[----:B------:R4:W-:Y:S04]  /*8600*/  STL [R1+0x12c], R3 ;  /* 0x00012c0301007387 */ /* 0x0009e80000100800 */
[----:B------:R5:W-:Y:S01]  /*8610*/  STL [R1+0x130], R0 ;  /* 0x0001300001007387 */ /* 0x000be20000100800 */
[----:B---3--:R-:W-:-:S03]  /*8620*/  IABS R7, R13 ;  /* 0x0000000d00077213 */ /* 0x008fc60000000000 */
[----:B------:R-:W2:Y:S01]  /*8630*/  LDL R16, [R1+0x1c48] ;  /* 0x001c480001107983 */ /* 0x000ea20000100800 */
[----:B------:R-:W-:-:S03]  /*8640*/  IMAD.HI.U32 R10, R28, R9, RZ ;  /* 0x000000091c0a7227 */ /* 0x000fc600078e00ff */
[----:B------:R-:W3:Y:S01]  /*8650*/  LDL R17, [R1+0x1c4c] ;  /* 0x001c4c0001117983 */ /* 0x000ee20000100800 */
[----:B------:R-:W-:-:S03]  /*8660*/  IMAD.HI.U32 R8, R28, R7, RZ ;  /* 0x000000071c087227 */ /* 0x000fc600078e00ff */
[----:B------:R-:W3:Y:S01]  /*8670*/  LDL R18, [R1+0x1c40] ;  /* 0x001c400001127983 */ /* 0x000ee20000100800 */
[----:B------:R-:W-:-:S03]  /*8680*/  IMAD.MOV R10, RZ, RZ, -R10 ;  /* 0x000000ffff0a7224 */ /* 0x000fc600078e0a0a */
[----:B------:R-:W3:Y:S01]  /*8690*/  LDL R19, [R1+0x1c38] ;  /* 0x001c380001137983 */ /* 0x000ee20000100800 */
[----:B------:R-:W-:Y:S02]  /*86a0*/  IMAD.MOV R8, RZ, RZ, -R8 ;  /* 0x000000ffff087224 */ /* 0x000fe400078e0a08 */
[----:B------:R-:W-:Y:S01]  /*86b0*/  IMAD R9, R29, R10, R9 ;  /* 0x0000000a1d097224 */ /* 0x000fe200078e0209 */
[----:B0-----:R-:W-:Y:S02]  /*86c0*/  IABS R5, R15 ;  /* 0x0000000f00057213 */ /* 0x001fe40000000000 */
[----:B------:R-:W3:Y:S03]  /*86d0*/  LDL R15, [R1+0x1c44] ;  /* 0x001c4400010f7983 */ /* 0x000ee60000100800 */
[----:B------:R-:W-:-:S04]  /*86e0*/  IMAD.HI.U32 R6, R28, R5, RZ ;  /* 0x000000051c067227 */ /* 0x000fc800078e00ff */
[----:B------:R-:W-:Y:S02]  /*86f0*/  IMAD.MOV R6, RZ, RZ, -R6 ;  /* 0x000000ffff067224 */ /* 0x000fe400078e0a06 */
[C---:B------:R-:W-:Y:S02]  /*8700*/  IMAD R7, R29.reuse, R8, R7 ;  /* 0x000000081d077224 */ /* 0x040fe400078e0207 */
[----:B------:R-:W-:Y:S01]  /*8710*/  IMAD R5, R29, R6, R5 ;  /* 0x000000061d057224 */ /* 0x000fe200078e0205 */
[----:B------:R2:W-:Y:S04]  /*8720*/  STL [R1+0xe4], R9 ;  /* 0x0000e40901007387 */ /* 0x0005e80000100800 */
[----:B------:R3:W-:Y:S04]  /*8730*/  STL [R1+0xe8], R7 ;  /* 0x0000e80701007387 */ /* 0x0007e80000100800 */
[----:B------:R-:W3:Y:S04]  /*8740*/  LDL R12, [R1+0x1c3c] ;  /* 0x001c3c00010c7983 */ /* 0x000ee80000100800 */
[----:B------:R0:W-:Y:S04]  /*8750*/  STL [R1+0xec], R5 ;  /* 0x0000ec0501007387 */ /* 0x0001e80000100800 */
[----:B------:R-:W3:Y:S01]  /*8760*/  LDL R13, [R1+0x1c30] ;  /* 0x001c3000010d7983 */ /* 0x000ee20000100800 */
[----:B----4-:R-:W-:-:S05]  /*8770*/  IABS R3, R14 ;  /* 0x0000000e00037213 */ /* 0x010fca0000000000 */
[----:B------:R-:W-:-:S04]  /*8780*/  IMAD.HI.U32 R4, R28, R3, RZ ;  /* 0x000000031c047227 */ /* 0x000fc800078e00ff */
[----:B------:R-:W-:-:S04]  /*8790*/  IMAD.MOV R4, RZ, RZ, -R4 ;  /* 0x000000ffff047224 */ /* 0x000fc800078e0a04 */
[----:B------:R-:W-:-:S05]  /*87a0*/  IMAD R3, R29, R4, R3 ;  /* 0x000000041d037224 */ /* 0x000fca00078e0203 */
[----:B------:R-:W-:Y:S04]  /*87b0*/  STL [R1+0xf0], R3 ;  /* 0x0000f00301007387 */ /* 0x000fe80000100800 */
[----:B------:R-:W4:Y:S01]  /*87c0*/  LDL R14, [R1+0x1c28] ;  /* 0x001c2800010e7983 */ /* 0x000f220000100800 */
[----:B-----5:R-:W-:-:S03]  /*87d0*/  IABS R0, R11 ;  /* 0x0000000b00007213 */ /* 0x020fc60000000000 */
[----:B------:R-:W5:Y:S02]  /*87e0*/  LDL R11, [R1+0x1c34] ;  /* 0x001c3400010b7983 */ /* 0x000f640000100800 */
[----:B------:R-:W-:-:S04]  /*87f0*/  IMAD.HI.U32 R2, R28, R0, RZ ;  /* 0x000000001c027227 */ /* 0x000fc800078e00ff */
[----:B------:R-:W-:-:S04]  /*8800*/  IMAD.MOV R2, RZ, RZ, -R2 ;  /* 0x000000ffff027224 */ /* 0x000fc800078e0a02 */
[----:B------:R-:W-:-:S05]  /*8810*/  IMAD R0, R29, R2, R0 ;  /* 0x000000021d007224 */ /* 0x000fca00078e0200 */
[----:B------:R1:W-:Y:S01]  /*8820*/  STL [R1+0xf8], R0 ;  /* 0x0000f80001007387 */ /* 0x0003e20000100800 */
[----:B--2---:R-:W-:Y:S02]  /*8830*/  IABS R9, R16 ;  /* 0x0000001000097213 */ /* 0x004fe40000000000 */
[----:B---3--:R-:W-:-:S03]  /*8840*/  IABS R7, R17 ;  /* 0x0000001100077213 */ /* 0x008fc60000000000 */
[----:B------:R-:W-:Y:S01]  /*8850*/  IMAD.HI.U32 R10, R28, R9, RZ ;  /* 0x000000091c0a7227 */ /* 0x000fe200078e00ff */
[----:B0-----:R-:W-:-:S03]  /*8860*/  IABS R5, R18 ;  /* 0x0000001200057213 */ /* 0x001fc60000000000 */
[----:B------:R-:W-:Y:S01]  /*8870*/  IMAD.HI.U32 R8, R28, R7, RZ ;  /* 0x000000071c087227 */ /* 0x000fe200078e00ff */
[----:B-1----:R-:W-:-:S03]  /*8880*/  IABS R0, R19 ;  /* 0x0000001300007213 */ /* 0x002fc60000000000 */
[----:B------:R-:W-:-:S04]  /*8890*/  IMAD.HI.U32 R6, R28, R5, RZ ;  /* 0x000000051c067227 */ /* 0x000fc800078e00ff */
[----:B------:R-:W-:-:S04]  /*88a0*/  IMAD.HI.U32 R2, R28, R0, RZ ;  /* 0x000000001c027227 */ /* 0x000fc800078e00ff */
[----:B------:R-:W-:Y:S01]  /*88b0*/  IMAD.MOV R10, RZ, RZ, -R10 ;  /* 0x000000ffff0a7224 */ /* 0x000fe200078e0a0a */
[----:B------:R-:W-:Y:S01]  /*88c0*/  IABS R3, R15 ;  /* 0x0000000f00037213 */ /* 0x000fe20000000000 */
[----:B------:R-:W-:Y:S01]  /*88d0*/  IMAD.MOV R8, RZ, RZ, -R8 ;  /* 0x000000ffff087224 */ /* 0x000fe200078e0a08 */
[----:B------:R-:W2:Y:S03]  /*88e0*/  LDL R15, [R1+0x1c2c] ;  /* 0x001c2c00010f7983 */ /* 0x000ea60000100800 */
[----:B------:R-:W-:-:S04]  /*88f0*/  IMAD.HI.U32 R4, R28, R3, RZ ;  /* 0x000000031c047227 */ /* 0x000fc800078e00ff */
[----:B------:R-:W-:Y:S02]  /*8900*/  IMAD.MOV R6, RZ, RZ, -R6 ;  /* 0x000000ffff067224 */ /* 0x000fe400078e0a06 */
[----:B------:R-:W-:Y:S02]  /*8910*/  IMAD.MOV R4, RZ, RZ, -R4 ;  /* 0x000000ffff047224 */ /* 0x000fe400078e0a04 */
[----:B------:R-:W-:Y:S02]  /*8920*/  IMAD.MOV R2, RZ, RZ, -R2 ;  /* 0x000000ffff027224 */ /* 0x000fe400078e0a02 */
[C---:B------:R-:W-:Y:S02]  /*8930*/  IMAD R9, R29.reuse, R10, R9 ;  /* 0x0000000a1d097224 */ /* 0x040fe400078e0209 */
[C---:B------:R-:W-:Y:S02]  /*8940*/  IMAD R7, R29.reuse, R8, R7 ;  /* 0x000000081d077224 */ /* 0x040fe400078e0207 */
[----:B------:R-:W-:-:S02]  /*8950*/  IMAD R5, R29, R6, R5 ;  /* 0x000000061d057224 */ /* 0x000fc400078e0205 */
[C---:B------:R-:W-:Y:S01]  /*8960*/  IMAD R3, R29.reuse, R4, R3 ;  /* 0x000000041d037224 */ /* 0x040fe200078e0203 */
[----:B------:R-:W-:Y:S01]  /*8970*/  STL [R1+0x38], R9 ;  /* 0x0000380901007387 */ /* 0x000fe20000100800 */
[----:B------:R-:W-:-:S03]  /*8980*/  IMAD R0, R29, R2, R0 ;  /* 0x000000021d007224 */ /* 0x000fc600078e0200 */
[----:B------:R-:W-:Y:S04]  /*8990*/  STL [R1+0x34], R7 ;  /* 0x0000340701007387 */ /* 0x000fe80000100800 */
[----:B------:R0:W-:Y:S04]  /*89a0*/  STL [R1+0x30], R5 ;  /* 0x0000300501007387 */ /* 0x0001e80000100800 */
[----:B------:R5:W-:Y:S04]  /*89b0*/  STL [R1+0x2c], R3 ;  /* 0x00002c0301007387 */ /* 0x000be80000100800 */
[----:B------:R2:W-:Y:S01]  /*89c0*/  STL [R1+0x28], R0 ;  /* 0x0000280001007387 */ /* 0x0005e20000100800 */
[----:B------:R-:W-:-:S02]  /*89d0*/  IABS R4, R13 ;  /* 0x0000000d00047213 */ /* 0x000fc40000000000 */
[----:B0-----:R-:W-:Y:S01]  /*89e0*/  IABS R5, R12 ;  /* 0x0000000c00057213 */ /* 0x001fe20000000000 */
[----:B------:R-:W3:Y:S04]  /*89f0*/  LDL R16, [R1+0x1c24] ;  /* 0x001c240001107983 */ /* 0x000ee80000100800 */
[----:B------:R-:W3:Y:S01]  /*8a00*/  LDL R17, [R1+0x1c18] ;  /* 0x001c180001117983 */ /* 0x000ee20000100800 */
[----:B-----5:R-:W-:-:S03]  /*8a10*/  IABS R3, R11 ;  /* 0x0000000b00037213 */ /* 0x020fc60000000000 */
[----:B------:R-:W5:Y:S04]  /*8a20*/  LDL R18, [R1+0x1c1c] ;  /* 0x001c1c0001127983 */ /* 0x000f680000100800 */
[----:B------:R-:W3:Y:S01]  /*8a30*/  LDL R11, [R1+0x1c20] ;  /* 0x001c2000010b7983 */ /* 0x000ee20000100800 */
[----:B----4-:R-:W-:Y:S01]  /*8a40*/  IABS R2, R14 ;  /* 0x0000000e00027213 */ /* 0x010fe20000000000 */
[C---:B------:R-:W-:Y:S02]  /*8a50*/  IMAD.HI.U32 R6, R28.reuse, R5, RZ ;  /* 0x000000051c067227 */ /* 0x040fe400078e00ff */
[----:B------:R-:W4:Y:S02]  /*8a60*/  LDL R19, [R1+0x1c10] ;  /* 0x001c100001137983 */ /* 0x000f240000100800 */
[----:B------:R-:W-:-:S04]  /*8a70*/  IMAD.HI.U32 R7, R28, R4, RZ ;  /* 0x000000041c077227 */ /* 0x000fc800078e00ff */
[----:B------:R-:W-:-:S04]  /*8a80*/  IMAD.HI.U32 R8, R28, R3, RZ ;  /* 0x000000031c087227 */ /* 0x000fc800078e00ff */
[----:B------:R-:W-:Y:S02]  /*8a90*/  IMAD.MOV R6, RZ, RZ, -R6 ;  /* 0x000000ffff067224 */ /* 0x000fe400078e0a06 */
[----:B------:R-:W-:-:S04]  /*8aa0*/  IMAD.HI.U32 R9, R28, R2, RZ ;  /* 0x000000021c097227 */ /* 0x000fc800078e00ff */
[----:B------:R-:W-:Y:S02]  /*8ab0*/  IMAD.MOV R7, RZ, RZ, -R7 ;  /* 0x000000ffff077224 */ /* 0x000fe400078e0a07 */
[----:B------:R-:W-:Y:S02]  /*8ac0*/  IMAD.MOV R8, RZ, RZ, -R8 ;  /* 0x000000ffff087224 */ /* 0x000fe400078e0a08 */
[C---:B------:R-:W-:Y:S02]  /*8ad0*/  IMAD R5, R29.reuse, R6, R5 ;  /* 0x000000061d057224 */ /* 0x040fe400078e0205 */
[----:B------:R-:W-:Y:S02]  /*8ae0*/  IMAD.MOV R9, RZ, RZ, -R9 ;  /* 0x000000ffff097224 */ /* 0x000fe400078e0a09 */
[C---:B------:R-:W-:Y:S02]  /*8af0*/  IMAD R4, R29.reuse, R7, R4 ;  /* 0x000000071d047224 */ /* 0x040fe400078e0204 */
[C---:B------:R-:W-:Y:S01]  /*8b00*/  IMAD R3, R29.reuse, R8, R3 ;  /* 0x000000081d037224 */ /* 0x040fe200078e0203 */
[----:B------:R-:W-:Y:S01]  /*8b10*/  STL [R1+0x24], R5 ;  /* 0x0000240501007387 */ /* 0x000fe20000100800 */
[----:B------:R-:W-:-:S03]  /*8b20*/  IMAD R2, R29, R9, R2 ;  /* 0x000000091d027224 */ /* 0x000fc600078e0202 */
[----:B------:R-:W-:Y:S04]  /*8b30*/  STL [R1+0x20], R4 ;  /* 0x0000200401007387 */ /* 0x000fe80000100800 */
[----:B------:R-:W4:Y:S04]  /*8b40*/  LDL R12, [R1+0x1c14] ;  /* 0x001c1400010c7983 */ /* 0x000f280000100800 */
[----:B------:R3:W-:Y:S04]  /*8b50*/  STL [R1+0x1c], R3 ;  /* 0x00001c0301007387 */ /* 0x0007e80000100800 */
[----:B------:R-:W4:Y:S04]  /*8b60*/  LDL R13, [R1+0x1c08] ;  /* 0x001c0800010d7983 */ /* 0x000f280000100800 */
[----:B------:R0:W-:Y:S04]  /*8b70*/  STL [R1+0x18], R2 ;  /* 0x0000180201007387 */ /* 0x0001e80000100800 */
[----:B------:R-:W4:Y:S01]  /*8b80*/  LDL R14, [R1+0x1c0c] ;  /* 0x001c0c00010e7983 */ /* 0x000f220000100800 */
[----:B--2---:R-:W-:-:S03]  /*8b90*/  IABS R0, R15 ;  /* 0x0000000f00007213 */ /* 0x004fc60000000000 */
[----:B------:R-:W2:Y:S01]  /*8ba0*/  LDL R15, [R1+0x1c00] ;  /* 0x001c0000010f7983 */ /* 0x000ea20000100800 */
[----:B---3--:R-:W-:-:S03]  /*8bb0*/  IABS R3, R11 ;  /* 0x0000000b00037213 */ /* 0x008fc60000000000 */
[----:B------:R-:W3:Y:S01]  /*8bc0*/  LDL R11, [R1+0x1c04] ;  /* 0x001c0400010b7983 */ /* 0x000ee20000100800 */
[----:B------:R-:W-:-:S04]  /*8bd0*/  IMAD.HI.U32 R10, R28, R0, RZ ;  /* 0x000000001c0a7227 */ /* 0x000fc800078e00ff */
[----:B------:R-:W-:-:S04]  /*8be0*/  IMAD.MOV R10, RZ, RZ, -R10 ;  /* 0x000000ffff0a7224 */ /* 0x000fc800078e0a0a */
[----:B------:R-:W-:Y:S01]  /*8bf0*/  IMAD R0, R29, R10, R0 ;  /* 0x0000000a1d007224 */ /* 0x000fe200078e0200 */
[----:B0-----:R-:W-:Y:S02]  /*8c00*/  IABS R2, R16 ;  /* 0x0000001000027213 */ /* 0x001fe40000000000 */
[----:B-----5:R-:W-:Y:S02]  /*8c10*/  IABS R4, R18 ;  /* 0x0000001200047213 */ /* 0x020fe40000000000 */
[----:B------:R0:W-:Y:S01]  /*8c20*/  STL [R1+0x14], R0 ;  /* 0x0000140001007387 */ /* 0x0001e20000100800 */
[----:B----4-:R-:W-:Y:S01]  /*8c30*/  IABS R5, R19 ;  /* 0x0000001300057213 */ /* 0x010fe20000000000 */
        /* <DEDUP_REMOVED lines=17> */
[----:B------:R-:W-:Y:S01]  /*8d50*/  STL [R1+0xc], R6 ;  /* 0x00000c0601007387 */ /* 0x000fe20000100800 */
[----:B------:R-:W-:-:S03]  /*8d60*/  IABS R17, R13 ;  /* 0x0000000d00117213 */ /* 0x000fc60000000000 */
[----:B------:R-:W-:Y:S01]  /*8d70*/  STL [R1+0x8], R3 ;  /* 0x0000080301007387 */ /* 0x000fe20000100800 */
[----:B------:R-:W-:-:S03]  /*8d80*/  IABS R18, R12 ;  /* 0x0000000c00127213 */ /* 0x000fc60000000000 */
[----:B------:R-:W-:Y:S01]  /*8d90*/  STL [R1+0x4], R2 ;  /* 0x0000040201007387 */ /* 0x000fe20000100800 */
[----:B0-----:R-:W-:-:S03]  /*8da0*/  IABS R16, R14 ;  /* 0x0000000e00107213 */ /* 0x001fc60000000000 */
[----:B------:R0:W-:Y:S04]  /*8db0*/  STL [R1], R0 ;  /* 0x0000000001007387 */ /* 0x0001e80000100800 */
[----:B------:R-:W4:Y:S04]  /*8dc0*/  LDL R13, [R1+0x1bf8] ;  /* 0x001bf800010d7983 */ /* 0x000f280000100800 */
[----:B------:R-:W5:Y:S04]  /*8dd0*/  LDL R12, [R1+0x1bfc] ;  /* 0x001bfc00010c7983 */ /* 0x000f680000100800 */
[----:B------:R-:W5:Y:S04]  /*8de0*/  LDL R19, [R1+0x1be8] ;  /* 0x001be80001137983 */ /* 0x000f680000100800 */
[----:B------:R-:W5:Y:S01]  /*8df0*/  LDL R21, [R1+0x1bf4] ;  /* 0x001bf40001157983 */ /* 0x000f620000100800 */
[----:B--2---:R-:W-:Y:S01]  /*8e00*/  IABS R15, R15 ;  /* 0x0000000f000f7213 */ /* 0x004fe20000000000 */
[----:B0-----:R-:W-:-:S04]  /*8e10*/  IMAD.HI.U32 R0, R28, R18, RZ ;  /* 0x000000121c007227 */ /* 0x001fc800078e00ff */
        /* <DEDUP_REMOVED lines=9> */
[C---:B------:R-:W-:Y:S02]  /*8eb0*/  IMAD R16, R29.reuse, R3, R16 ;  /* 0x000000031d107224 */ /* 0x040fe400078e0210 */
[----:B------:R-:W-:Y:S01]  /*8ec0*/  IMAD R15, R29, R4, R15 ;  /* 0x000000041d0f7224 */ /* 0x000fe200078e020f */
[----:B---3--:R-:W-:Y:S02]  /*8ed0*/  IABS R14, R11 ;  /* 0x0000000b000e7213 */ /* 0x008fe40000000000 */
[----:B------:R-:W2:Y:S03]  /*8ee0*/  LDL R11, [R1+0x1bf0] ;  /* 0x001bf000010b7983 */ /* 0x000ea60000100800 */
[----:B------:R-:W-:-:S04]  /*8ef0*/  IMAD.HI.U32 R5, R28, R14, RZ ;  /* 0x0000000e1c057227 */ /* 0x000fc800078e00ff */
[----:B------:R-:W-:Y:S01]  /*8f00*/  IMAD.MOV R5, RZ, RZ, -R5 ;  /* 0x000000ffff057224 */ /* 0x000fe200078e0a05 */
[----:B------:R0:W-:Y:S03]  /*8f10*/  STL [R1+0x218c], R18 ;  /* 0x00218c1201007387 */ /* 0x0001e60000100800 */
[----:B------:R-:W-:Y:S01]  /*8f20*/  IMAD R14, R29, R5, R14 ;  /* 0x000000051d0e7224 */ /* 0x000fe200078e020e */
[----:B------:R-:W-:Y:S04]  /*8f30*/  STL [R1+0x2188], R17 ;  /* 0x0021881101007387 */ /* 0x000fe80000100800 */
[----:B------:R-:W-:Y:S04]  /*8f40*/  STL [R1+0x2190], R16 ;  /* 0x0021901001007387 */ /* 0x000fe80000100800 */
[----:B------:R-:W-:Y:S04]  /*8f50*/  STL [R1+0x2194], R15 ;  /* 0x0021940f01007387 */ /* 0x000fe80000100800 */
[----:B------:R-:W-:Y:S04]  /*8f60*/  STL [R1+0x2198], R14 ;  /* 0x0021980e01007387 */ /* 0x000fe80000100800 */
[----:B------:R-:W3:Y:S04]  /*8f70*/  LDL R26, [R1+0x1bec] ;  /* 0x001bec00011a7983 */ /* 0x000ee80000100800 */
[----:B------:R-:W3:Y:S04]  /*8f80*/  LDL R27, [R1+0x1be0] ;  /* 0x001be000011b7983 */ /* 0x000ee80000100800 */
[----:B------:R-:W3:Y:S01]  /*8f90*/  LDL R20, [R1+0x1be4] ;  /* 0x001be40001147983 */ /* 0x000ee20000100800 */
[----:B----4-:R-:W-:-:S02]  /*8fa0*/  IABS R13, R13 ;  /* 0x0000000d000d7213 */ /* 0x010fc40000000000 */
[----:B-----5:R-:W-:-:S03]  /*8fb0*/  IABS R12, R12 ;  /* 0x0000000c000c7213 */ /* 0x020fc60000000000 */
[C---:B------:R-:W-:Y:S01]  /*8fc0*/  IMAD.HI.U32 R0, R28.reuse, R13, RZ ;  /* 0x0000000d1c007227 */ /* 0x040fe200078e00ff */
[----:B------:R-:W-:Y:S02]  /*8fd0*/  IABS R9, R19 ;  /* 0x0000001300097213 */ /* 0x000fe40000000000 */
[----:B------:R-:W4:Y:S01]  /*8fe0*/  LDL R19, [R1+0x1bdc] ;  /* 0x001bdc0001137983 */ /* 0x000f220000100800 */
[----:B------:R-:W-:Y:S01]  /*8ff0*/  IABS R10, R21 ;  /* 0x00000015000a7213 */ /* 0x000fe20000000000 */
[C---:B------:R-:W-:Y:S02]  /*9000*/  IMAD.HI.U32 R4, R28.reuse, R12, RZ ;  /* 0x0000000c1c047227 */ /* 0x040fe400078e00ff */
[----:B------:R-:W5:Y:S02]  /*9010*/  LDL R21, [R1+0x1bd8] ;  /* 0x001bd80001157983 */ /* 0x000f640000100800 */
        /* <DEDUP_REMOVED lines=11> */
[----:B------:R-:W-:Y:S01]  /*90d0*/  STL [R1+0x21a0], R12 ;  /* 0x0021a00c01007387 */ /* 0x000fe20000100800 */
[----:B--2---:R-:W-:-:S05]  /*90e0*/  IABS R11, R11 ;  /* 0x0000000b000b7213 */ /* 0x004fca0000000000 */
[----:B------:R-:W-:-:S04]  /*90f0*/  IMAD.HI.U32 R3, R28, R11, RZ ;  /* 0x0000000b1c037227 */ /* 0x000fc800078e00ff */
[----:B------:R-:W-:-:S04]  /*9100*/  IMAD.MOV R3, RZ, RZ, -R3 ;  /* 0x000000ffff037224 */ /* 0x000fc800078e0a03 */
[----:B------:R-:W-:-:S05]  /*9110*/  IMAD R11, R29, R3, R11 ;  /* 0x000000031d0b7224 */ /* 0x000fca00078e020b */
[----:B------:R-:W-:Y:S04]  /*9120*/  STL [R1+0x21a4], R11 ;  /* 0x0021a40b01007387 */ /* 0x000fe80000100800 */
[----:B------:R-:W-:Y:S04]  /*9130*/  STL [R1+0x2174], R10 ;  /* 0x0021740a01007387 */ /* 0x000fe80000100800 */
[----:B------:R1:W-:Y:S04]  /*9140*/  STL [R1+0x2170], R9 ;  /* 0x0021700901007387 */ /* 0x0003e80000100800 */
[----:B------:R-:W2:Y:S04]  /*9150*/  LDL R25, [R1+0x1bd4] ;  /* 0x001bd40001197983 */ /* 0x000ea80000100800 */
[----:B0-----:R-:W2:Y:S01]  /*9160*/  LDL R18, [R1+0x1bd0] ;  /* 0x001bd00001127983 */ /* 0x001ea20000100800 */
[----:B---3--:R-:W-:-:S03]  /*9170*/  IABS R8, R26 ;  /* 0x0000001a00087213 */ /* 0x008fc60000000000 */
[----:B------:R-:W3:Y:S01]  /*9180*/  LDL R26, [R1+0x1bc8] ;  /* 0x001bc800011a7983 */ /* 0x000ee20000100800 */
[----:B------:R-:W-:-:S03]  /*9190*/  IABS R7, R27 ;  /* 0x0000001b00077213 */ /* 0x000fc60000000000 */
[----:B------:R-:W3:Y:S01]  /*91a0*/  LDL R27, [R1+0x1bcc] ;  /* 0x001bcc00011b7983 */ /* 0x000ee20000100800 */
[----:B------:R-:W-:Y:S01]  /*91b0*/  IABS R6, R20 ;  /* 0x0000001400067213 */ /* 0x000fe20000000000 */
[----:B------:R-:W-:-:S04]  /*91c0*/  IMAD.HI.U32 R0, R28, R8, RZ ;  /* 0x000000081c007227 */ /* 0x000fc800078e00ff */
[----:B------:R-:W-:-:S04]  /*91d0*/  IMAD.HI.U32 R2, R28, R6, RZ ;  /* 0x000000061c027227 */ /* 0x000fc800078e00ff */
[----:B------:R-:W-:Y:S02]  /*91e0*/  IMAD.MOV R0, RZ, RZ, -R0 ;  /* 0x000000ffff007224 */ /* 0x000fe400078e0a00 */
[----:B------:R-:W-:Y:S02]  /*91f0*/  IMAD.MOV R2, RZ, RZ, -R2 ;  /* 0x000000ffff027224 */ /* 0x000fe400078e0a02 */
[C---:B------:R-:W-:Y:S02]  /*9200*/  IMAD R8, R29.reuse, R0, R8 ;  /* 0x000000001d087224 */ /* 0x040fe400078e0208 */
[----:B------:R-:W-:Y:S01]  /*9210*/  IMAD R6, R29, R2, R6 ;  /* 0x000000021d067224 */ /* 0x000fe200078e0206 */
[----:B----4-:R-:W-:Y:S01]  /*9220*/  IABS R4, R19 ;  /* 0x0000001300047213 */ /* 0x010fe20000000000 */
[----:B------:R-:W-:-:S04]  /*9230*/  IMAD.HI.U32 R19, R28, R7, RZ ;  /* 0x000000071c137227 */ /* 0x000fc800078e00ff */
[----:B------:R-:W-:Y:S01]  /*9240*/  IMAD.MOV R19, RZ, RZ, -R19 ;  /* 0x000000ffff137224 */ /* 0x000fe200078e0a13 */
[----:B-----5:R-:W-:Y:S02]  /*9250*/  IABS R5, R21 ;  /* 0x0000001500057213 */ /* 0x020fe40000000000 */
[----:B------:R-:W4:Y:S01]  /*9260*/  LDL R21, [R1+0x1bc0] ;  /* 0x001bc00001157983 */ /* 0x000f220000100800 */
[----:B------:R-:W-:-:S03]  /*9270*/  IMAD R7, R29, R19, R7 ;  /* 0x000000131d077224 */ /* 0x000fc600078e0207 */
[----:B-1----:R-:W5:Y:S01]  /*9280*/  LDL.LU R9, [R1+0x70] ;  /* 0x0000700001097983 */ /* 0x002f620000300800 */
[----:B------:R-:W-:-:S03]  /*9290*/  IMAD.HI.U32 R3, R28, R5, RZ ;  /* 0x000000051c037227 */ /* 0x000fc600078e00ff */
[----:B------:R-:W4:Y:S01]  /*92a0*/  LDL.LU R10, [R1+0x6c] ;  /* 0x00006c00010a7983 */ /* 0x000f220000300800 */
[----:B------:R-:W-:-:S03]  /*92b0*/  IMAD.HI.U32 R20, R28, R4, RZ ;  /* 0x000000041c147227 */ /* 0x000fc600078e00ff */
[----:B------:R-:W4:Y:S04]  /*92c0*/  LDL.LU R14, [R1+0x68] ;  /* 0x00006800010e7983 */ /* 0x000f280000300800 */
[----:B------:R-:W-:Y:S01]  /*92d0*/  STL [R1+0x2178], R8 ;  /* 0x0021780801007387 */ /* 0x000fe20000100800 */
[----:B------:R-:W-:-:S03]  /*92e0*/  IMAD.MOV R0, RZ, RZ, -R3 ;  /* 0x000000ffff007224 */ /* 0x000fc600078e0a03 */
[----:B------:R-:W-:Y:S01]  /*92f0*/  STL [R1+0x217c], R7 ;  /* 0x00217c0701007387 */ /* 0x000fe20000100800 */
[----:B------:R-:W-:-:S03]  /*9300*/  IMAD.MOV R19, RZ, RZ, -R20 ;  /* 0x000000ffff137224 */ /* 0x000fc600078e0a14 */
[----:B------:R-:W-:Y:S04]  /*9310*/  STL [R1+0x2180], R6 ;  /* 0x0021800601007387 */ /* 0x000fe80000100800 */
[----:B------:R-:W5:Y:S01]  /*9320*/  LDL.LU R15, [R1+0x64] ;  /* 0x00006400010f7983 */ /* 0x000f620000300800 */
[C---:B------:R-:W-:Y:S02]  /*9330*/  IMAD R5, R29.reuse, R0, R5 ;  /* 0x000000001d057224 */ /* 0x040fe400078e0205 */
[----:B------:R-:W-:-:S03]  /*9340*/  IMAD R4, R29, R19, R4 ;  /* 0x000000131d047224 */ /* 0x000fc600078e0204 */
[----:B------:R-:W-:Y:S04]  /*9350*/  STL [R1+0x2184], R5 ;  /* 0x0021840501007387 */ /* 0x000fe80000100800 */
[----:B------:R0:W-:Y:S01]  /*9360*/  STL [R1+0x21a8], R4 ;  /* 0x0021a80401007387 */ /* 0x0001e20000100800 */
[----:B--2---:R-:W-:-:S03]  /*9370*/  IABS R2, R25 ;  /* 0x0000001900027213 */ /* 0x004fc60000000000 */
[----:B------:R-:W2:Y:S01]  /*9380*/  LDL R25, [R1+0x1bc4] ;  /* 0x001bc40001197983 */ /* 0x000ea20000100800 */
[----:B------:R-:W-:Y:S01]  /*9390*/  IABS R3, R18 ;  /* 0x0000001200037213 */ /* 0x000fe20000000000 */
[C---:B------:R-:W-:Y:S02]  /*93a0*/  IMAD.HI.U32 R19, R28.reuse, R2, RZ ;  /* 0x000000021c137227 */ /* 0x040fe400078e00ff */
[----:B------:R-:W2:Y:S02]  /*93b0*/  LDL.LU R16, [R1+0x60] ;  /* 0x0000600001107983 */ /* 0x000ea40000300800 */
[----:B------:R-:W-:Y:S01]  /*93c0*/  IMAD.HI.U32 R20, R28, R3, RZ ;  /* 0x000000031c147227 */ /* 0x000fe200078e00ff */
[----:B---3--:R-:W-:Y:S01]  /*93d0*/  IABS R0, R26 ;  /* 0x0000001a00007213 */ /* 0x008fe20000000000 */
[----:B------:R-:W3:Y:S02]  /*93e0*/  LDL.LU R11, [R1+0x58] ;  /* 0x00005800010b7983 */ /* 0x000ee40000300800 */
[----:B------:R-:W-:-:S02]  /*93f0*/  IMAD.MOV R19, RZ, RZ, -R19 ;  /* 0x000000ffff137224 */ /* 0x000fc400078e0a13 */
[----:B------:R-:W-:Y:S01]  /*9400*/  IMAD.MOV R20, RZ, RZ, -R20 ;  /* 0x000000ffff147224 */ /* 0x000fe200078e0a14 */
[----:B------:R-:W3:Y:S01]  /*9410*/  LDL.LU R12, [R1+0x54] ;  /* 0x00005400010c7983 */ /* 0x000ee20000300800 */
[----:B------:R-:W-:Y:S01]  /*9420*/  IABS R27, R27 ;  /* 0x0000001b001b7213 */ /* 0x000fe20000000000 */
[C---:B------:R-:W-:Y:S02]  /*9430*/  IMAD R2, R29.reuse, R19, R2 ;  /* 0x000000131d027224 */ /* 0x040fe400078e0202 */
[----:B------:R-:W3:Y:S01]  /*9440*/  LDL.LU R13, [R1+0x50] ;  /* 0x00005000010d7983 */ /* 0x000ee20000300800 */
[----:B------:R-:W-:Y:S02]  /*9450*/  IMAD R3, R29, R20, R3 ;  /* 0x000000141d037224 */ /* 0x000fe400078e0203 */
[C---:B------:R-:W-:Y:S01]  /*9460*/  IMAD.HI.U32 R19, R28.reuse, R0, RZ ;  /* 0x000000001c137227 */ /* 0x040fe200078e00ff */
[----:B------:R-:W3:Y:S04]  /*9470*/  LDL.LU R17, [R1+0x4c] ;  /* 0x00004c0001117983 */ /* 0x000ee80000300800 */
[----:B0-----:R-:W3:Y:S01]  /*9480*/  LDL.LU R4, [R1+0x40] ;  /* 0x0000400001047983 */ /* 0x001ee20000300800 */
[----:B------:R-:W-:-:S03]  /*9490*/  IMAD.HI.U32 R20, R28, R27, RZ ;  /* 0x0000001b1c147227 */ /* 0x000fc600078e00ff */
[----:B------:R-:W3:Y:S01]  /*94a0*/  LDL.LU R5, [R1+0x3c] ;  /* 0x00003c0001057983 */ /* 0x000ee20000300800 */
[----:B------:R-:W-:-:S03]  /*94b0*/  IMAD.MOV R19, RZ, RZ, -R19 ;  /* 0x000000ffff137224 */ /* 0x000fc600078e0a13 */
[----:B------:R-:W3:Y:S04]  /*94c0*/  LDL.LU R6, [R1+0x398] ;  /* 0x0003980001067983 */ /* 0x000ee80000300800 */
[----:B------:R-:W3:Y:S04]  /*94d0*/  LDL.LU R7, [R1+0x384] ;  /* 0x0003840001077983 */ /* 0x000ee80000300800 */
[----:B------:R-:W3:Y:S01]  /*94e0*/  LDL.LU R18, [R1+0x388] ;  /* 0x0003880001127983 */ /* 0x000ee20000300800 */
[----:B------:R-:W-:-:S03]  /*94f0*/  IMAD.MOV R20, RZ, RZ, -R20 ;  /* 0x000000ffff147224 */ /* 0x000fc600078e0a14 */
[----:B------:R0:W-:Y:S01]  /*9500*/  STL [R1+0x21ac], R3 ;  /* 0x0021ac0301007387 */ /* 0x0001e20000100800 */
[C---:B------:R-:W-:Y:S02]  /*9510*/  IMAD R0, R29.reuse, R19, R0 ;  /* 0x000000131d007224 */ /* 0x040fe400078e0200 */
[----:B------:R-:W-:Y:S01]  /*9520*/  IMAD R27, R29, R20, R27 ;  /* 0x000000141d1b7224 */ /* 0x000fe200078e021b */
[----:B0-----:R-:W3:Y:S04]  /*9530*/  LDL.LU R3, [R1+0x5c] ;  /* 0x00005c0001037983 */ /* 0x001ee80000300800 */
[----:B------:R0:W-:Y:S04]  /*9540*/  STL [R1+0x21b0], R2 ;  /* 0x0021b00201007387 */ /* 0x0001e80000100800 */
[----:B0-----:R-:W3:Y:S04]  /*9550*/  LDL.LU R2, [R1+0x44] ;  /* 0x0000440001027983 */ /* 0x001ee80000300800 */
[----:B------:R-:W-:Y:S04]  /*9560*/  STL [R1+0x21b4], R0 ;  /* 0x0021b40001007387 */ /* 0x000fe80000100800 */
[----:B------:R-:W3:Y:S01]  /*9570*/  LDL.LU R20, [R1+0x48] ;  /* 0x0000480001147983 */ /* 0x000ee20000300800 */
[----:B----4-:R-:W-:-:S02]  /*9580*/  ISETP.GT.U32.AND P1, PT, R22, R10, PT ;  /* 0x0000000a1600720c */ /* 0x010fc40003f24070 */
[C---:B-----5:R-:W-:Y:S02]  /*9590*/  ISETP.GT.U32.AND P4, PT, R29.reuse, R15, PT ;  /* 0x0000000f1d00720c */ /* 0x060fe40003f84070 */
[----:B------:R-:W-:Y:S02]  /*95a0*/  ISETP.GT.U32.AND P2, PT, R29, R14, PT ;  /* 0x0000000e1d00720c */ /* 0x000fe40003f44070 */
[----:B------:R-:W-:-:S07]  /*95b0*/  ISETP.GT.U32.AND P0, PT, R22, R9, PT ;  /* 0x000000091600720c */ /* 0x000fce0003f04070 */
[----:B------:R-:W-:Y:S02]  /*95c0*/  @!P1 IMAD.IADD R10, R10, 0x1, -R22 ;  /* 0x000000010a0a9824 */ /* 0x000fe400078e0a16 */
[--C-:B------:R-:W-:Y:S02]  /*95d0*/  @!P4 IMAD.IADD R15, R15, 0x1, -R29.reuse ;  /* 0x000000010f0fc824 */ /* 0x100fe400078e0a1d */
[----:B------:R-:W-:-:S03]  /*95e0*/  @!P2 IMAD.IADD R14, R14, 0x1, -R29 ;  /* 0x000000010e0ea824 */ /* 0x000fc600078e0a1d */
[----:B------:R-:W-:Y:S02]  /*95f0*/  ISETP.GT.U32.AND P6, PT, R29, R15, PT ;  /* 0x0000000f1d00720c */ /* 0x000fe40003fc4070 */
[----:B------:R-:W-:Y:S01]  /*9600*/  ISETP.GT.U32.AND P3, PT, R22, R10, PT ;  /* 0x0000000a1600720c */ /* 0x000fe20003f64070 */
[----:B------:R-:W-:Y:S01]  /*9610*/  @!P0 IMAD.IADD R9, R9, 0x1, -R22 ;  /* 0x0000000109098824 */ /* 0x000fe200078e0a16 */
[----:B------:R-:W-:-:S04]  /*9620*/  IABS R26, R21 ;  /* 0x00000015001a7213 */ /* 0x000fc80000000000 */
[----:B------:R-:W-:-:S05]  /*9630*/  ISETP.GT.U32.AND P1, PT, R22, R9, PT ;  /* 0x000000091600720c */ /* 0x000fca0003f24070 */
[----:B------:R-:W-:Y:S02]  /*9640*/  @!P6 IMAD.IADD R15, R15, 0x1, -R29 ;  /* 0x000000010f0fe824 */ /* 0x000fe400078e0a1d */
[----:B------:R-:W-:Y:S01]  /*9650*/  @!P3 IMAD.IADD R10, R10, 0x1, -R22 ;  /* 0x000000010a0ab824 */ /* 0x000fe200078e0a16 */
[----:B------:R-:W-:Y:S01]  /*9660*/  ISETP.GT.U32.AND P0, PT, R29, R14, PT ;  /* 0x0000000e1d00720c */ /* 0x000fe20003f04070 */
[----:B------:R-:W-:-:S04]  /*9670*/  IMAD.HI.U32 R21, R28, R26, RZ ;  /* 0x0000001a1c157227 */ /* 0x000fc800078e00ff */
[----:B------:R-:W-:Y:S02]  /*9680*/  IMAD.MOV R21, RZ, RZ, -R21 ;  /* 0x000000ffff157224 */ /* 0x000fe400078e0a15 */
[----:B------:R-:W-:Y:S02]  /*9690*/  @!P1 IMAD.IADD R9, R9, 0x1, -R22 ;  /* 0x0000000109099824 */ /* 0x000fe400078e0a16 */
[C---:B------:R-:W-:Y:S01]  /*96a0*/  IMAD R26, R29.reuse, R21, R26 ;  /* 0x000000151d1a7224 */ /* 0x040fe200078e021a */
[----:B------:R-:W-:Y:S03]  /*96b0*/  STL [R1+0x21b8], R27 ;  /* 0x0021b81b01007387 */ /* 0x000fe60000100800 */
[----:B------:R-:W-:Y:S01]  /*96c0*/  @!P0 IMAD.IADD R14, R14, 0x1, -R29 ;  /* 0x000000010e0e8824 */ /* 0x000fe200078e0a1d */
[----:B------:R-:W-:Y:S04]  /*96d0*/  STL [R1+0x21bc], R26 ;  /* 0x0021bc1a01007387 */ /* 0x000fe80000100800 */
[----:B------:R-:W-:Y:S04]  /*96e0*/  STL [R1+0x70], R9 ;  /* 0x0000700901007387 */ /* 0x000fe80000100800 */
[----:B------:R-:W-:Y:S04]  /*96f0*/  STL [R1+0x6c], R10 ;  /* 0x00006c0a01007387 */ /* 0x000fe80000100800 */
[----:B------:R-:W4:Y:S04]  /*9700*/  LDL.LU R8, [R1+0x38c] ;  /* 0x00038c0001087983 */ /* 0x000f280000300800 */
[----:B------:R0:W-:Y:S04]  /*9710*/  STL [R1+0x68], R14 ;  /* 0x0000680e01007387 */ /* 0x0001e80000100800 */
[----:B0-----:R-:W5:Y:S04]  /*9720*/  LDL.LU R14, [R1+0x390] ;  /* 0x00039000010e7983 */ /* 0x001f680000300800 */
[----:B------:R-:W4:Y:S04]  /*9730*/  LDL.LU R9, [R1+0x394] ;  /* 0x0003940001097983 */ /* 0x000f280000300800 */
[----:B------:R0:W-:Y:S04]  /*9740*/  STL [R1+0x64], R15 ;  /* 0x0000640f01007387 */ /* 0x0001e80000100800 */
[----:B------:R-:W4:Y:S04]  /*9750*/  LDL.LU R10, [R1+0x370] ;  /* 0x00037000010a7983 */ /* 0x000f280000300800 */
[----:B0-----:R-:W4:Y:S01]  /*9760*/  LDL.LU R15, [R1+0x374] ;  /* 0x00037400010f7983 */ /* 0x001f220000300800 */
[----:B--2---:R-:W-:-:S02]  /*9770*/  ISETP.GT.U32.AND P2, PT, R29, R16, PT ;  /* 0x000000101d00720c */ /* 0x004fc40003f44070 */
[C---:B---3--:R-:W-:Y:S02]  /*9780*/  ISETP.GT.U32.AND P4, PT, R29.reuse, R11, PT ;  /* 0x0000000b1d00720c */ /* 0x048fe40003f84070 */
[----:B------:R-:W-:-:S09]  /*9790*/  ISETP.GT.U32.AND P3, PT, R29, R12, PT ;  /* 0x0000000c1d00720c */ /* 0x000fd20003f64070 */
[--C-:B------:R-:W-:Y:S02]  /*97a0*/  @!P2 IMAD.IADD R16, R16, 0x1, -R29.reuse ;  /* 0x000000011010a824 */ /* 0x100fe400078e0a1d */
[--C-:B------:R-:W-:Y:S01]  /*97b0*/  @!P4 IMAD.IADD R11, R11, 0x1, -R29.reuse ;  /* 0x000000010b0bc824 */ /* 0x100fe200078e0a1d */
[C---:B------:R-:W-:Y:S01]  /*97c0*/  ISETP.GT.U32.AND P4, PT, R29.reuse, R5, PT ;  /* 0x000000051d00720c */ /* 0x040fe20003f84070 */
[----:B------:R-:W-:Y:S01]  /*97d0*/  @!P3 IMAD.IADD R12, R12, 0x1, -R29 ;  /* 0x000000010c0cb824 */ /* 0x000fe200078e0a1d */
[C---:B------:R-:W-:Y:S02]  /*97e0*/  ISETP.GT.U32.AND P5, PT, R29.reuse, R3, PT ;  /* 0x000000031d00720c */ /* 0x040fe40003fa4070 */
[----:B------:R-:W-:-:S11]  /*97f0*/  ISETP.GT.U32.AND P2, PT, R29, R2, PT ;  /* 0x000000021d00720c */ /* 0x000fd60003f44070 */
[--C-:B------:R-:W-:Y:S01]  /*9800*/  @!P5 IMAD.IADD R3, R3, 0x1, -R29.reuse ;  /* 0x000000010303d824 */ /* 0x100fe200078e0a1d */
[C---:B------:R-:W-:Y:S02]  /*9810*/  ISETP.GT.U32.AND P5, PT, R29.reuse, R4, PT ;  /* 0x000000041d00720c */ /* 0x040fe40003fa4070 */
[C---:B------:R-:W-:Y:S01]  /*9820*/  ISETP.GT.U32.AND P6, PT, R29.reuse, R20, PT ;  /* 0x000000141d00720c */ /* 0x040fe20003fc4070 */
[----:B------:R-:W-:Y:S01]  /*9830*/  @!P2 IMAD.IADD R2, R2, 0x1, -R29 ;  /* 0x000000010202a824 */ /* 0x000fe200078e0a1d */
[----:B------:R-:W-:-:S09]  /*9840*/  ISETP.GT.U32.AND P2, PT, R29, R3, PT ;  /* 0x000000031d00720c */ /* 0x000fd20003f44070 */
[--C-:B------:R-:W-:Y:S02]  /*9850*/  @!P5 IMAD.IADD R4, R4, 0x1, -R29.reuse ;  /* 0x000000010404d824 */ /* 0x100fe400078e0a1d */
[--C-:B------:R-:W-:Y:S01]  /*9860*/  @!P6 IMAD.IADD R20, R20, 0x1, -R29.reuse ;  /* 0x000000011414e824 */ /* 0x100fe200078e0a1d */
[----:B------:R-:W-:Y:S01]  /*9870*/  ISETP.GT.U32.AND P6, PT, R29, R16, PT ;  /* 0x000000101d00720c */ /* 0x000fe20003fc4070 */
[--C-:B------:R-:W-:Y:S01]  /*9880*/  @!P4 IMAD.IADD R5, R5, 0x1, -R29.reuse ;  /* 0x000000010505c824 */ /* 0x100fe200078e0a1d */
[C---:B------:R-:W-:Y:S02]  /*9890*/  ISETP.GT.U32.AND P5, PT, R29.reuse, R11, PT ;  /* 0x0000000b1d00720c */ /* 0x040fe40003fa4070 */
[C---:B------:R-:W-:Y:S02]  /*98a0*/  ISETP.GT.U32.AND P4, PT, R29.reuse, R12, PT ;  /* 0x0000000c1d00720c */ /* 0x040fe40003f84070 */
[C---:B------:R-:W-:Y:S02]  /*98b0*/  ISETP.GT.U32.AND P1, PT, R29.reuse, R13, PT ;  /* 0x0000000d1d00720c */ /* 0x040fe40003f24070 */
[----:B------:R-:W-:Y:S01]  /*98c0*/  ISETP.GT.U32.AND P3, PT, R29, R6, PT ;  /* 0x000000061d00720c */ /* 0x000fe20003f64070 */
[----:B------:R-:W-:-:S04]  /*98d0*/  @!P2 IMAD.IADD R3, R3, 0x1, -R29 ;  /* 0x000000010303a824 */ /* 0x000fc800078e0a1d */
[--C-:B------:R-:W-:Y:S02]  /*98e0*/  @!P6 IMAD.IADD R16, R16, 0x1, -R29.reuse ;  /* 0x000000011010e824 */ /* 0x100fe400078e0a1d */
[----:B------:R-:W-:-:S03]  /*98f0*/  @!P5 IMAD.IADD R11, R11, 0x1, -R29 ;  /* 0x000000010b0bd824 */ /* 0x000fc600078e0a1d */
[----:B------:R0:W-:Y:S01]  /*9900*/  STL [R1+0x60], R16 ;  /* 0x0000601001007387 */ /* 0x0001e20000100800 */
[--C-:B------:R-:W-:Y:S02]  /*9910*/  @!P4 IMAD.IADD R12, R12, 0x1, -R29.reuse ;  /* 0x000000010c0cc824 */ /* 0x100fe400078e0a1d */
[--C-:B------:R-:W-:Y:S01]  /*9920*/  @!P1 IMAD.IADD R13, R13, 0x1, -R29.reuse ;  /* 0x000000010d0d9824 */ /* 0x100fe200078e0a1d */
[----:B0-----:R-:W2:Y:S04]  /*9930*/  LDL.LU R16, [R1+0x378] ;  /* 0x0003780001107983 */ /* 0x001ea80000300800 */
[----:B------:R-:W3:Y:S04]  /*9940*/  LDL.LU R0, [R1+0x37c] ;  /* 0x00037c0001007983 */ /* 0x000ee80000300800 */
[----:B------:R0:W-:Y:S01]  /*9950*/  STL [R1+0x5c], R3 ;  /* 0x00005c0301007387 */ /* 0x0001e20000100800 */
[----:B------:R-:W-:Y:S01]  /*9960*/  @!P3 IMAD.IADD R6, R6, 0x1, -R29 ;  /* 0x000000010606b824 */ /* 0x000fe200078e0a1d */
[----:B------:R-:W-:-:S02]  /*9970*/  ISETP.GT.U32.AND P3, PT, R29, R13, PT ;  /* 0x0000000d1d00720c */ /* 0x000fc40003f64070 */
[----:B0-----:R-:W2:Y:S04]  /*9980*/  LDL.LU R3, [R1+0x380] ;  /* 0x0003800001037983 */ /* 0x001ea80000300800 */
[----:B------:R0:W-:Y:S04]  /*9990*/  STL [R1+0x58], R11 ;  /* 0x0000580b01007387 */ /* 0x0001e80000100800 */
[----:B0-----:R-:W2:Y:S04]  /*99a0*/  LDL.LU R11, [R1+0x35c] ;  /* 0x00035c00010b7983 */ /* 0x001ea80000300800 */
[----:B------:R0:W-:Y:S04]  /*99b0*/  STL [R1+0x54], R12 ;  /* 0x0000540c01007387 */ /* 0x0001e80000100800 */
[----:B0-----:R-:W2:Y:S01]  /*99c0*/  LDL.LU R12, [R1+0x360] ;  /* 0x00036000010c7983 */ /* 0x001ea20000300800 */
[----:B------:R-:W-:-:S05]  /*99d0*/  @!P3 IMAD.IADD R13, R13, 0x1, -R29 ;  /* 0x000000010d0db824 */ /* 0x000fca00078e0a1d */
[----:B------:R0:W-:Y:S04]  /*99e0*/  STL [R1+0x50], R13 ;  /* 0x0000500d01007387 */ /* 0x0001e80000100800 */
[----:B0-----:R-:W2:Y:S01]  /*99f0*/  LDL.LU R13, [R1+0x364] ;  /* 0x00036400010d7983 */ /* 0x001ea20000300800 */
[C---:B------:R-:W-:Y:S02]  /*9a00*/  ISETP.GT.U32.AND P0, PT, R29.reuse, R17, PT ;  /* 0x000000111d00720c */ /* 0x040fe40003f04070 */
[----:B------:R-:W-:-:S11]  /*9a10*/  ISETP.GT.U32.AND P1, PT, R29, R7, PT ;  /* 0x000000071d00720c */ /* 0x000fd60003f24070 */
[--C-:B------:R-:W-:Y:S01]  /*9a20*/  @!P0 IMAD.IADD R17, R17, 0x1, -R29.reuse ;  /* 0x0000000111118824 */ /* 0x100fe200078e0a1d */
[----:B------:R-:W-:Y:S01]  /*9a30*/  ISETP.GT.U32.AND P0, PT, R29, R18, PT ;  /* 0x000000121d00720c */ /* 0x000fe20003f04070 */
[----:B------:R-:W-:Y:S01]  /*9a40*/  @!P1 IMAD.IADD R7, R7, 0x1, -R29 ;  /* 0x0000000107079824 */ /* 0x000fe200078e0a1d */
[C---:B------:R-:W-:Y:S02]  /*9a50*/  ISETP.GT.U32.AND P2, PT, R29.reuse, R2, PT ;  /* 0x000000021d00720c */ /* 0x040fe40003f44070 */
[C---:B------:R-:W-:Y:S02]  /*9a60*/  ISETP.GT.U32.AND P1, PT, R29.reuse, R17, PT ;  /* 0x000000111d00720c */ /* 0x040fe40003f24070 */
[----:B------:R-:W-:-:S07]  /*9a70*/  ISETP.GT.U32.AND P5, PT, R29, R4, PT ;  /* 0x000000041d00720c */ /* 0x000fce0003fa4070 */
[--C-:B------:R-:W-:Y:S01]  /*9a80*/  @!P0 IMAD.IADD R18, R18, 0x1, -R29.reuse ;  /* 0x0000000112128824 */ /* 0x100fe200078e0a1d */
[C---:B------:R-:W-:Y:S01]  /*9a90*/  ISETP.GT.U32.AND P0, PT, R29.reuse, R20, PT ;  /* 0x000000141d00720c */ /* 0x040fe20003f04070 */
[--C-:B------:R-:W-:Y:S01]  /*9aa0*/  @!P2 IMAD.IADD R2, R2, 0x1, -R29.reuse ;  /* 0x000000010202a824 */ /* 0x100fe200078e0a1d */
[C---:B------:R-:W-:Y:S02]  /*9ab0*/  ISETP.GT.U32.AND P4, PT, R29.reuse, R5, PT ;  /* 0x000000051d00720c */ /* 0x040fe40003f84070 */
[----:B------:R-:W-:Y:S01]  /*9ac0*/  ISETP.GT.U32.AND P6, PT, R29, R18, PT ;  /* 0x000000121d00720c */ /* 0x000fe20003fc4070 */
[--C-:B------:R-:W-:Y:S01]  /*9ad0*/  @!P1 IMAD.IADD R17, R17, 0x1, -R29.reuse ;  /* 0x0000000111119824 */ /* 0x100fe200078e0a1d */
[----:B-----5:R-:W-:Y:S01]  /*9ae0*/  ISETP.GT.U32.AND P2, PT, R29, R14, PT ;  /* 0x0000000e1d00720c */ /* 0x020fe20003f44070 */
[----:B------:R-:W-:-:S06]  /*9af0*/  @!P5 IMAD.IADD R4, R4, 0x1, -R29 ;  /* 0x000000010404d824 */ /* 0x000fcc00078e0a1d */
[--C-:B------:R-:W-:Y:S01]  /*9b00*/  @!P0 IMAD.IADD R20, R20, 0x1, -R29.reuse ;  /* 0x0000000114148824 */ /* 0x100fe200078e0a1d */
[C---:B----4-:R-:W-:Y:S02]  /*9b10*/  ISETP.GT.U32.AND P0, PT, R29.reuse, R8, PT ;  /* 0x000000081d00720c */ /* 0x050fe40003f04070 */
[----:B------:R-:W-:Y:S01]  /*9b20*/  ISETP.GT.U32.AND P5, PT, R29, R9, PT ;  /* 0x000000091d00720c */ /* 0x000fe20003fa4070 */
[----:B------:R0:W-:Y:S01]  /*9b30*/  STL [R1+0x4c], R17 ;  /* 0x00004c1101007387 */ /* 0x0001e20000100800 */
[--C-:B------:R-:W-:Y:S02]  /*9b40*/  @!P6 IMAD.IADD R18, R18, 0x1, -R29.reuse ;  /* 0x000000011212e824 */ /* 0x100fe400078e0a1d */
[--C-:B------:R-:W-:Y:S01]  /*9b50*/  @!P4 IMAD.IADD R5, R5, 0x1, -R29.reuse ;  /* 0x000000010505c824 */ /* 0x100fe200078e0a1d */
[C---:B------:R-:W-:Y:S01]  /*9b60*/  ISETP.GT.U32.AND P4, PT, R29.reuse, R10, PT ;  /* 0x0000000a1d00720c */ /* 0x040fe20003f84070 */
[----:B0-----:R-:W4:Y:S05]  /*9b70*/  LDL.LU R17, [R1+0x36c] ;  /* 0x00036c0001117983 */ /* 0x001f2a0000300800 */
[--C-:B------:R-:W-:Y:S01]  /*9b80*/  @!P0 IMAD.IADD R8, R8, 0x1, -R29.reuse ;  /* 0x0000000108088824 */ /* 0x100fe200078e0a1d */
[C---:B------:R-:W-:Y:S01]  /*9b90*/  ISETP.GT.U32.AND P3, PT, R29.reuse, R6, PT ;  /* 0x000000061d00720c */ /* 0x040fe20003f64070 */
[--C-:B------:R-:W-:Y:S01]  /*9ba0*/  @!P2 IMAD.IADD R14, R14, 0x1, -R29.reuse ;  /* 0x000000010e0ea824 */ /* 0x100fe200078e0a1d */
[----:B------:R-:W-:Y:S01]  /*9bb0*/  ISETP.GT.U32.AND P1, PT, R29, R7, PT ;  /* 0x000000071d00720c */ /* 0x000fe20003f24070 */
[----:B------:R-:W-:-:S03]  /*9bc0*/  @!P5 IMAD.IADD R9, R9, 0x1, -R29 ;  /* 0x000000010909d824 */ /* 0x000fc600078e0a1d */
[--C-:B------:R-:W-:Y:S01]  /*9bd0*/  @!P4 IMAD.IADD R10, R10, 0x1, -R29.reuse ;  /* 0x000000010a0ac824 */ /* 0x100fe200078e0a1d */
[----:B------:R-:W-:Y:S04]  /*9be0*/  STL [R1+0x48], R20 ;  /* 0x0000481401007387 */ /* 0x000fe80000100800 */
[----:B------:R-:W-:Y:S02]  /*9bf0*/  STL [R1+0x44], R2 ;  /* 0x0000440201007387 */ /* 0x000fe40000100800 */
[--C-:B------:R-:W-:Y:S02]  /*9c00*/  @!P3 IMAD.IADD R6, R6, 0x1, -R29.reuse ;  /* 0x000000010606b824 */ /* 0x100fe400078e0a1d */
[----:B------:R-:W-:Y:S01]  /*9c10*/  STL [R1+0x40], R4 ;  /* 0x0000400401007387 */ /* 0x000fe20000100800 */
[----:B------:R-:W-:Y:S01]  /*9c20*/  @!P1 IMAD.IADD R7, R7, 0x1, -R29 ;  /* 0x0000000107079824 */ /* 0x000fe200078e0a1d */
[----:B------:R-:W-:-:S02]  /*9c30*/  ISETP.GT.U32.AND P3, PT, R29, R15, PT ;  /* 0x0000000f1d00720c */ /* 0x000fc40003f64070 */
[----:B------:R-:W-:Y:S04]  /*9c40*/  STL [R1+0x3c], R5 ;  /* 0x00003c0501007387 */ /* 0x000fe80000100800 */
[----:B------:R-:W-:Y:S04]  /*9c50*/  STL [R1+0x398], R6 ;  /* 0x0003980601007387 */ /* 0x000fe80000100800 */
[----:B------:R0:W-:Y:S04]  /*9c60*/  STL [R1+0x388], R18 ;  /* 0x0003881201007387 */ /* 0x0001e80000100800 */
[----:B------:R1:W-:Y:S04]  /*9c70*/  STL [R1+0x384], R7 ;  /* 0x0003840701007387 */ /* 0x0003e80000100800 */
[----:B0-----:R-:W5:Y:S04]  /*9c80*/  LDL.LU R18, [R1+0x348] ;  /* 0x0003480001127983 */ /* 0x001f680000300800 */
[----:B------:R-:W5:Y:S04]  /*9c90*/  LDL.LU R4, [R1+0x34c] ;  /* 0x00034c0001047983 */ /* 0x000f680000300800 */
[----:B------:R-:W5:Y:S04]  /*9ca0*/  LDL.LU R5, [R1+0x350] ;  /* 0x0003500001057983 */ /* 0x000f680000300800 */
[----:B------:R-:W5:Y:S04]  /*9cb0*/  LDL.LU R6, [R1+0x354] ;  /* 0x0003540001067983 */ /* 0x000f680000300800 */
[----:B-1----:R-:W5:Y:S01]  /*9cc0*/  LDL.LU R7, [R1+0x358] ;  /* 0x0003580001077983 */ /* 0x002f620000300800 */
[----:B------:R-:W-:Y:S01]  /*9cd0*/  @!P3 IMAD.IADD R15, R15, 0x1, -R29 ;  /* 0x000000010f0fb824 */ /* 0x000fe200078e0a1d */
[----:B---3--:R-:W-:-:S02]  /*9ce0*/  ISETP.GT.U32.AND P6, PT, R29, R0, PT ;  /* 0x000000001d00720c */ /* 0x008fc40003fc4070 */
[----:B--2---:R-:W-:-:S11]  /*9cf0*/  ISETP.GT.U32.AND P0, PT, R29, R3, PT ;  /* 0x000000031d00720c */ /* 0x004fd60003f04070 */
[--C-:B------:R-:W-:Y:S01]  /*9d00*/  @!P6 IMAD.IADD R0, R0, 0x1, -R29.reuse ;  /* 0x000000010000e824 */ /* 0x100fe200078e0a1d */
[C---:B------:R-:W-:Y:S02]  /*9d10*/  ISETP.GT.U32.AND P6, PT, R29.reuse, R8, PT ;  /* 0x000000081d00720c */ /* 0x040fe40003fc4070 */
[----:B------:R-:W-:Y:S01]  /*9d20*/  ISETP.GT.U32.AND P2, PT, R29, R11, PT ;  /* 0x0000000b1d00720c */ /* 0x000fe20003f44070 */
[----:B------:R-:W-:Y:S01]  /*9d30*/  @!P0 IMAD.IADD R3, R3, 0x1, -R29 ;  /* 0x0000000103038824 */ /* 0x000fe200078e0a1d */
[C---:B------:R-:W-:Y:S02]  /*9d40*/  ISETP.GT.U32.AND P0, PT, R29.reuse, R14, PT ;  /* 0x0000000e1d00720c */ /* 0x040fe40003f04070 */
[----:B------:R-:W-:-:S09]  /*9d50*/  ISETP.GT.U32.AND P5, PT, R29, R12, PT ;  /* 0x0000000c1d00720c */ /* 0x000fd20003fa4070 */
[--C-:B------:R-:W-:Y:S01]  /*9d60*/  @!P2 IMAD.IADD R11, R11, 0x1, -R29.reuse ;  /* 0x000000010b0ba824 */ /* 0x100fe200078e0a1d */
[C---:B------:R-:W-:Y:S01]  /*9d70*/  ISETP.GT.U32.AND P2, PT, R29.reuse, R9, PT ;  /* 0x000000091d00720c */ /* 0x040fe20003f44070 */
[--C-:B------:R-:W-:Y:S02]  /*9d80*/  @!P6 IMAD.IADD R8, R8, 0x1, -R29.reuse ;  /* 0x000000010808e824 */ /* 0x100fe400078e0a1d */
[--C-:B------:R-:W-:Y:S01]  /*9d90*/  @!P5 IMAD.IADD R12, R12, 0x1, -R29.reuse ;  /* 0x000000010c0cd824 */ /* 0x100fe200078e0a1d */
[C---:B------:R-:W-:Y:S02]  /*9da0*/  ISETP.GT.U32.AND P5, PT, R29.reuse, R10, PT ;  /* 0x0000000a1d00720c */ /* 0x040fe40003fa4070 */
[----:B------:R-:W-:Y:S01]  /*9db0*/  ISETP.GT.U32.AND P4, PT, R29, R13, PT ;  /* 0x0000000d1d00720c */ /* 0x000fe20003f84070 */
[--C-:B------:R-:W-:Y:S01]  /*9dc0*/  @!P0 IMAD.IADD R14, R14, 0x1, -R29.reuse ;  /* 0x000000010e0e8824 */ /* 0x100fe200078e0a1d */
[----:B------:R-:W-:Y:S05]  /*9dd0*/  STL [R1+0x38c], R8 ;  /* 0x00038c0801007387 */ /* 0x000fea0000100800 */
[--C-:B------:R-:W-:Y:S01]  /*9de0*/  @!P2 IMAD.IADD R9, R9, 0x1, -R29.reuse ;  /* 0x000000010909a824 */ /* 0x100fe200078e0a1d */
[----:B------:R0:W-:Y:S03]  /*9df0*/  STL [R1+0x390], R14 ;  /* 0x0003900e01007387 */ /* 0x0001e60000100800 */
[--C-:B------:R-:W-:Y:S01]  /*9e00*/  @!P5 IMAD.IADD R10, R10, 0x1, -R29.reuse ;  /* 0x000000010a0ad824 */ /* 0x100fe200078e0a1d */
[----:B0-----:R-:W2:Y:S04]  /*9e10*/  LDL.LU R14, [R1+0x334] ;  /* 0x00033400010e7983 */ /* 0x001ea80000300800 */
[----:B------:R-:W3:Y:S01]  /*9e20*/  LDL.LU R20, [R1+0x338] ;  /* 0x0003380001147983 */ /* 0x000ee20000300800 */
[----:B------:R-:W-:-:S03]  /*9e30*/  @!P4 IMAD.IADD R13, R13, 0x1, -R29 ;  /* 0x000000010d0dc824 */ /* 0x000fc600078e0a1d */
[----:B------:R0:W-:Y:S01]  /*9e40*/  STL [R1+0x394], R9 ;  /* 0x0003940901007387 */ /* 0x0001e20000100800 */
[----:B------:R-:W-:-:S03]  /*9e50*/  ISETP.GT.U32.AND P4, PT, R29, R15, PT ;  /* 0x0000000f1d00720c */ /* 0x000fc60003f84070 */
[----:B------:R-:W2:Y:S04]  /*9e60*/  LDL.LU R2, [R1+0x33c] ;  /* 0x00033c0001027983 */ /* 0x000ea80000300800 */
[----:B------:R1:W-:Y:S04]  /*9e70*/  STL [R1+0x370], R10 ;  /* 0x0003700a01007387 */ /* 0x0003e80000100800 */
[----:B------:R-:W2:Y:S04]  /*9e80*/  LDL.LU R8, [R1+0x340] ;  /* 0x0003400001087983 */ /* 0x000ea80000300800 */
[----:B0-----:R-:W2:Y:S01]  /*9e90*/  LDL.LU R9, [R1+0x344] ;  /* 0x0003440001097983 */ /* 0x001ea20000300800 */
[----:B------:R-:W-:-:S05]  /*9ea0*/  @!P4 IMAD.IADD R15, R15, 0x1, -R29 ;  /* 0x000000010f0fc824 */ /* 0x000fca00078e0a1d */
[----:B------:R0:W-:Y:S04]  /*9eb0*/  STL [R1+0x374], R15 ;  /* 0x0003740f01007387 */ /* 0x0001e80000100800 */
[----:B-1----:R-:W2:Y:S01]  /*9ec0*/  LDL.LU R10, [R1+0x320] ;  /* 0x00032000010a7983 */ /* 0x002ea20000300800 */
[C---:B------:R-:W-:Y:S02]  /*9ed0*/  ISETP.GT.U32.AND P1, PT, R29.reuse, R16, PT ;  /* 0x000000101d00720c */ /* 0x040fe40003f24070 */
[C---:B------:R-:W-:Y:S02]  /*9ee0*/  ISETP.GT.U32.AND P3, PT, R29.reuse, R24, PT ;  /* 0x000000181d00720c */ /* 0x040fe40003f64070 */
[C---:B------:R-:W-:Y:S01]  /*9ef0*/  ISETP.GT.U32.AND P0, PT, R29.reuse, R3, PT ;  /* 0x000000031d00720c */ /* 0x040fe20003f04070 */
[----:B0-----:R-:W2:Y:S08]  /*9f00*/  LDL.LU R15, [R1+0x324] ;  /* 0x00032400010f7983 */ /* 0x001eb00000300800 */
[--C-:B------:R-:W-:Y:S01]  /*9f10*/  @!P1 IMAD.IADD R16, R16, 0x1, -R29.reuse ;  /* 0x0000000110109824 */ /* 0x100fe200078e0a1d */
[----:B----4-:R-:W-:Y:S01]  /*9f20*/  ISETP.GT.U32.AND P1, PT, R29, R17, PT ;  /* 0x000000111d00720c */ /* 0x010fe20003f24070 */
[----:B------:R-:W-:-:S03]  /*9f30*/  @!P3 IMAD.IADD R24, R24, 0x1, -R29 ;  /* 0x000000011818b824 */ /* 0x000fc600078e0a1d */
[C---:B------:R-:W-:Y:S02]  /*9f40*/  ISETP.GT.U32.AND P3, PT, R29.reuse, R16, PT ;  /* 0x000000101d00720c */ /* 0x040fe40003f64070 */
[----:B------:R-:W-:-:S07]  /*9f50*/  ISETP.GT.U32.AND P2, PT, R29, R11, PT ;  /* 0x0000000b1d00720c */ /* 0x000fce0003f44070 */
[--C-:B------:R-:W-:Y:S01]  /*9f60*/  @!P1 IMAD.IADD R17, R17, 0x1, -R29.reuse ;  /* 0x0000000111119824 */ /* 0x100fe200078e0a1d */
[----:B------:R-:W-:Y:S01]  /*9f70*/  ISETP.GT.U32.AND P1, PT, R29, R0, PT ;  /* 0x000000001d00720c */ /* 0x000fe20003f24070 */
[----:B------:R-:W-:-:S03]  /*9f80*/  @!P0 IMAD.IADD R3, R3, 0x1, -R29 ;  /* 0x0000000103038824 */ /* 0x000fc600078e0a1d */
[C---:B------:R-:W-:Y:S01]  /*9f90*/  ISETP.GT.U32.AND P6, PT, R29.reuse, R17, PT ;  /* 0x000000111d00720c */ /* 0x040fe20003fc4070 */
[--C-:B------:R-:W-:Y:S01]  /*9fa0*/  @!P3 IMAD.IADD R16, R16, 0x1, -R29.reuse ;  /* 0x000000011010b824 */ /* 0x100fe200078e0a1d */
[----:B------:R-:W-:Y:S01]  /*9fb0*/  ISETP.GT.U32.AND P5, PT, R29, R12, PT ;  /* 0x0000000c1d00720c */ /* 0x000fe20003fa4070 */
[----:B------:R-:W-:-:S06]  /*9fc0*/  @!P2 IMAD.IADD R11, R11, 0x1, -R29 ;  /* 0x000000010b0ba824 */ /* 0x000fcc00078e0a1d */
[--C-:B------:R-:W-:Y:S01]  /*9fd0*/  @!P1 IMAD.IADD R0, R0, 0x1, -R29.reuse ;  /* 0x0000000100009824 */ /* 0x100fe200078e0a1d */
[C---:B-----5:R-:W-:Y:S02]  /*9fe0*/  ISETP.GT.U32.AND P1, PT, R29.reuse, R18, PT ;  /* 0x000000121d00720c */ /* 0x060fe40003f24070 */
[C---:B------:R-:W-:Y:S01]  /*9ff0*/  ISETP.GT.U32.AND P0, PT, R29.reuse, R4, PT ;  /* 0x000000041d00720c */ /* 0x040fe20003f04070 */
[----:B------:R0:W-:Y:S01]  /*a000*/  STL [R1+0x378], R16 ;  /* 0x0003781001007387 */ /* 0x0001e20000100800 */
[----:B------:R-:W-:Y:S02]  /*a010*/  IABS R25, R25 ;  /* 0x0000001900197213 */ /* 0x000fe40000000000 */
[----:B------:R-:W-:Y:S01]  /*a020*/  ISETP.GT.U32.AND P2, PT, R29, R5, PT ;  /* 0x000000051d00720c */ /* 0x000fe20003f44070 */
[----:B------:R-:W-:Y:S01]  /*a030*/  @!P6 IMAD.IADD R17, R17, 0x1, -R29 ;  /* 0x000000011111e824 */ /* 0x000fe200078e0a1d */
[----:B0-----:R-:W4:Y:S01]  /*a040*/  LDL.LU R16, [R1+0x328] ;  /* 0x0003280001107983 */ /* 0x001f220000300800 */
[----:B------:R-:W-:Y:S01]  /*a050*/  IMAD.HI.U32 R19, R28, R25, RZ ;  /* 0x000000191c137227 */ /* 0x000fe200078e00ff */
[----:B------:R-:W-:-:S02]  /*a060*/  ISETP.GT.U32.AND P3, PT, R29, R24, PT ;  /* 0x000000181d00720c */ /* 0x000fc40003f64070 */
[C---:B------:R-:W-:Y:S01]  /*a070*/  ISETP.GT.U32.AND P4, PT, R29.reuse, R13, PT ;  /* 0x0000000d1d00720c */ /* 0x040fe20003f84070 */
[--C-:B------:R-:W-:Y:S02]  /*a080*/  @!P1 IMAD.IADD R18, R18, 0x1, -R29.reuse ;  /* 0x0000000112129824 */ /* 0x100fe400078e0a1d */
[--C-:B------:R-:W-:Y:S01]  /*a090*/  @!P5 IMAD.IADD R12, R12, 0x1, -R29.reuse ;  /* 0x000000010c0cd824 */ /* 0x100fe200078e0a1d */
[----:B------:R-:W-:Y:S01]  /*a0a0*/  ISETP.GT.U32.AND P5, PT, R29, R6, PT ;  /* 0x000000061d00720c */ /* 0x000fe20003fa4070 */
[----:B------:R-:W-:Y:S02]  /*a0b0*/  @!P0 IMAD.IADD R4, R4, 0x1, -R29 ;  /* 0x0000000104048824 */ /* 0x000fe400078e0a1d */
[----:B------:R-:W-:Y:S02]  /*a0c0*/  IMAD.MOV R19, RZ, RZ, -R19 ;  /* 0x000000ffff137224 */ /* 0x000fe400078e0a13 */
[----:B------:R-:W-:Y:S02]  /*a0d0*/  @!P2 IMAD.IADD R5, R5, 0x1, -R29 ;  /* 0x000000010505a824 */ /* 0x000fe400078e0a1d */
[----:B------:R-:W-:-:S02]  /*a0e0*/  IMAD R25, R29, R19, R25 ;  /* 0x000000131d197224 */ /* 0x000fc400078e0219 */
[--C-:B------:R-:W-:Y:S02]  /*a0f0*/  @!P3 IMAD.IADD R24, R24, 0x1, -R29.reuse ;  /* 0x000000011818b824 */ /* 0x100fe400078e0a1d */
[--C-:B------:R-:W-:Y:S01]  /*a100*/  @!P4 IMAD.IADD R13, R13, 0x1, -R29.reuse ;  /* 0x000000010d0dc824 */ /* 0x100fe200078e0a1d */
[----:B------:R-:W-:Y:S01]  /*a110*/  STL [R1+0x21c0], R25 ;  /* 0x0021c01901007387 */ /* 0x000fe20000100800 */
[----:B------:R-:W-:-:S03]  /*a120*/  @!P5 IMAD.IADD R6, R6, 0x1, -R29 ;  /* 0x000000010606d824 */ /* 0x000fc600078e0a1d */
[----:B------:R-:W-:Y:S04]  /*a130*/  STL [R1+0x37c], R0 ;  /* 0x00037c0001007387 */ /* 0x000fe80000100800 */
[----:B------:R-:W-:Y:S01]  /*a140*/  STL [R1+0x380], R3 ;  /* 0x0003800301007387 */ /* 0x000fe20000100800 */
[----:B------:R-:W-:-:S03]  /*a150*/  ISETP.GT.U32.AND P4, PT, R29, R7, PT ;  /* 0x000000071d00720c */ /* 0x000fc60003f84070 */
[----:B------:R-:W-:Y:S04]  /*a160*/  STL [R1+0x35c], R11 ;  /* 0x00035c0b01007387 */ /* 0x000fe80000100800 */
[----:B------:R-:W-:Y:S04]  /*a170*/  STL [R1+0x360], R12 ;  /* 0x0003600c01007387 */ /* 0x000fe80000100800 */
[----:B------:R0:W-:Y:S04]  /*a180*/  STL [R1+0x368], R24 ;  /* 0x0003681801007387 */ /* 0x0001e80000100800 */
[----:B------:R-:W-:Y:S04]  /*a190*/  STL [R1+0x364], R13 ;  /* 0x0003640d01007387 */ /* 0x000fe80000100800 */
[----:B0-----:R-:W5:Y:S04]  /*a1a0*/  LDL R24, [R1+0x1bbc] ;  /* 0x001bbc0001187983 */ /* 0x001f680000100800 */
[----:B------:R0:W-:Y:S04]  /*a1b0*/  STL [R1+0x36c], R17 ;  /* 0x00036c1101007387 */ /* 0x0001e80000100800 */
[----:B0-----:R-:W5:Y:S04]  /*a1c0*/  LDL.LU R17, [R1+0x32c] ;  /* 0x00032c0001117983 */ /* 0x001f680000300800 */
[----:B------:R-:W5:Y:S04]  /*a1d0*/  LDL.LU R3, [R1+0x330] ;  /* 0x0003300001037983 */ /* 0x000f680000300800 */
[----:B------:R-:W5:Y:S01]  /*a1e0*/  LDL.LU R11, [R1+0x30c] ;  /* 0x00030c00010b7983 */ /* 0x000f620000300800 */
[----:B------:R-:W-:-:S03]  /*a1f0*/  @!P4 IMAD.IADD R7, R7, 0x1, -R29 ;  /* 0x000000010707c824 */ /* 0x000fc600078e0a1d */
[----:B------:R-:W5:Y:S04]  /*a200*/  LDL.LU R12, [R1+0x310] ;  /* 0x00031000010c7983 */ /* 0x000f680000300800 */
[----:B------:R-:W5:Y:S01]  /*a210*/  LDL.LU R13, [R1+0x314] ;  /* 0x00031400010d7983 */ /* 0x000f620000300800 */
[C---:B---3--:R-:W-:Y:S02]  /*a220*/  ISETP.GT.U32.AND P6, PT, R29.reuse, R20, PT ;  /* 0x000000141d00720c */ /* 0x048fe40003fc4070 */
[C---:B--2---:R-:W-:Y:S02]  /*a230*/  ISETP.GT.U32.AND P1, PT, R29.reuse, R2, PT ;  /* 0x000000021d00720c */ /* 0x044fe40003f24070 */
[C---:B------:R-:W-:Y:S02]  /*a240*/  ISETP.GT.U32.AND P0, PT, R29.reuse, R8, PT ;  /* 0x000000081d00720c */ /* 0x040fe40003f04070 */
[----:B------:R-:W-:-:S07]  /*a250*/  ISETP.GT.U32.AND P2, PT, R29, R9, PT ;  /* 0x000000091d00720c */ /* 0x000fce0003f44070 */
[--C-:B------:R-:W-:Y:S01]  /*a260*/  @!P6 IMAD.IADD R20, R20, 0x1, -R29.reuse ;  /* 0x000000011414e824 */ /* 0x100fe200078e0a1d */
[C---:B------:R-:W-:Y:S01]  /*a270*/  ISETP.GT.U32.AND P6, PT, R29.reuse, R18, PT ;  /* 0x000000121d00720c */ /* 0x040fe20003fc4070 */
[--C-:B------:R-:W-:Y:S01]  /*a280*/  @!P1 IMAD.IADD R2, R2, 0x1, -R29.reuse ;  /* 0x0000000102029824 */ /* 0x100fe200078e0a1d */
[C---:B------:R-:W-:Y:S01]  /*a290*/  ISETP.GT.U32.AND P1, PT, R29.reuse, R4, PT ;  /* 0x000000041d00720c */ /* 0x040fe20003f24070 */
[--C-:B------:R-:W-:Y:S01]  /*a2a0*/  @!P0 IMAD.IADD R8, R8, 0x1, -R29.reuse ;  /* 0x0000000108088824 */ /* 0x100fe200078e0a1d */
[----:B------:R-:W-:Y:S01]  /*a2b0*/  ISETP.GT.U32.AND P0, PT, R29, R5, PT ;  /* 0x000000051d00720c */ /* 0x000fe20003f04070 */
[----:B------:R-:W-:Y:S01]  /*a2c0*/  @!P2 IMAD.IADD R9, R9, 0x1, -R29 ;  /* 0x000000010909a824 */ /* 0x000fe200078e0a1d */
[C---:B------:R-:W-:Y:S02]  /*a2d0*/  ISETP.GT.U32.AND P2, PT, R29.reuse, R6, PT ;  /* 0x000000061d00720c */ /* 0x040fe40003f44070 */
[----:B------:R-:W-:-:S05]  /*a2e0*/  ISETP.GT.U32.AND P5, PT, R29, R10, PT ;  /* 0x0000000a1d00720c */ /* 0x000fca0003fa4070 */
[--C-:B------:R-:W-:Y:S02]  /*a2f0*/  @!P6 IMAD.IADD R18, R18, 0x1, -R29.reuse ;  /* 0x000000011212e824 */ /* 0x100fe400078e0a1d */
[----:B------:R-:W-:-:S03]  /*a300*/  @!P1 IMAD.IADD R4, R4, 0x1, -R29 ;  /* 0x0000000104049824 */ /* 0x000fc600078e0a1d */
[----:B------:R0:W-:Y:S01]  /*a310*/  STL [R1+0x348], R18 ;  /* 0x0003481201007387 */ /* 0x0001e20000100800 */
[--C-:B------:R-:W-:Y:S02]  /*a320*/  @!P0 IMAD.IADD R5, R5, 0x1, -R29.reuse ;  /* 0x0000000105058824 */ /* 0x100fe400078e0a1d */
[--C-:B------:R-:W-:Y:S01]  /*a330*/  @!P2 IMAD.IADD R6, R6, 0x1, -R29.reuse ;  /* 0x000000010606a824 */ /* 0x100fe200078e0a1d */
[----:B0-----:R-:W2:Y:S01]  /*a340*/  LDL.LU R18, [R1+0x318] ;  /* 0x0003180001127983 */ /* 0x001ea20000300800 */
[----:B------:R-:W-:-:S03]  /*a350*/  @!P5 IMAD.IADD R10, R10, 0x1, -R29 ;  /* 0x000000010a0ad824 */ /* 0x000fc600078e0a1d */
[----:B------:R-:W3:Y:S01]  /*a360*/  LDL.LU R0, [R1+0x31c] ;  /* 0x00031c0001007983 */ /* 0x000ee20000300800 */
[----:B------:R-:W-:-:S03]  /*a370*/  ISETP.GT.U32.AND P5, PT, R29, R7, PT ;  /* 0x000000071d00720c */ /* 0x000fc60003fa4070 */
[----:B------:R0:W-:Y:S04]  /*a380*/  STL [R1+0x34c], R4 ;  /* 0x00034c0401007387 */ /* 0x0001e80000100800 */
[----:B------:R1:W-:Y:S04]  /*a390*/  STL [R1+0x350], R5 ;  /* 0x0003500501007387 */ /* 0x0003e80000100800 */
[----:B0-----:R-:W2:Y:S04]  /*a3a0*/  LDL.LU R4, [R1+0x2f8] ;  /* 0x0002f80001047983 */ /* 0x001ea80000300800 */
[----:B-1----:R-:W2:Y:S04]  /*a3b0*/  LDL.LU R5, [R1+0x2fc] ;  /* 0x0002fc0001057983 */ /* 0x002ea80000300800 */
        /* <DEDUP_REMOVED lines=8> */
[----:B----4-:R-:W-:Y:S01]  /*a440*/  ISETP.GT.U32.AND P3, PT, R29, R16, PT ;  /* 0x000000101d00720c */ /* 0x010fe20003f64070 */
        /* <DEDUP_REMOVED lines=9> */
[--C-:B------:R-:W-:Y:S02]  /*a4e0*/  @!P4 IMAD.IADD R14, R14, 0x1, -R29.reuse ;  /* 0x000000010e0ec824 */ /* 0x100fe400078e0a1d */
[----:B------:R-:W-:-:S06]  /*a4f0*/  @!P0 IMAD.IADD R8, R8, 0x1, -R29 ;  /* 0x0000000108088824 */ /* 0x000fcc00078e0a1d */
[--C-:B------:R-:W-:Y:S01]  /*a500*/  @!P3 IMAD.IADD R20, R20, 0x1, -R29.reuse ;  /* 0x000000011414b824 */ /* 0x100fe200078e0a1d */
[C---:B-----5:R-:W-:Y:S02]  /*a510*/  ISETP.GT.U32.AND P3, PT, R29.reuse, R17, PT ;  /* 0x000000111d00720c */ /* 0x060fe40003f64070 */
[C---:B------:R-:W-:Y:S02]  /*a520*/  ISETP.GT.U32.AND P1, PT, R29.reuse, R3, PT ;  /* 0x000000031d00720c */ /* 0x040fe40003f24070 */
[----:B------:R-:W-:Y:S01]  /*a530*/  ISETP.GT.U32.AND P0, PT, R29, R11, PT ;  /* 0x0000000b1d00720c */ /* 0x000fe20003f04070 */
[----:B------:R0:W-:Y:S01]  /*a540*/  STL [R1+0x334], R14 ;  /* 0x0003340e01007387 */ /* 0x0001e20000100800 */
[--C-:B------:R-:W-:Y:S02]  /*a550*/  @!P6 IMAD.IADD R16, R16, 0x1, -R29.reuse ;  /* 0x000000011010e824 */ /* 0x100fe400078e0a1d */
[----:B------:R-:W-:Y:S01]  /*a560*/  @!P2 IMAD.IADD R9, R9, 0x1, -R29 ;  /* 0x000000010909a824 */ /* 0x000fe200078e0a1d */
[----:B------:R-:W-:-:S04]  /*a570*/  ISETP.GT.U32.AND P2, PT, R29, R12, PT ;  /* 0x0000000c1d00720c */ /* 0x000fc80003f44070 */
[--C-:B------:R-:W-:Y:S01]  /*a580*/  @!P3 IMAD.IADD R17, R17, 0x1, -R29.reuse ;  /* 0x000000011111b824 */ /* 0x100fe200078e0a1d */
[----:B0-----:R-:W4:Y:S01]  /*a590*/  LDL.LU R14, [R1+0x308] ;  /* 0x00030800010e7983 */ /* 0x001f220000300800 */
[----:B------:R-:W-:Y:S01]  /*a5a0*/  ISETP.GT.U32.AND P5, PT, R29, R10, PT ;  /* 0x0000000a1d00720c */ /* 0x000fe20003fa4070 */
[--C-:B------:R-:W-:Y:S01]  /*a5b0*/  @!P1 IMAD.IADD R3, R3, 0x1, -R29.reuse ;  /* 0x0000000103039824 */ /* 0x100fe200078e0a1d */
[----:B------:R-:W-:Y:S01]  /*a5c0*/  ISETP.GT.U32.AND P4, PT, R29, R15, PT ;  /* 0x0000000f1d00720c */ /* 0x000fe20003f84070 */
[--C-:B------:R-:W-:Y:S01]  /*a5d0*/  @!P0 IMAD.IADD R11, R11, 0x1, -R29.reuse ;  /* 0x000000010b0b8824 */ /* 0x100fe200078e0a1d */
[----:B------:R-:W-:Y:S03]  /*a5e0*/  STL [R1+0x338], R20 ;  /* 0x0003381401007387 */ /* 0x000fe60000100800 */
[--C-:B------:R-:W-:Y:S01]  /*a5f0*/  @!P2 IMAD.IADD R12, R12, 0x1, -R29.reuse ;  /* 0x000000010c0ca824 */ /* 0x100fe200078e0a1d */
[----:B------:R-:W-:Y:S05]  /*a600*/  STL [R1+0x33c], R2 ;  /* 0x00033c0201007387 */ /* 0x000fea0000100800 */
[--C-:B------:R-:W-:Y:S01]  /*a610*/  @!P5 IMAD.IADD R10, R10, 0x1, -R29.reuse ;  /* 0x000000010a0ad824 */ /* 0x100fe200078e0a1d */
[----:B------:R-:W-:Y:S01]  /*a620*/  ISETP.GT.U32.AND P5, PT, R29, R13, PT ;  /* 0x0000000d1d00720c */ /* 0x000fe20003fa4070 */
[--C-:B------:R-:W-:Y:S01]  /*a630*/  @!P4 IMAD.IADD R15, R15, 0x1, -R29.reuse ;  /* 0x000000010f0fc824 */ /* 0x100fe200078e0a1d */
[----:B------:R-:W-:Y:S04]  /*a640*/  STL [R1+0x340], R8 ;  /* 0x0003400801007387 */ /* 0x000fe80000100800 */
[----:B------:R-:W-:Y:S04]  /*a650*/  STL [R1+0x344], R9 ;  /* 0x0003440901007387 */ /* 0x000fe80000100800 */
[----:B------:R-:W-:Y:S04]  /*a660*/  STL [R1+0x320], R10 ;  /* 0x0003200a01007387 */ /* 0x000fe80000100800 */
[----:B------:R0:W-:Y:S01]  /*a670*/  STL [R1+0x324], R15 ;  /* 0x0003240f01007387 */ /* 0x0001e20000100800 */
[----:B------:R-:W-:-:S03]  /*a680*/  @!P5 IMAD.IADD R13, R13, 0x1, -R29 ;  /* 0x000000010d0dd824 */ /* 0x000fc600078e0a1d */
[----:B0-----:R-:W5:Y:S04]  /*a690*/  LDL.LU R15, [R1+0x2e8] ;  /* 0x0002e800010f7983 */ /* 0x001f680000300800 */
[----:B------:R-:W5:Y:S04]  /*a6a0*/  LDL.LU R8, [R1+0x2ec] ;  /* 0x0002ec0001087983 */ /* 0x000f680000300800 */
[----:B------:R-:W5:Y:S04]  /*a6b0*/  LDL.LU R9, [R1+0x2f0] ;  /* 0x0002f00001097983 */ /* 0x000f680000300800 */
[----:B------:R0:W-:Y:S04]  /*a6c0*/  STL [R1+0x328], R16 ;  /* 0x0003281001007387 */ /* 0x0001e80000100800 */
[----:B------:R-:W5:Y:S04]  /*a6d0*/  LDL.LU R10, [R1+0x2f4] ;  /* 0x0002f400010a7983 */ /* 0x000f680000300800 */
[----:B0-----:R-:W5:Y:S01]  /*a6e0*/  LDL.LU R16, [R1+0x2d0] ;  /* 0x0002d00001107983 */ /* 0x001f620000300800 */
[----:B---3--:R-:W-:-:S02]  /*a6f0*/  ISETP.GT.U32.AND P6, PT, R29, R0, PT ;  /* 0x000000001d00720c */ /* 0x008fc40003fc4070 */
[C---:B--2---:R-:W-:Y:S02]  /*a700*/  ISETP.GT.U32.AND P3, PT, R29.reuse, R4, PT ;  /* 0x000000041d00720c */ /* 0x044fe40003f64070 */
[----:B------:R-:W-:-:S09]  /*a710*/  ISETP.GT.U32.AND P1, PT, R29, R5, PT ;  /* 0x000000051d00720c */ /* 0x000fd20003f24070 */
[--C-:B------:R-:W-:Y:S01]  /*a720*/  @!P6 IMAD.IADD R0, R0, 0x1, -R29.reuse ;  /* 0x000000010000e824 */ /* 0x100fe200078e0a1d */
[C---:B------:R-:W-:Y:S02]  /*a730*/  ISETP.GT.U32.AND P6, PT, R29.reuse, R17, PT ;  /* 0x000000111d00720c */ /* 0x040fe40003fc4070 */
[C---:B------:R-:W-:Y:S01]  /*a740*/  ISETP.GT.U32.AND P0, PT, R29.reuse, R6, PT ;  /* 0x000000061d00720c */ /* 0x040fe20003f04070 */
[--C-:B------:R-:W-:Y:S01]  /*a750*/  @!P3 IMAD.IADD R4, R4, 0x1, -R29.reuse ;  /* 0x000000010404b824 */ /* 0x100fe200078e0a1d */
[----:B------:R-:W-:Y:S01]  /*a760*/  ISETP.GT.U32.AND P3, PT, R29, R3, PT ;  /* 0x000000031d00720c */ /* 0x000fe20003f64070 */
[----:B------:R-:W-:Y:S01]  /*a770*/  @!P1 IMAD.IADD R5, R5, 0x1, -R29 ;  /* 0x0000000105059824 */ /* 0x000fe200078e0a1d */
[----:B------:R-:W-:-:S07]  /*a780*/  ISETP.GT.U32.AND P1, PT, R29, R11, PT ;  /* 0x0000000b1d00720c */ /* 0x000fce0003f24070 */
[--C-:B------:R-:W-:Y:S02]  /*a790*/  @!P6 IMAD.IADD R17, R17, 0x1, -R29.reuse ;  /* 0x000000011111e824 */ /* 0x100fe400078e0a1d */
[--C-:B------:R-:W-:Y:S01]  /*a7a0*/  @!P0 IMAD.IADD R6, R6, 0x1, -R29.reuse ;  /* 0x0000000106068824 */ /* 0x100fe200078e0a1d */
[C---:B------:R-:W-:Y:S02]  /*a7b0*/  ISETP.GT.U32.AND P0, PT, R29.reuse, R12, PT ;  /* 0x0000000c1d00720c */ /* 0x040fe40003f04070 */
[----:B------:R-:W-:Y:S01]  /*a7c0*/  ISETP.GT.U32.AND P2, PT, R29, R7, PT ;  /* 0x000000071d00720c */ /* 0x000fe20003f44070 */
[--C-:B------:R-:W-:Y:S01]  /*a7d0*/  @!P3 IMAD.IADD R3, R3, 0x1, -R29.reuse ;  /* 0x000000010303b824 */ /* 0x100fe200078e0a1d */
[----:B------:R0:W-:Y:S01]  /*a7e0*/  STL [R1+0x32c], R17 ;  /* 0x00032c1101007387 */ /* 0x0001e20000100800 */
[----:B------:R-:W-:-:S08]  /*a7f0*/  @!P1 IMAD.IADD R11, R11, 0x1, -R29 ;  /* 0x000000010b0b9824 */ /* 0x000fd000078e0a1d */
[--C-:B------:R-:W-:Y:S01]  /*a800*/  @!P0 IMAD.IADD R12, R12, 0x1, -R29.reuse ;  /* 0x000000010c0c8824 */ /* 0x100fe200078e0a1d */
[----:B0-----:R-:W2:Y:S01]  /*a810*/  LDL.LU R17, [R1+0x2d4] ;  /* 0x0002d40001117983 */ /* 0x001ea20000300800 */
[--C-:B------:R-:W-:Y:S01]  /*a820*/  @!P2 IMAD.IADD R7, R7, 0x1, -R29.reuse ;  /* 0x000000010707a824 */ /* 0x100fe200078e0a1d */
[----:B------:R-:W-:Y:S02]  /*a830*/  ISETP.GT.U32.AND P2, PT, R29, R13, PT ;  /* 0x0000000d1d00720c */ /* 0x000fe40003f44070 */
[----:B------:R0:W-:Y:S04]  /*a840*/  STL [R1+0x330], R3 ;  /* 0x0003300301007387 */ /* 0x0001e80000100800 */
[----:B------:R-:W3:Y:S04]  /*a850*/  LDL.LU R27, [R1+0x2d8] ;  /* 0x0002d800011b7983 */ /* 0x000ee80000300800 */
[----:B------:R1:W-:Y:S04]  /*a860*/  STL [R1+0x30c], R11 ;  /* 0x00030c0b01007387 */ /* 0x0003e80000100800 */
[----:B------:R-:W2:Y:S04]  /*a870*/  LDL.LU R2, [R1+0x2dc] ;  /* 0x0002dc0001027983 */ /* 0x000ea80000300800 */
[----:B------:R1:W-:Y:S04]  /*a880*/  STL [R1+0x310], R12 ;  /* 0x0003100c01007387 */ /* 0x0003e80000100800 */
[----:B0-----:R-:W2:Y:S04]  /*a890*/  LDL.LU R3, [R1+0x2e0] ;  /* 0x0002e00001037983 */ /* 0x001ea80000300800 */
[----:B-1----:R-:W2:Y:S01]  /*a8a0*/  LDL.LU R11, [R1+0x2bc] ;  /* 0x0002bc00010b7983 */ /* 0x002ea20000300800 */
[----:B------:R-:W-:-:S05]  /*a8b0*/  @!P2 IMAD.IADD R13, R13, 0x1, -R29 ;  /* 0x000000010d0da824 */ /* 0x000fca00078e0a1d */
[----:B------:R0:W-:Y:S04]  /*a8c0*/  STL [R1+0x314], R13 ;  /* 0x0003140d01007387 */ /* 0x0001e80000100800 */
[----:B------:R-:W2:Y:S01]  /*a8d0*/  LDL.LU R12, [R1+0x2c0] ;  /* 0x0002c000010c7983 */ /* 0x000ea20000300800 */
[C---:B------:R-:W-:Y:S02]  /*a8e0*/  ISETP.GT.U32.AND P4, PT, R29.reuse, R18, PT ;  /* 0x000000121d00720c */ /* 0x040fe40003f84070 */
[C---:B------:R-:W-:Y:S02]  /*a8f0*/  ISETP.GT.U32.AND P3, PT, R29.reuse, R4, PT ;  /* 0x000000041d00720c */ /* 0x040fe40003f64070 */
[----:B----4-:R-:W-:-:S09]  /*a900*/  ISETP.GT.U32.AND P5, PT, R29, R14, PT ;  /* 0x0000000e1d00720c */ /* 0x010fd20003fa4070 */
[--C-:B------:R-:W-:Y:S01]  /*a910*/  @!P4 IMAD.IADD R18, R18, 0x1, -R29.reuse ;  /* 0x000000011212c824 */ /* 0x100fe200078e0a1d */
[C---:B------:R-:W-:Y:S01]  /*a920*/  ISETP.GT.U32.AND P4, PT, R29.reuse, R23, PT ;  /* 0x000000171d00720c */ /* 0x040fe20003f84070 */
[----:B0-----:R-:W4:Y:S01]  /*a930*/  LDL.LU R13, [R1+0x2c4] ;  /* 0x0002c400010d7983 */ /* 0x001f220000300800 */
[----:B------:R-:W-:Y:S01]  /*a940*/  ISETP.GT.U32.AND P1, PT, R29, R5, PT ;  /* 0x000000051d00720c */ /* 0x000fe20003f24070 */
[----:B------:R-:W-:-:S10]  /*a950*/  @!P5 IMAD.IADD R14, R14, 0x1, -R29 ;  /* 0x000000010e0ed824 */ /* 0x000fd400078e0a1d */
[--C-:B------:R-:W-:Y:S01]  /*a960*/  @!P4 IMAD.IADD R23, R23, 0x1, -R29.reuse ;  /* 0x000000011717c824 */ /* 0x100fe200078e0a1d */
[C---:B------:R-:W-:Y:S02]  /*a970*/  ISETP.GT.U32.AND P4, PT, R29.reuse, R0, PT ;  /* 0x000000001d00720c */ /* 0x040fe40003f84070 */
[C---:B------:R-:W-:Y:S02]  /*a980*/  ISETP.GT.U32.AND P5, PT, R29.reuse, R18, PT ;  /* 0x000000121d00720c */ /* 0x040fe40003fa4070 */
[C---:B------:R-:W-:Y:S01]  /*a990*/  ISETP.GT.U32.AND P6, PT, R29.reuse, R23, PT ;  /* 0x000000171d00720c */ /* 0x040fe20003fc4070 */
[--C-:B------:R-:W-:Y:S01]  /*a9a0*/  @!P3 IMAD.IADD R4, R4, 0x1, -R29.reuse ;  /* 0x000000010404b824 */ /* 0x100fe200078e0a1d */
[----:B------:R-:W-:Y:S01]  /*a9b0*/  ISETP.GT.U32.AND P0, PT, R29, R6, PT ;  /* 0x000000061d00720c */ /* 0x000fe20003f04070 */
[----:B------:R-:W-:-:S06]  /*a9c0*/  @!P1 IMAD.IADD R5, R5, 0x1, -R29 ;  /* 0x0000000105059824 */ /* 0x000fcc00078e0a1d */
[--C-:B------:R-:W-:Y:S02]  /*a9d0*/  @!P4 IMAD.IADD R0, R0, 0x1, -R29.reuse ;  /* 0x000000010000c824 */ /* 0x100fe400078e0a1d */
[--C-:B------:R-:W-:Y:S01]  /*a9e0*/  @!P5 IMAD.IADD R18, R18, 0x1, -R29.reuse ;  /* 0x000000011212d824 */ /* 0x100fe200078e0a1d */
[C---:B-----5:R-:W-:Y:S02]  /*a9f0*/  ISETP.GT.U32.AND P4, PT, R29.reuse, R15, PT ;  /* 0x0000000f1d00720c */ /* 0x060fe40003f84070 */
[C---:B------:R-:W-:Y:S02]  /*aa00*/  ISETP.GT.U32.AND P3, PT, R29.reuse, R8, PT ;  /* 0x000000081d00720c */ /* 0x040fe40003f64070 */
[----:B------:R0:W-:Y:S01]  /*aa10*/  STL [R1+0x318], R18 ;  /* 0x0003181201007387 */ /* 0x0001e20000100800 */
[----:B------:R-:W-:Y:S01]  /*aa20*/  ISETP.GT.U32.AND P1, PT, R29, R9, PT ;  /* 0x000000091d00720c */ /* 0x000fe20003f24070 */
[----:B------:R-:W-:Y:S02]  /*aa30*/  @!P6 IMAD.IADD R23, R23, 0x1, -R29 ;  /* 0x000000011717e824 */ /* 0x000fe400078e0a1d */
[----:B0-----:R-:W5:Y:S01]  /*aa40*/  LDL.LU R18, [R1+0x2c8] ;  /* 0x0002c80001127983 */ /* 0x001f620000300800 */
[----:B------:R-:W-:-:S04]  /*aa50*/  ISETP.GT.U32.AND P2, PT, R29, R7, PT ;  /* 0x000000071d00720c */ /* 0x000fc80003f44070 */
[--C-:B------:R-:W-:Y:S01]  /*aa60*/  @!P4 IMAD.IADD R15, R15, 0x1, -R29.reuse ;  /* 0x000000010f0fc824 */ /* 0x100fe200078e0a1d */
[C---:B------:R-:W-:Y:S01]  /*aa70*/  ISETP.GT.U32.AND P5, PT, R29.reuse, R14, PT ;  /* 0x0000000e1d00720c */ /* 0x040fe20003fa4070 */
[--C-:B------:R-:W-:Y:S01]  /*aa80*/  @!P0 IMAD.IADD R6, R6, 0x1, -R29.reuse ;  /* 0x0000000106068824 */ /* 0x100fe200078e0a1d */
[----:B------:R-:W-:Y:S01]  /*aa90*/  ISETP.GT.U32.AND P0, PT, R29, R10, PT ;  /* 0x0000000a1d00720c */ /* 0x000fe20003f04070 */
[--C-:B------:R-:W-:Y:S02]  /*aaa0*/  @!P3 IMAD.IADD R8, R8, 0x1, -R29.reuse ;  /* 0x000000010808b824 */ /* 0x100fe400078e0a1d */
[--C-:B------:R-:W-:Y:S01]  /*aab0*/  @!P1 IMAD.IADD R9, R9, 0x1, -R29.reuse ;  /* 0x0000000109099824 */ /* 0x100fe200078e0a1d */
[----:B------:R-:W-:Y:S02]  /*aac0*/  STL [R1+0x31c], R0 ;  /* 0x00031c0001007387 */ /* 0x000fe40000100800 */
[----:B------:R-:W-:Y:S02]  /*aad0*/  @!P2 IMAD.IADD R7, R7, 0x1, -R29 ;  /* 0x000000010707a824 */ /* 0x000fe400078e0a1d */
[----:B------:R-:W-:Y:S01]  /*aae0*/  STL [R1+0x2f8], R4 ;  /* 0x0002f80401007387 */ /* 0x000fe20000100800 */
[----:B------:R-:W-:-:S02]  /*aaf0*/  ISETP.GT.U32.AND P2, PT, R29, R16, PT ;  /* 0x000000101d00720c */ /* 0x000fc40003f44070 */
[--C-:B------:R-:W-:Y:S02]  /*ab00*/  @!P5 IMAD.IADD R14, R14, 0x1, -R29.reuse ;  /* 0x000000010e0ed824 */ /* 0x100fe400078e0a1d */
[--C-:B------:R-:W-:Y:S01]  /*ab10*/  @!P0 IMAD.IADD R10, R10, 0x1, -R29.reuse ;  /* 0x000000010a0a8824 */ /* 0x100fe200078e0a1d */
[----:B------:R-:W-:Y:S04]  /*ab20*/  STL [R1+0x2fc], R5 ;  /* 0x0002fc0501007387 */ /* 0x000fe80000100800 */
[----:B------:R-:W-:Y:S04]  /*ab30*/  STL [R1+0x300], R6 ;  /* 0x0003000601007387 */ /* 0x000fe80000100800 */
[----:B------:R-:W-:Y:S04]  /*ab40*/  STL [R1+0x304], R7 ;  /* 0x0003040701007387 */ /* 0x000fe80000100800 */
[----:B------:R0:W-:Y:S04]  /*ab50*/  STL [R1+0x2e4], R23 ;  /* 0x0002e41701007387 */ /* 0x0001e80000100800 */
[----:B------:R1:W-:Y:S04]  /*ab60*/  STL [R1+0x308], R14 ;  /* 0x0003080e01007387 */ /* 0x0003e80000100800 */
[----:B0-----:R-:W5:Y:S04]  /*ab70*/  LDL R23, [R1+0x1bb4] ;  /* 0x001bb40001177983 */ /* 0x001f680000100800 */
[----:B-1----:R-:W5:Y:S01]  /*ab80*/  LDL.LU R14, [R1+0x2cc] ;  /* 0x0002cc00010e7983 */ /* 0x002f620000300800 */
[----:B------:R-:W-:-:S03]  /*ab90*/  @!P2 IMAD.IADD R16, R16, 0x1, -R29 ;  /* 0x000000011010a824 */ /* 0x000fc600078e0a1d */
[----:B------:R-:W5:Y:S04]  /*aba0*/  LDL.LU R4, [R1+0x2a8] ;  /* 0x0002a80001047983 */ /* 0x000f680000300800 */
[----:B------:R-:W5:Y:S04]  /*abb0*/  LDL.LU R5, [R1+0x2ac] ;  /* 0x0002ac0001057983 */ /* 0x000f680000300800 */
[----:B------:R-:W5:Y:S04]  /*abc0*/  LDL.LU R6, [R1+0x2b0] ;  /* 0x0002b00001067983 */ /* 0x000f680000300800 */
[----:B------:R-:W5:Y:S01]  /*abd0*/  LDL.LU R7, [R1+0x2b4] ;  /* 0x0002b40001077983 */ /* 0x000f620000300800 */
[----:B---3--:R-:W-:-:S02]  /*abe0*/  ISETP.GT.U32.AND P6, PT, R29, R27, PT ;  /* 0x0000001b1d00720c */ /* 0x008fc40003fc4070 */
[C---:B--2---:R-:W-:Y:S02]  /*abf0*/  ISETP.GT.U32.AND P4, PT, R29.reuse, R2, PT ;  /* 0x000000021d00720c */ /* 0x044fe40003f84070 */
[C---:B------:R-:W-:Y:S02]  /*ac00*/  ISETP.GT.U32.AND P3, PT, R29.reuse, R3, PT ;  /* 0x000000031d00720c */ /* 0x040fe40003f64070 */
[----:B------:R-:W-:-:S07]  /*ac10*/  ISETP.GT.U32.AND P1, PT, R29, R11, PT ;  /* 0x0000000b1d00720c */ /* 0x000fce0003f24070 */
[--C-:B------:R-:W-:Y:S01]  /*ac20*/  @!P6 IMAD.IADD R27, R27, 0x1, -R29.reuse ;  /* 0x000000011b1be824 */ /* 0x100fe200078e0a1d */
[C---:B------:R-:W-:Y:S01]  /*ac30*/  ISETP.GT.U32.AND P6, PT, R29.reuse, R15, PT ;  /* 0x0000000f1d00720c */ /* 0x040fe20003fc4070 */
[--C-:B------:R-:W-:Y:S01]  /*ac40*/  @!P4 IMAD.IADD R2, R2, 0x1, -R29.reuse ;  /* 0x000000010202c824 */ /* 0x100fe200078e0a1d */
[----:B------:R-:W-:Y:S01]  /*ac50*/  ISETP.GT.U32.AND P4, PT, R29, R8, PT ;  /* 0x000000081d00720c */ /* 0x000fe20003f84070 */
[--C-:B------:R-:W-:Y:S01]  /*ac60*/  @!P3 IMAD.IADD R3, R3, 0x1, -R29.reuse ;  /* 0x000000010303b824 */ /* 0x100fe200078e0a1d */
[C---:B------:R-:W-:Y:S02]  /*ac70*/  ISETP.GT.U32.AND P3, PT, R29.reuse, R9, PT ;  /* 0x000000091d00720c */ /* 0x040fe40003f64070 */
[----:B------:R-:W-:Y:S01]  /*ac80*/  ISETP.GT.U32.AND P0, PT, R29, R12, PT ;  /* 0x0000000c1d00720c */ /* 0x000fe20003f04070 */
[----:B------:R-:W-:Y:S01]  /*ac90*/  @!P1 IMAD.IADD R11, R11, 0x1, -R29 ;  /* 0x000000010b0b9824 */ /* 0x000fe200078e0a1d */
[----:B------:R-:W-:-:S05]  /*aca0*/  ISETP.GT.U32.AND P1, PT, R29, R10, PT ;  /* 0x0000000a1d00720c */ /* 0x000fca0003f24070 */
[--C-:B------:R-:W-:Y:S02]  /*acb0*/  @!P6 IMAD.IADD R15, R15, 0x1, -R29.reuse ;  /* 0x000000010f0fe824 */ /* 0x100fe400078e0a1d */
[----:B------:R-:W-:-:S03]  /*acc0*/  @!P4 IMAD.IADD R8, R8, 0x1, -R29 ;  /* 0x000000010808c824 */ /* 0x000fc600078e0a1d */
[----:B------:R0:W-:Y:S01]  /*acd0*/  STL [R1+0x2e8], R15 ;  /* 0x0002e80f01007387 */ /* 0x0001e20000100800 */
[--C-:B------:R-:W-:Y:S02]  /*ace0*/  @!P3 IMAD.IADD R9, R9, 0x1, -R29.reuse ;  /* 0x000000010909b824 */ /* 0x100fe400078e0a1d */
[--C-:B------:R-:W-:Y:S01]  /*acf0*/  @!P0 IMAD.IADD R12, R12, 0x1, -R29.reuse ;  /* 0x000000010c0c8824 */ /* 0x100fe200078e0a1d */
[----:B------:R-:W-:Y:S01]  /*ad00*/  ISETP.GT.U32.AND P0, PT, R29, R16, PT ;  /* 0x000000101d00720c */ /* 0x000fe20003f04070 */
[--C-:B------:R-:W-:Y:S01]  /*ad10*/  @!P1 IMAD.IADD R10, R10, 0x1, -R29.reuse ;  /* 0x000000010a0a9824 */ /* 0x100fe200078e0a1d */
[----:B0-----:R-:W2:Y:S04]  /*ad20*/  LDL.LU R15, [R1+0x2b8] ;  /* 0x0002b800010f7983 */ /* 0x001ea80000300800 */
        /* <DEDUP_REMOVED lines=9> */
[----:B----4-:R-:W4:Y:S04]  /*adc0*/  LDL.LU R10, [R1+0x2a4] ;  /* 0x0002a400010a7983 */ /* 0x010f280000300800 */
[----:B0-----:R-:W4:Y:S01]  /*add0*/  LDL.LU R16, [R1+0x280] ;  /* 0x0002800001107983 */ /* 0x001f220000300800 */
[C---:B------:R-:W-:Y:S02]  /*ade0*/  ISETP.GT.U32.AND P5, PT, R29.reuse, R17, PT ;  /* 0x000000111d00720c */ /* 0x040fe40003fa4070 */
[----:B------:R-:W-:-:S11]  /*adf0*/  ISETP.GT.U32.AND P2, PT, R29, R13, PT ;  /* 0x0000000d1d00720c */ /* 0x000fd60003f44070 */
[--C-:B------:R-:W-:Y:S01]  /*ae00*/  @!P5 IMAD.IADD R17, R17, 0x1, -R29.reuse ;  /* 0x000000011111d824 */ /* 0x100fe200078e0a1d */
[----:B-----5:R-:W-:Y:S01]  /*ae10*/  ISETP.GT.U32.AND P5, PT, R29, R18, PT ;  /* 0x000000121d00720c */ /* 0x020fe20003fa4070 */
[----:B------:R-:W-:Y:S01]  /*ae20*/  @!P2 IMAD.IADD R13, R13, 0x1, -R29 ;  /* 0x000000010d0da824 */ /* 0x000fe200078e0a1d */
[C---:B------:R-:W-:Y:S02]  /*ae30*/  ISETP.GT.U32.AND P4, PT, R29.reuse, R2, PT ;  /* 0x000000021d00720c */ /* 0x040fe40003f84070 */
[C---:B------:R-:W-:Y:S02]  /*ae40*/  ISETP.GT.U32.AND P2, PT, R29.reuse, R17, PT ;  /* 0x000000111d00720c */ /* 0x040fe40003f44070 */
[----:B------:R-:W-:-:S07]  /*ae50*/  ISETP.GT.U32.AND P3, PT, R29, R3, PT ;  /* 0x000000031d00720c */ /* 0x000fce0003f64070 */
[----:B------:R-:W-:Y:S01]  /*ae60*/  @!P5 IMAD.IADD R18, R18, 0x1, -R29 ;  /* 0x000000011212d824 */ /* 0x000fe200078e0a1d */
[----:B------:R-:W-:-:S04]  /*ae70*/  ISETP.GT.U32.AND P5, PT, R29, R27, PT ;  /* 0x0000001b1d00720c */ /* 0x000fc80003fa4070 */
[----:B------:R-:W-:Y:S01]  /*ae80*/  ISETP.GT.U32.AND P6, PT, R29, R18, PT ;  /* 0x000000121d00720c */ /* 0x000fe20003fc4070 */
[--C-:B------:R-:W-:Y:S01]  /*ae90*/  @!P2 IMAD.IADD R17, R17, 0x1, -R29.reuse ;  /* 0x000000011111a824 */ /* 0x100fe200078e0a1d */
[----:B------:R-:W-:Y:S01]  /*aea0*/  ISETP.GT.U32.AND P1, PT, R29, R11, PT ;  /* 0x0000000b1d00720c */ /* 0x000fe20003f24070 */
[----:B------:R-:W-:-:S06]  /*aeb0*/  @!P4 IMAD.IADD R2, R2, 0x1, -R29 ;  /* 0x000000010202c824 */ /* 0x000fcc00078e0a1d */
[--C-:B------:R-:W-:Y:S02]  /*aec0*/  @!P5 IMAD.IADD R27, R27, 0x1, -R29.reuse ;  /* 0x000000011b1bd824 */ /* 0x100fe400078e0a1d */
[----:B------:R-:W-:Y:S01]  /*aed0*/  @!P3 IMAD.IADD R3, R3, 0x1, -R29 ;  /* 0x000000010303b824 */ /* 0x000fe200078e0a1d */
[----:B------:R0:W-:Y:S01]  /*aee0*/  STL [R1+0x2d4], R17 ;  /* 0x0002d41101007387 */ /* 0x0001e20000100800 */
[----:B------:R-:W-:-:S03]  /*aef0*/  ISETP.GT.U32.AND P5, PT, R29, R14, PT ;  /* 0x0000000e1d00720c */ /* 0x000fc60003fa4070 */
[----:B0-----:R-:W5:Y:S01]  /*af00*/  LDL.LU R17, [R1+0x284] ;  /* 0x0002840001117983 */ /* 0x001f620000300800 */
[C---:B------:R-:W-:Y:S02]  /*af10*/  ISETP.GT.U32.AND P4, PT, R29.reuse, R4, PT ;  /* 0x000000041d00720c */ /* 0x040fe40003f84070 */
[C---:B------:R-:W-:Y:S01]  /*af20*/  ISETP.GT.U32.AND P3, PT, R29.reuse, R5, PT ;  /* 0x000000051d00720c */ /* 0x040fe20003f64070 */
[--C-:B------:R-:W-:Y:S01]  /*af30*/  @!P6 IMAD.IADD R18, R18, 0x1, -R29.reuse ;  /* 0x000000011212e824 */ /* 0x100fe200078e0a1d */
[----:B------:R-:W-:Y:S01]  /*af40*/  ISETP.GT.U32.AND P0, PT, R29, R12, PT ;  /* 0x0000000c1d00720c */ /* 0x000fe20003f04070 */
[----:B------:R-:W-:-:S04]  /*af50*/  @!P1 IMAD.IADD R11, R11, 0x1, -R29 ;  /* 0x000000010b0b9824 */ /* 0x000fc800078e0a1d */
[--C-:B------:R-:W-:Y:S01]  /*af60*/  @!P5 IMAD.IADD R14, R14, 0x1, -R29.reuse ;  /* 0x000000010e0ed824 */ /* 0x100fe200078e0a1d */
[C---:B------:R-:W-:Y:S02]  /*af70*/  ISETP.GT.U32.AND P1, PT, R29.reuse, R6, PT ;  /* 0x000000061d00720c */ /* 0x040fe40003f24070 */
[----:B------:R-:W-:Y:S01]  /*af80*/  ISETP.GT.U32.AND P2, PT, R29, R13, PT ;  /* 0x0000000d1d00720c */ /* 0x000fe20003f44070 */
[--C-:B------:R-:W-:Y:S02]  /*af90*/  @!P4 IMAD.IADD R4, R4, 0x1, -R29.reuse ;  /* 0x000000010404c824 */ /* 0x100fe400078e0a1d */
[--C-:B------:R-:W-:Y:S02]  /*afa0*/  @!P3 IMAD.IADD R5, R5, 0x1, -R29.reuse ;  /* 0x000000010505b824 */ /* 0x100fe400078e0a1d */
[--C-:B------:R-:W-:Y:S01]  /*afb0*/  @!P0 IMAD.IADD R12, R12, 0x1, -R29.reuse ;  /* 0x000000010c0c8824 */ /* 0x100fe200078e0a1d */
[----:B------:R-:W-:Y:S01]  /*afc0*/  ISETP.GT.U32.AND P0, PT, R29, R7, PT ;  /* 0x000000071d00720c */ /* 0x000fe20003f04070 */
[----:B------:R-:W-:Y:S04]  /*afd0*/  STL [R1+0x2d8], R27 ;  /* 0x0002d81b01007387 */ /* 0x000fe80000100800 */
[--C-:B------:R-:W-:Y:S01]  /*afe0*/  @!P1 IMAD.IADD R6, R6, 0x1, -R29.reuse ;  /* 0x0000000106069824 */ /* 0x100fe200078e0a1d */
[----:B------:R-:W-:Y:S01]  /*aff0*/  STL [R1+0x2dc], R2 ;  /* 0x0002dc0201007387 */ /* 0x000fe20000100800 */
[----:B------:R-:W-:-:S03]  /*b000*/  @!P2 IMAD.IADD R13, R13, 0x1, -R29 ;  /* 0x000000010d0da824 */ /* 0x000fc600078e0a1d */
[----:B------:R-:W-:Y:S04]  /*b010*/  STL [R1+0x2e0], R3 ;  /* 0x0002e00301007387 */ /* 0x000fe80000100800 */
[----:B------:R-:W-:Y:S04]  /*b020*/  STL [R1+0x2bc], R11 ;  /* 0x0002bc0b01007387 */ /* 0x000fe80000100800 */
[----:B------:R-:W-:Y:S04]  /*b030*/  STL [R1+0x2c0], R12 ;  /* 0x0002c00c01007387 */ /* 0x000fe80000100800 */
[----:B------:R0:W-:Y:S04]  /*b040*/  STL [R1+0x2c8], R18 ;  /* 0x0002c81201007387 */ /* 0x0001e80000100800 */
[----:B------:R1:W-:Y:S01]  /*b050*/  STL [R1+0x2c4], R13 ;  /* 0x0002c40d01007387 */ /* 0x0003e20000100800 */
[----:B------:R-:W-:-:S03]  /*b060*/  @!P0 IMAD.IADD R7, R7, 0x1, -R29 ;  /* 0x0000000107078824 */ /* 0x000fc600078e0a1d */
[----:B0-----:R-:W5:Y:S04]  /*b070*/  LDL.LU R18, [R1+0x288] ;  /* 0x0002880001127983 */ /* 0x001f680000300800 */
[----:B------:R-:W5:Y:S04]  /*b080*/  LDL.LU R2, [R1+0x28c] ;  /* 0x00028c0001027983 */ /* 0x000f680000300800 */
[----:B------:R-:W5:Y:S04]  /*b090*/  LDL.LU R11, [R1+0x290] ;  /* 0x00029000010b7983 */ /* 0x000f680000300800 */
[----:B------:R-:W5:Y:S04]  /*b0a0*/  LDL.LU R12, [R1+0x26c] ;  /* 0x00026c00010c7983 */ /* 0x000f680000300800 */
[----:B-1----:R-:W5:Y:S01]  /*b0b0*/  LDL.LU R13, [R1+0x270] ;  /* 0x00027000010d7983 */ /* 0x002f620000300800 */
[----:B---3--:R-:W-:-:S02]  /*b0c0*/  ISETP.GT.U32.AND P6, PT, R29, R20, PT ;  /* 0x000000141d00720c */ /* 0x008fc40003fc4070 */
        /* <DEDUP_REMOVED lines=8> */
[C---:B----4-:R-:W-:Y:S02]  /*b150*/  ISETP.GT.U32.AND P1, PT, R29.reuse, R10, PT ;  /* 0x0000000a1d00720c */ /* 0x050fe40003f24070 */
[----:B------:R-:W-:Y:S01]  /*b160*/  ISETP.GT.U32.AND P4, PT, R29, R5, PT ;  /* 0x000000051d00720c */ /* 0x000fe20003f84070 */
[----:B------:R-:W-:Y:S01]  /*b170*/  @!P3 IMAD.IADD R9, R9, 0x1, -R29 ;  /* 0x000000010909b824 */ /* 0x000fe200078e0a1d */
[C---:B------:R-:W-:Y:S02]  /*b180*/  ISETP.GT.U32.AND P3, PT, R29.reuse, R6, PT ;  /* 0x000000061d00720c */ /* 0x040fe40003f64070 */
[----:B------:R-:W-:-:S03]  /*b190*/  ISETP.GT.U32.AND P2, PT, R29, R15, PT ;  /* 0x0000000f1d00720c */ /* 0x000fc60003f44070 */
[--C-:B------:R-:W-:Y:S01]  /*b1a0*/  @!P6 IMAD.IADD R14, R14, 0x1, -R29.reuse ;  /* 0x000000010e0ee824 */ /* 0x100fe200078e0a1d */
[----:B------:R-:W-:Y:S01]  /*b1b0*/  ISETP.GT.U32.AND P0, PT, R29, R16, PT ;  /* 0x000000101d00720c */ /* 0x000fe20003f04070 */
[----:B------:R-:W-:-:S03]  /*b1c0*/  @!P5 IMAD.IADD R4, R4, 0x1, -R29 ;  /* 0x000000010404d824 */ /* 0x000fc600078e0a1d */
[----:B------:R0:W-:Y:S01]  /*b1d0*/  STL [R1+0x2cc], R14 ;  /* 0x0002cc0e01007387 */ /* 0x0001e20000100800 */
[--C-:B------:R-:W-:Y:S01]  /*b1e0*/  @!P1 IMAD.IADD R10, R10, 0x1, -R29.reuse ;  /* 0x000000010a0a9824 */ /* 0x100fe200078e0a1d */
[----:B------:R-:W-:Y:S01]  /*b1f0*/  ISETP.GT.U32.AND P1, PT, R29, R7, PT ;  /* 0x000000071d00720c */ /* 0x000fe20003f24070 */
[--C-:B------:R-:W-:Y:S02]  /*b200*/  @!P4 IMAD.IADD R5, R5, 0x1, -R29.reuse ;  /* 0x000000010505c824 */ /* 0x100fe400078e0a1d */
[--C-:B------:R-:W-:Y:S01]  /*b210*/  @!P3 IMAD.IADD R6, R6, 0x1, -R29.reuse ;  /* 0x000000010606b824 */ /* 0x100fe200078e0a1d */
[----:B0-----:R-:W2:Y:S04]  /*b220*/  LDL.LU R14, [R1+0x274] ;  /* 0x00027400010e7983 */ /* 0x001ea80000300800 */
[----:B------:R0:W-:Y:S01]  /*b230*/  STL [R1+0x2a8], R4 ;  /* 0x0002a80401007387 */ /* 0x0001e20000100800 */
[----:B------:R-:W-:-:S03]  /*b240*/  @!P2 IMAD.IADD R15, R15, 0x1, -R29 ;  /* 0x000000010f0fa824 */ /* 0x000fc600078e0a1d */
[----:B------:R-:W3:Y:S04]  /*b250*/  LDL.LU R27, [R1+0x278] ;  /* 0x00027800011b7983 */ /* 0x000ee80000300800 */
[----:B------:R1:W-:Y:S04]  /*b260*/  STL [R1+0x2ac], R5 ;  /* 0x0002ac0501007387 */ /* 0x0003e80000100800 */
[----:B------:R-:W4:Y:S01]  /*b270*/  LDL.LU R3, [R1+0x27c] ;  /* 0x00027c0001037983 */ /* 0x000f220000300800 */
[----:B------:R-:W-:-:S03]  /*b280*/  @!P0 IMAD.IADD R16, R16, 0x1, -R29 ;  /* 0x0000000110108824 */ /* 0x000fc600078e0a1d */
[----:B------:R-:W-:Y:S01]  /*b290*/  STL [R1+0x2b0], R6 ;  /* 0x0002b00601007387 */ /* 0x000fe20000100800 */
[----:B------:R-:W-:-:S03]  /*b2a0*/  ISETP.GT.U32.AND P0, PT, R29, R15, PT ;  /* 0x0000000f1d00720c */ /* 0x000fc60003f04070 */
[----:B0-----:R-:W2:Y:S01]  /*b2b0*/  LDL.LU R4, [R1+0x258] ;  /* 0x0002580001047983 */ /* 0x001ea20000300800 */
[----:B------:R-:W-:-:S03]  /*b2c0*/  @!P1 IMAD.IADD R7, R7, 0x1, -R29 ;  /* 0x0000000107079824 */ /* 0x000fc600078e0a1d */
[----:B-1----:R-:W2:Y:S04]  /*b2d0*/  LDL.LU R5, [R1+0x25c] ;  /* 0x00025c0001057983 */ /* 0x002ea80000300800 */
[----:B------:R0:W-:Y:S02]  /*b2e0*/  STL [R1+0x2b4], R7 ;  /* 0x0002b40701007387 */ /* 0x0001e40000100800 */
[----:B------:R-:W-:Y:S02]  /*b2f0*/  @!P0 IMAD.IADD R15, R15, 0x1, -R29 ;  /* 0x000000010f0f8824 */ /* 0x000fe400078e0a1d */
[----:B0-----:R-:W2:Y:S04]  /*b300*/  LDL.LU R7, [R1+0x260] ;  /* 0x0002600001077983 */ /* 0x001ea80000300800 */
[----:B------:R-:W2:Y:S04]  /*b310*/  LDL.LU R6, [R1+0x264] ;  /* 0x0002640001067983 */ /* 0x000ea80000300800 */
[----:B------:R0:W-:Y:S04]  /*b320*/  STL [R1+0x2b8], R15 ;  /* 0x0002b80f01007387 */ /* 0x0001e80000100800 */
[----:B0-----:R-:W2:Y:S01]  /*b330*/  LDL.LU R15, [R1+0x268] ;  /* 0x00026800010f7983 */ /* 0x001ea20000300800 */
[----:B-----5:R-:W-:-:S02]  /*b340*/  ISETP.GT.U32.AND P2, PT, R29, R17, PT ;  /* 0x000000111d00720c */ /* 0x020fc40003f44070 */
[----:B------:R-:W-:-:S11]  /*b350*/  ISETP.GT.U32.AND P5, PT, R29, R0, PT ;  /* 0x000000001d00720c */ /* 0x000fd60003fa4070 */
[--C-:B------:R-:W-:Y:S01]  /*b360*/  @!P2 IMAD.IADD R17, R17, 0x1, -R29.reuse ;  /* 0x000000011111a824 */ /* 0x100fe200078e0a1d */
[C---:B------:R-:W-:Y:S02]  /*b370*/  ISETP.GT.U32.AND P2, PT, R29.reuse, R20, PT ;  /* 0x000000141d00720c */ /* 0x040fe40003f44070 */
[C---:B------:R-:W-:Y:S02]  /*b380*/  ISETP.GT.U32.AND P4, PT, R29.reuse, R8, PT ;  /* 0x000000081d00720c */ /* 0x040fe40003f84070 */
[C---:B------:R-:W-:Y:S02]  /*b390*/  ISETP.GT.U32.AND P6, PT, R29.reuse, R17, PT ;  /* 0x000000111d00720c */ /* 0x040fe40003fc4070 */
[----:B------:R-:W-:Y:S01]  /*b3a0*/  ISETP.GT.U32.AND P3, PT, R29, R9, PT ;  /* 0x000000091d00720c */ /* 0x000fe20003f64070 */
[----:B------:R-:W-:-:S06]  /*b3b0*/  @!P5 IMAD.IADD R0, R0, 0x1, -R29 ;  /* 0x000000010000d824 */ /* 0x000fcc00078e0a1d */
[--C-:B------:R-:W-:Y:S01]  /*b3c0*/  @!P2 IMAD.IADD R20, R20, 0x1, -R29.reuse ;  /* 0x000000011414a824 */ /* 0x100fe200078e0a1d */
[C---:B------:R-:W-:Y:S02]  /*b3d0*/  ISETP.GT.U32.AND P2, PT, R29.reuse, R18, PT ;  /* 0x000000121d00720c */ /* 0x040fe40003f44070 */
[C---:B------:R-:W-:Y:S02]  /*b3e0*/  ISETP.GT.U32.AND P5, PT, R29.reuse, R2, PT ;  /* 0x000000021d00720c */ /* 0x040fe40003fa4070 */
[----:B------:R-:W-:Y:S01]  /*b3f0*/  ISETP.GT.U32.AND P1, PT, R29, R10, PT ;  /* 0x0000000a1d00720c */ /* 0x000fe20003f24070 */
[--C-:B------:R-:W-:Y:S01]  /*b400*/  @!P6 IMAD.IADD R17, R17, 0x1, -R29.reuse ;  /* 0x000000011111e824 */ /* 0x100fe200078e0a1d */
[C---:B------:R-:W-:Y:S01]  /*b410*/  ISETP.GT.U32.AND P0, PT, R29.reuse, R16, PT ;  /* 0x000000101d00720c */ /* 0x040fe20003f04070 */
[--C-:B------:R-:W-:Y:S01]  /*b420*/  @!P4 IMAD.IADD R8, R8, 0x1, -R29.reuse ;  /* 0x000000010808c824 */ /* 0x100fe200078e0a1d */
[----:B------:R-:W-:Y:S01]  /*b430*/  ISETP.GT.U32.AND P4, PT, R29, R11, PT ;  /* 0x0000000b1d00720c */ /* 0x000fe20003f84070 */
[----:B------:R-:W-:Y:S01]  /*b440*/  @!P3 IMAD.IADD R9, R9, 0x1, -R29 ;  /* 0x000000010909b824 */ /* 0x000fe200078e0a1d */
[----:B------:R-:W-:-:S03]  /*b450*/  ISETP.GT.U32.AND P3, PT, R29, R12, PT ;  /* 0x0000000c1d00720c */ /* 0x000fc60003f64070 */
[--C-:B------:R-:W-:Y:S02]  /*b460*/  @!P2 IMAD.IADD R18, R18, 0x1, -R29.reuse ;  /* 0x000000011212a824 */ /* 0x100fe400078e0a1d */
[--C-:B------:R-:W-:Y:S02]  /*b470*/  @!P5 IMAD.IADD R2, R2, 0x1, -R29.reuse ;  /* 0x000000010202d824 */ /* 0x100fe400078e0a1d */
[--C-:B------:R-:W-:Y:S01]  /*b480*/  @!P1 IMAD.IADD R10, R10, 0x1, -R29.reuse ;  /* 0x000000010a0a9824 */ /* 0x100fe200078e0a1d */
[----:B------:R-:W-:Y:S01]  /*b490*/  ISETP.GT.U32.AND P1, PT, R29, R13, PT ;  /* 0x0000000d1d00720c */ /* 0x000fe20003f24070 */
[--C-:B------:R-:W-:Y:S01]  /*b4a0*/  @!P0 IMAD.IADD R16, R16, 0x1, -R29.reuse ;  /* 0x0000000110108824 */ /* 0x100fe200078e0a1d */
[----:B------:R-:W-:Y:S01]  /*b4b0*/  STL [R1+0x294], R20 ;  /* 0x0002941401007387 */ /* 0x000fe20000100800 */
[--C-:B------:R-:W-:Y:S02]  /*b4c0*/  @!P4 IMAD.IADD R11, R11, 0x1, -R29.reuse ;  /* 0x000000010b0bc824 */ /* 0x100fe400078e0a1d */
[--C-:B------:R-:W-:Y:S01]  /*b4d0*/  @!P3 IMAD.IADD R12, R12, 0x1, -R29.reuse ;  /* 0x000000010c0cb824 */ /* 0x100fe200078e0a1d */
[----:B------:R-:W-:Y:S04]  /*b4e0*/  STL [R1+0x298], R0 ;  /* 0x0002980001007387 */ /* 0x000fe80000100800 */
[----:B------:R-:W-:Y:S04]  /*b4f0*/  STL [R1+0x29c], R8 ;  /* 0x00029c0801007387 */ /* 0x000fe80000100800 */
[----:B------:R-:W-:Y:S04]  /*b500*/  STL [R1+0x2a0], R9 ;  /* 0x0002a00901007387 */ /* 0x000fe80000100800 */
[----:B------:R-:W-:Y:S04]  /*b510*/  STL [R1+0x2a4], R10 ;  /* 0x0002a40a01007387 */ /* 0x000fe80000100800 */
[----:B------:R0:W-:Y:S01]  /*b520*/  STL [R1+0x284], R17 ;  /* 0x0002841101007387 */ /* 0x0001e20000100800 */
[----:B------:R-:W-:-:S03]  /*b530*/  @!P1 IMAD.IADD R13, R13, 0x1, -R29 ;  /* 0x000000010d0d9824 */ /* 0x000fc600078e0a1d */
[----:B------:R1:W-:Y:S04]  /*b540*/  STL [R1+0x280], R16 ;  /* 0x0002801001007387 */ /* 0x0003e80000100800 */
[----:B0-----:R-:W5:Y:S04]  /*b550*/  LDL.LU R17, [R1+0x244] ;  /* 0x0002440001117983 */ /* 0x001f680000300800 */
[----:B------:R-:W5:Y:S04]  /*b560*/  LDL.LU R8, [R1+0x248] ;  /* 0x0002480001087983 */ /* 0x000f680000300800 */
[----:B------:R-:W5:Y:S04]  /*b570*/  LDL.LU R9, [R1+0x24c] ;  /* 0x00024c0001097983 */ /* 0x000f680000300800 */
[----:B------:R-:W5:Y:S04]  /*b580*/  LDL.LU R10, [R1+0x250] ;  /* 0x00025000010a7983 */ /* 0x000f680000300800 */
[----:B-1----:R-:W5:Y:S01]  /*b590*/  LDL.LU R16, [R1+0x254] ;  /* 0x0002540001107983 */ /* 0x002f620000300800 */
[----:B---3--:R-:W-:-:S02]  /*b5a0*/  ISETP.GT.U32.AND P6, PT, R29, R27, PT ;  /* 0x0000001b1d00720c */ /* 0x008fc40003fc4070 */
[C---:B----4-:R-:W-:Y:S02]  /*b5b0*/  ISETP.GT.U32.AND P2, PT, R29.reuse, R3, PT ;  /* 0x000000031d00720c */ /* 0x050fe40003f44070 */
[----:B--2---:R-:W-:-:S09]  /*b5c0*/  ISETP.GT.U32.AND P5, PT, R29, R4, PT ;  /* 0x000000041d00720c */ /* 0x004fd20003fa4070 */
[--C-:B------:R-:W-:Y:S01]  /*b5d0*/  @!P6 IMAD.IADD R27, R27, 0x1, -R29.reuse ;  /* 0x000000011b1be824 */ /* 0x100fe200078e0a1d */
[C---:B------:R-:W-:Y:S02]  /*b5e0*/  ISETP.GT.U32.AND P0, PT, R29.reuse, R14, PT ;  /* 0x0000000e1d00720c */ /* 0x040fe40003f04070 */
[----:B------:R-:W-:Y:S01]  /*b5f0*/  ISETP.GT.U32.AND P6, PT, R29, R18, PT ;  /* 0x000000121d00720c */ /* 0x000fe20003fc4070 */
[--C-:B------:R-:W-:Y:S01]  /*b600*/  @!P2 IMAD.IADD R3, R3, 0x1, -R29.reuse ;  /* 0x000000010303a824 */ /* 0x100fe200078e0a1d */
[C---:B------:R-:W-:Y:S02]  /*b610*/  ISETP.GT.U32.AND P4, PT, R29.reuse, R5, PT ;  /* 0x000000051d00720c */ /* 0x040fe40003f84070 */
[C---:B------:R-:W-:Y:S01]  /*b620*/  ISETP.GT.U32.AND P2, PT, R29.reuse, R2, PT ;  /* 0x000000021d00720c */ /* 0x040fe20003f44070 */
[----:B------:R-:W-:Y:S01]  /*b630*/  @!P5 IMAD.IADD R4, R4, 0x1, -R29 ;  /* 0x000000010404d824 */ /* 0x000fe200078e0a1d */
[C---:B------:R-:W-:Y:S02]  /*b640*/  ISETP.GT.U32.AND P5, PT, R29.reuse, R11, PT ;  /* 0x0000000b1d00720c */ /* 0x040fe40003fa4070 */
[----:B------:R-:W-:-:S03]  /*b650*/  ISETP.GT.U32.AND P3, PT, R29, R7, PT ;  /* 0x000000071d00720c */ /* 0x000fc60003f64070 */
[--C-:B------:R-:W-:Y:S01]  /*b660*/  @!P0 IMAD.IADD R14, R14, 0x1, -R29.reuse ;  /* 0x000000010e0e8824 */ /* 0x100fe200078e0a1d */
[----:B------:R-:W-:Y:S01]  /*b670*/  ISETP.GT.U32.AND P1, PT, R29, R6, PT ;  /* 0x000000061d00720c */ /* 0x000fe20003f24070 */
[--C-:B------:R-:W-:Y:S02]  /*b680*/  @!P6 IMAD.IADD R18, R18, 0x1, -R29.reuse ;  /* 0x000000011212e824 */ /* 0x100fe400078e0a1d */
[--C-:B------:R-:W-:Y:S01]  /*b690*/  @!P4 IMAD.IADD R5, R5, 0x1, -R29.reuse ;  /* 0x000000010505c824 */ /* 0x100fe200078e0a1d */
[----:B------:R-:W-:Y:S01]  /*b6a0*/  ISETP.GT.U32.AND P4, PT, R29, R12, PT ;  /* 0x0000000c1d00720c */ /* 0x000fe20003f84070 */
[--C-:B------:R-:W-:Y:S01]  /*b6b0*/  @!P2 IMAD.IADD R2, R2, 0x1, -R29.reuse ;  /* 0x000000010202a824 */ /* 0x100fe200078e0a1d */
[----:B------:R0:W-:Y:S03]  /*b6c0*/  STL [R1+0x288], R18 ;  /* 0x0002881201007387 */ /* 0x0001e60000100800 */
[----:B------:R-:W-:Y:S01]  /*b6d0*/  @!P3 IMAD.IADD R7, R7, 0x1, -R29 ;  /* 0x000000010707b824 */ /* 0x000fe200078e0a1d */
[----:B------:R-:W-:-:S02]  /*b6e0*/  ISETP.GT.U32.AND P3, PT, R29, R13, PT ;  /* 0x0000000d1d00720c */ /* 0x000fc40003f64070 */
[----:B------:R-:W-:Y:S01]  /*b6f0*/  ISETP.GT.U32.AND P0, PT, R29, R15, PT ;  /* 0x0000000f1d00720c */ /* 0x000fe20003f04070 */
[--C-:B------:R-:W-:Y:S01]  /*b700*/  @!P5 IMAD.IADD R11, R11, 0x1, -R29.reuse ;  /* 0x000000010b0bd824 */ /* 0x100fe200078e0a1d */
[----:B0-----:R-:W2:Y:S04]  /*b710*/  LDL.LU R18, [R1+0x230] ;  /* 0x0002300001127983 */ /* 0x001ea80000300800 */
[----:B------:R-:W3:Y:S01]  /*b720*/  LDL.LU R20, [R1+0x234] ;  /* 0x0002340001147983 */ /* 0x000ee20000300800 */
[----:B------:R-:W-:-:S03]  /*b730*/  @!P1 IMAD.IADD R6, R6, 0x1, -R29 ;  /* 0x0000000106069824 */ /* 0x000fc600078e0a1d */
[----:B------:R0:W-:Y:S01]  /*b740*/  STL [R1+0x28c], R2 ;  /* 0x00028c0201007387 */ /* 0x0001e20000100800 */
[----:B------:R-:W-:-:S03]  /*b750*/  ISETP.GT.U32.AND P1, PT, R29, R14, PT ;  /* 0x0000000e1d00720c */ /* 0x000fc60003f24070 */
[----:B------:R-:W4:Y:S01]  /*b760*/  LDL.LU R0, [R1+0x238] ;  /* 0x0002380001007983 */ /* 0x000f220000300800 */
[----:B------:R-:W-:-:S03]  /*b770*/  @!P0 IMAD.IADD R15, R15, 0x1, -R29 ;  /* 0x000000010f0f8824 */ /* 0x000fc600078e0a1d */
[----:B------:R1:W-:Y:S01]  /*b780*/  STL [R1+0x290], R11 ;  /* 0x0002900b01007387 */ /* 0x0003e20000100800 */
[----:B------:R-:W-:-:S03]  /*b790*/  ISETP.GT.U32.AND P0, PT, R29, R27, PT ;  /* 0x0000001b1d00720c */ /* 0x000fc60003f04070 */
[----:B0-----:R-:W2:Y:S01]  /*b7a0*/  LDL.LU R2, [R1+0x23c] ;  /* 0x00023c0001027983 */ /* 0x001ea20000300800 */
[----:B------:R-:W-:Y:S01]  /*b7b0*/  ISETP.GT.U32.AND P2, PT, R29, R3, PT ;  /* 0x000000031d00720c */ /* 0x000fe20003f44070 */
[--C-:B------:R-:W-:Y:S01]  /*b7c0*/  @!P3 IMAD.IADD R13, R13, 0x1, -R29.reuse ;  /* 0x000000010d0db824 */ /* 0x100fe200078e0a1d */
[C---:B------:R-:W-:Y:S01]  /*b7d0*/  ISETP.GT.U32.AND P5, PT, R29.reuse, R4, PT ;  /* 0x000000041d00720c */ /* 0x040fe20003fa4070 */
[----:B-1----:R-:W2:Y:S01]  /*b7e0*/  LDL.LU R11, [R1+0x240] ;  /* 0x00024000010b7983 */ /* 0x002ea20000300800 */
[--C-:B------:R-:W-:Y:S01]  /*b7f0*/  @!P4 IMAD.IADD R12, R12, 0x1, -R29.reuse ;  /* 0x000000010c0cc824 */ /* 0x100fe200078e0a1d */
[C---:B------:R-:W-:Y:S02]  /*b800*/  ISETP.GT.U32.AND P3, PT, R29.reuse, R7, PT ;  /* 0x000000071d00720c */ /* 0x040fe40003f64070 */
[----:B------:R-:W-:Y:S01]  /*b810*/  ISETP.GT.U32.AND P4, PT, R29, R5, PT ;  /* 0x000000051d00720c */ /* 0x000fe20003f84070 */
[--C-:B------:R-:W-:Y:S01]  /*b820*/  @!P1 IMAD.IADD R14, R14, 0x1, -R29.reuse ;  /* 0x000000010e0e9824 */ /* 0x100fe200078e0a1d */
[----:B------:R0:W-:Y:S01]  /*b830*/  STL [R1+0x26c], R12 ;  /* 0x00026c0c01007387 */ /* 0x0001e20000100800 */
[----:B------:R-:W-:-:S03]  /*b840*/  @!P0 IMAD.IADD R27, R27, 0x1, -R29 ;  /* 0x000000011b1b8824 */ /* 0x000fc600078e0a1d */
[--C-:B------:R-:W-:Y:S02]  /*b850*/  @!P2 IMAD.IADD R3, R3, 0x1, -R29.reuse ;  /* 0x000000010303a824 */ /* 0x100fe400078e0a1d */
[--C-:B------:R-:W-:Y:S01]  /*b860*/  @!P5 IMAD.IADD R4, R4, 0x1, -R29.reuse ;  /* 0x000000010404d824 */ /* 0x100fe200078e0a1d */
[----:B0-----:R-:W2:Y:S02]  /*b870*/  LDL.LU R12, [R1+0x21c] ;  /* 0x00021c00010c7983 */ /* 0x001ea40000300800 */
[--C-:B------:R-:W-:Y:S02]  /*b880*/  @!P3 IMAD.IADD R7, R7, 0x1, -R29.reuse ;  /* 0x000000010707b824 */ /* 0x100fe400078e0a1d */
[----:B------:R0:W-:Y:S01]  /*b890*/  STL [R1+0x270], R13 ;  /* 0x0002700d01007387 */ /* 0x0001e20000100800 */
[----:B------:R-:W-:-:S03]  /*b8a0*/  @!P4 IMAD.IADD R5, R5, 0x1, -R29 ;  /* 0x000000010505c824 */ /* 0x000fc600078e0a1d */
[----:B0-----:R-:W2:Y:S04]  /*b8b0*/  LDL.LU R13, [R1+0x220] ;  /* 0x00022000010d7983 */ /* 0x001ea80000300800 */
[----:B------:R0:W-:Y:S04]  /*b8c0*/  STL [R1+0x274], R14 ;  /* 0x0002740e01007387 */ /* 0x0001e80000100800 */
[----:B0-----:R-:W2:Y:S04]  /*b8d0*/  LDL.LU R14, [R1+0x224] ;  /* 0x00022400010e7983 */ /* 0x001ea80000300800 */
[----:B------:R-:W-:Y:S04]  /*b8e0*/  STL [R1+0x278], R27 ;  /* 0x0002781b01007387 */ /* 0x000fe80000100800 */
[----:B------:R-:W-:Y:S04]  /*b8f0*/  STL [R1+0x27c], R3 ;  /* 0x00027c0301007387 */ /* 0x000fe80000100800 */
[----:B------:R-:W-:Y:S04]  /*b900*/  STL [R1+0x258], R4 ;  /* 0x0002580401007387 */ /* 0x000fe80000100800 */
[----:B------:R0:W-:Y:S04]  /*b910*/  STL [R1+0x260], R7 ;  /* 0x0002600701007387 */ /* 0x0001e80000100800 */
[----:B------:R-:W-:Y:S04]  /*b920*/  STL [R1+0x25c], R5 ;  /* 0x00025c0501007387 */ /* 0x000fe80000100800 */
[----:B0-----:R-:W2:Y:S01]  /*b930*/  LDL R7, [R1+0x1bb8] ;  /* 0x001bb80001077983 */ /* 0x001ea20000100800 */
[----:B------:R-:W-:-:S02]  /*b940*/  ISETP.GT.U32.AND P6, PT, R29, R15, PT ;  /* 0x0000000f1d00720c */ /* 0x000fc40003fc4070 */
[C---:B-----5:R-:W-:Y:S02]  /*b950*/  ISETP.GT.U32.AND P0, PT, R29.reuse, R17, PT ;  /* 0x000000111d00720c */ /* 0x060fe40003f04070 */
[C---:B------:R-:W-:Y:S02]  /*b960*/  ISETP.GT.U32.AND P2, PT, R29.reuse, R8, PT ;  /* 0x000000081d00720c */ /* 0x040fe40003f44070 */
[C---:B------:R-:W-:Y:S02]  /*b970*/  ISETP.GT.U32.AND P5, PT, R29.reuse, R9, PT ;  /* 0x000000091d00720c */ /* 0x040fe40003fa4070 */
[----:B------:R-:W-:-:S05]  /*b980*/  ISETP.GT.U32.AND P4, PT, R29, R10, PT ;  /* 0x0000000a1d00720c */ /* 0x000fca0003f84070 */
[--C-:B------:R-:W-:Y:S02]  /*b990*/  @!P6 IMAD.IADD R15, R15, 0x1, -R29.reuse ;  /* 0x000000010f0fe824 */ /* 0x100fe400078e0a1d */
[--C-:B------:R-:W-:Y:S01]  /*b9a0*/  @!P0 IMAD.IADD R17, R17, 0x1, -R29.reuse ;  /* 0x0000000111118824 */ /* 0x100fe200078e0a1d */
[----:B------:R-:W-:Y:S01]  /*b9b0*/  ISETP.GT.U32.AND P1, PT, R29, R6, PT ;  /* 0x000000061d00720c */ /* 0x000fe20003f24070 */
[--C-:B------:R-:W-:Y:S02]  /*b9c0*/  @!P2 IMAD.IADD R8, R8, 0x1, -R29.reuse ;  /* 0x000000010808a824 */ /* 0x100fe400078e0a1d */
[--C-:B------:R-:W-:Y:S02]  /*b9d0*/  @!P5 IMAD.IADD R9, R9, 0x1, -R29.reuse ;  /* 0x000000010909d824 */ /* 0x100fe400078e0a1d */
[--C-:B------:R-:W-:Y:S01]  /*b9e0*/  @!P4 IMAD.IADD R10, R10, 0x1, -R29.reuse ;  /* 0x000000010a0ac824 */ /* 0x100fe200078e0a1d */
[----:B------:R-:W-:Y:S01]  /*b9f0*/  ISETP.GT.U32.AND P3, PT, R29, R16, PT ;  /* 0x000000101d00720c */ /* 0x000fe20003f64070 */
[----:B------:R0:W-:Y:S06]  /*ba00*/  STL [R1+0x268], R15 ;  /* 0x0002680f01007387 */ /* 0x0001ec0000100800 */
[----:B------:R-:W-:-:S05]  /*ba10*/  @!P1 IMAD.IADD R6, R6, 0x1, -R29 ;  /* 0x0000000106069824 */ /* 0x000fca00078e0a1d */
[----:B------:R1:W-:Y:S04]  /*ba20*/  STL [R1+0x264], R6 ;  /* 0x0002640601007387 */ /* 0x0003e80000100800 */
[----:B0-----:R-:W5:Y:S04]  /*ba30*/  LDL.LU R15, [R1+0x228] ;  /* 0x00022800010f7983 */ /* 0x001f680000300800 */
[----:B------:R-:W5:Y:S04]  /*ba40*/  LDL.LU R3, [R1+0x22c] ;  /* 0x00022c0001037983 */ /* 0x000f680000300800 */
[----:B------:R-:W5:Y:S01]  /*ba50*/  LDL.LU R5, [R1+0x208] ;  /* 0x0002080001057983 */ /* 0x000f620000300800 */
[----:B------:R-:W-:-:S03]  /*ba60*/  @!P3 IMAD.IADD R16, R16, 0x1, -R29 ;  /* 0x000000011010b824 */ /* 0x000fc600078e0a1d */
[----:B-1----:R-:W5:Y:S01]  /*ba70*/  LDL.LU R6, [R1+0x20c] ;  /* 0x00020c0001067983 */ /* 0x002f620000300800 */
[C---:B---3--:R-:W-:Y:S02]  /*ba80*/  ISETP.GT.U32.AND P6, PT, R29.reuse, R20, PT ;  /* 0x000000141d00720c */ /* 0x048fe40003fc4070 */
[C---:B----4-:R-:W-:Y:S02]  /*ba90*/  ISETP.GT.U32.AND P0, PT, R29.reuse, R0, PT ;  /* 0x000000001d00720c */ /* 0x050fe40003f04070 */
[C---:B--2---:R-:W-:Y:S02]  /*baa0*/  ISETP.GT.U32.AND P2, PT, R29.reuse, R2, PT ;  /* 0x000000021d00720c */ /* 0x044fe40003f44070 */
        /* <DEDUP_REMOVED lines=11> */
[--C-:B------:R-:W-:Y:S02]  /*bb60*/  @!P0 IMAD.IADD R8, R8, 0x1, -R29.reuse ;  /* 0x0000000108088824 */ /* 0x100fe400078e0a1d */
[--C-:B------:R-:W-:Y:S02]  /*bb70*/  @!P2 IMAD.IADD R9, R9, 0x1, -R29.reuse ;  /* 0x000000010909a824 */ /* 0x100fe400078e0a1d */
[--C-:B------:R-:W-:Y:S02]  /*bb80*/  @!P5 IMAD.IADD R10, R10, 0x1, -R29.reuse ;  /* 0x000000010a0ad824 */ /* 0x100fe400078e0a1d */
[----:B------:R-:W-:Y:S01]  /*bb90*/  @!P4 IMAD.IADD R12, R12, 0x1, -R29 ;  /* 0x000000010c0cc824 */ /* 0x000fe200078e0a1d */
[----:B------:R-:W-:-:S13]  /*bba0*/  ISETP.GT.U32.AND P4, PT, R29, R16, PT ;  /* 0x000000101d00720c */ /* 0x000fda0003f84070 */
[----:B------:R-:W-:Y:S01]  /*bbb0*/  @!P4 IMAD.IADD R16, R16, 0x1, -R29 ;  /* 0x000000011010c824 */ /* 0x000fe200078e0a1d */
[----:B------:R-:W-:Y:S02]  /*bbc0*/  IABS R22, R7 ;  /* 0x0000000700167213 */ /* 0x000fe40000000000 */
[----:B------:R-:W2:Y:S04]  /*bbd0*/  LDL.LU R7, [R1+0x210] ;  /* 0x0002100001077983 */ /* 0x000ea80000300800 */
[----:B------:R0:W-:Y:S04]  /*bbe0*/  STL [R1+0x244], R17 ;  /* 0x0002441101007387 */ /* 0x0001e80000100800 */
[----:B0-----:R-:W3:Y:S04]  /*bbf0*/  LDL.LU R17, [R1+0x214] ;  /* 0x0002140001117983 */ /* 0x001ee80000300800 */
[----:B------:R0:W-:Y:S04]  /*bc00*/  STL [R1+0x248], R8 ;  /* 0x0002480801007387 */ /* 0x0001e80000100800 */
[----:B------:R-:W4:Y:S04]  /*bc10*/  LDL.LU R27, [R1+0x218] ;  /* 0x00021800011b7983 */ /* 0x000f280000300800 */
[----:B------:R1:W-:Y:S04]  /*bc20*/  STL [R1+0x24c], R9 ;  /* 0x00024c0901007387 */ /* 0x0003e80000100800 */
[----:B------:R-:W3:Y:S04]  /*bc30*/  LDL.LU R4, [R1+0x1f4] ;  /* 0x0001f40001047983 */ /* 0x000ee80000300800 */
[----:B------:R5:W-:Y:S04]  /*bc40*/  STL [R1+0x250], R10 ;  /* 0x0002500a01007387 */ /* 0x000be80000100800 */
[----:B0-----:R-:W3:Y:S04]  /*bc50*/  LDL.LU R8, [R1+0x1f8] ;  /* 0x0001f80001087983 */ /* 0x001ee80000300800 */
[----:B-1----:R-:W3:Y:S04]  /*bc60*/  LDL.LU R9, [R1+0x1fc] ;  /* 0x0001fc0001097983 */ /* 0x002ee80000300800 */
[----:B------:R0:W-:Y:S04]  /*bc70*/  STL [R1+0x254], R16 ;  /* 0x0002541001007387 */ /* 0x0001e80000100800 */
[----:B-----5:R-:W5:Y:S01]  /*bc80*/  LDL.LU R10, [R1+0x200] ;  /* 0x00020000010a7983 */ /* 0x020f620000300800 */
[----:B------:R-:W-:-:S02]  /*bc90*/  ISETP.GT.U32.AND P1, PT, R29, R18, PT ;  /* 0x000000121d00720c */ /* 0x000fc40003f24070 */
[C---:B------:R-:W-:Y:S02]  /*bca0*/  ISETP.GT.U32.AND P3, PT, R29.reuse, R13, PT ;  /* 0x0000000d1d00720c */ /* 0x040fe40003f64070 */
[C---:B------:R-:W-:Y:S01]  /*bcb0*/  ISETP.GT.U32.AND P0, PT, R29.reuse, R0, PT ;  /* 0x000000001d00720c */ /* 0x040fe20003f04070 */
[----:B0-----:R-:W5:Y:S08]  /*bcc0*/  LDL.LU R16, [R1+0x204] ;  /* 0x0002040001107983 */ /* 0x001f700000300800 */
[--C-:B------:R-:W-:Y:S01]  /*bcd0*/  @!P1 IMAD.IADD R18, R18, 0x1, -R29.reuse ;  /* 0x0000000112129824 */ /* 0x100fe200078e0a1d */
[----:B------:R-:W-:Y:S01]  /*bce0*/  ISETP.GT.U32.AND P1, PT, R29, R14, PT ;  /* 0x0000000e1d00720c */ /* 0x000fe20003f24070 */
[----:B------:R-:W-:Y:S01]  /*bcf0*/  @!P3 IMAD.IADD R13, R13, 0x1, -R29 ;  /* 0x000000010d0db824 */ /* 0x000fe200078e0a1d */
[----:B------:R-:W-:-:S02]  /*bd00*/  ISETP.GT.U32.AND P2, PT, R29, R2, PT ;  /* 0x000000021d00720c */ /* 0x000fc40003f44070 */
[----:B------:R-:W-:-:S09]  /*bd10*/  ISETP.GT.U32.AND P3, PT, R29, R18, PT ;  /* 0x000000121d00720c */ /* 0x000fd20003f64070 */
[--C-:B------:R-:W-:Y:S01]  /*bd20*/  @!P1 IMAD.IADD R14, R14, 0x1, -R29.reuse ;  /* 0x000000010e0e9824 */ /* 0x100fe200078e0a1d */
[C---:B------:R-:W-:Y:S01]  /*bd30*/  ISETP.GT.U32.AND P1, PT, R29.reuse, R20, PT ;  /* 0x000000141d00720c */ /* 0x040fe20003f24070 */
[--C-:B------:R-:W-:Y:S01]  /*bd40*/  @!P0 IMAD.IADD R0, R0, 0x1, -R29.reuse ;  /* 0x0000000100008824 */ /* 0x100fe200078e0a1d */
[C---:B------:R-:W-:Y:S02]  /*bd50*/  ISETP.GT.U32.AND P5, PT, R29.reuse, R11, PT ;  /* 0x0000000b1d00720c */ /* 0x040fe40003fa4070 */
[C---:B------:R-:W-:Y:S01]  /*bd60*/  ISETP.GT.U32.AND P6, PT, R29.reuse, R14, PT ;  /* 0x0000000e1d00720c */ /* 0x040fe20003fc4070 */
[--C-:B------:R-:W-:Y:S01]  /*bd70*/  @!P3 IMAD.IADD R18, R18, 0x1, -R29.reuse ;  /* 0x000000011212b824 */ /* 0x100fe200078e0a1d */
[C---:B------:R-:W-:Y:S01]  /*bd80*/  ISETP.GT.U32.AND P0, PT, R29.reuse, R3, PT ;  /* 0x000000031d00720c */ /* 0x040fe20003f04070 */
[----:B------:R-:W-:Y:S01]  /*bd90*/  @!P2 IMAD.IADD R2, R2, 0x1, -R29 ;  /* 0x000000010202a824 */ /* 0x000fe200078e0a1d */
[----:B------:R-:W-:-:S05]  /*bda0*/  ISETP.GT.U32.AND P2, PT, R29, R5, PT ;  /* 0x000000051d00720c */ /* 0x000fca0003f44070 */
[--C-:B------:R-:W-:Y:S01]  /*bdb0*/  @!P1 IMAD.IADD R20, R20, 0x1, -R29.reuse ;  /* 0x0000000114149824 */ /* 0x100fe200078e0a1d */
[C---:B------:R-:W-:Y:S01]  /*bdc0*/  ISETP.GT.U32.AND P1, PT, R29.reuse, R15, PT ;  /* 0x0000000f1d00720c */ /* 0x040fe20003f24070 */
[----:B------:R0:W-:Y:S02]  /*bdd0*/  STL [R1+0x230], R18 ;  /* 0x0002301201007387 */ /* 0x0001e40000100800 */
[--C-:B------:R-:W-:Y:S01]  /*bde0*/  @!P6 IMAD.IADD R14, R14, 0x1, -R29.reuse ;  /* 0x000000010e0ee824 */ /* 0x100fe200078e0a1d */
[----:B------:R-:W-:Y:S01]  /*bdf0*/  ISETP.GT.U32.AND P4, PT, R29, R12, PT ;  /* 0x0000000c1d00720c */ /* 0x000fe20003f84070 */
[----:B------:R-:W-:Y:S01]  /*be00*/  @!P5 IMAD.IADD R11, R11, 0x1, -R29 ;  /* 0x000000010b0bd824 */ /* 0x000fe200078e0a1d */
[----:B0-----:R-:W5:Y:S01]  /*be10*/  LDL.LU R18, [R1+0x1dc] ;  /* 0x0001dc0001127983 */ /* 0x001f620000300800 */
[----:B------:R-:W-:-:S06]  /*be20*/  ISETP.GT.U32.AND P5, PT, R29, R6, PT ;  /* 0x000000061d00720c */ /* 0x000fcc0003fa4070 */
[--C-:B------:R-:W-:Y:S02]  /*be30*/  @!P1 IMAD.IADD R15, R15, 0x1, -R29.reuse ;  /* 0x000000010f0f9824 */ /* 0x100fe400078e0a1d */
[--C-:B------:R-:W-:Y:S01]  /*be40*/  @!P0 IMAD.IADD R3, R3, 0x1, -R29.reuse ;  /* 0x0000000103038824 */ /* 0x100fe200078e0a1d */
[----:B------:R-:W-:Y:S01]  /*be50*/  ISETP.GT.U32.AND P3, PT, R29, R13, PT ;  /* 0x0000000d1d00720c */ /* 0x000fe20003f64070 */
[--C-:B------:R-:W-:Y:S02]  /*be60*/  @!P2 IMAD.IADD R5, R5, 0x1, -R29.reuse ;  /* 0x000000010505a824 */ /* 0x100fe400078e0a1d */
[--C-:B------:R-:W-:Y:S01]  /*be70*/  @!P4 IMAD.IADD R12, R12, 0x1, -R29.reuse ;  /* 0x000000010c0cc824 */ /* 0x100fe200078e0a1d */
[----:B------:R-:W-:Y:S01]  /*be80*/  STL [R1+0x234], R20 ;  /* 0x0002341401007387 */ /* 0x000fe20000100800 */
[----:B------:R-:W-:-:S03]  /*be90*/  @!P5 IMAD.IADD R6, R6, 0x1, -R29 ;  /* 0x000000010606d824 */ /* 0x000fc600078e0a1d */
[----:B------:R-:W-:Y:S05]  /*bea0*/  STL [R1+0x238], R0 ;  /* 0x0002380001007387 */ /* 0x000fea0000100800 */
[----:B------:R-:W-:Y:S01]  /*beb0*/  @!P3 IMAD.IADD R13, R13, 0x1, -R29 ;  /* 0x000000010d0db824 */ /* 0x000fe200078e0a1d */
[----:B------:R-:W-:Y:S04]  /*bec0*/  STL [R1+0x23c], R2 ;  /* 0x00023c0201007387 */ /* 0x000fe80000100800 */
[----:B------:R0:W-:Y:S04]  /*bed0*/  STL [R1+0x240], R11 ;  /* 0x0002400b01007387 */ /* 0x0001e80000100800 */
[----:B------:R1:W-:Y:S04]  /*bee0*/  STL [R1+0x21c], R12 ;  /* 0x00021c0c01007387 */ /* 0x0003e80000100800 */
[----:B0-----:R-:W5:Y:S04]  /*bef0*/  LDL.LU R11, [R1+0x1e0] ;  /* 0x0001e000010b7983 */ /* 0x001f680000300800 */
[----:B------:R0:W-:Y:S04]  /*bf00*/  STL [R1+0x220], R13 ;  /* 0x0002200d01007387 */ /* 0x0001e80000100800 */
[----:B------:R-:W5:Y:S04]  /*bf10*/  LDL.LU R0, [R1+0x1e4] ;  /* 0x0001e40001007983 */ /* 0x000f680000300800 */
[----:B-1----:R-:W5:Y:S04]  /*bf20*/  LDL.LU R12, [R1+0x1e8] ;  /* 0x0001e800010c7983 */ /* 0x002f680000300800 */
[----:B------:R1:W-:Y:S04]  /*bf30*/  STL [R1+0x224], R14 ;  /* 0x0002240e01007387 */ /* 0x0003e80000100800 */
[----:B0-----:R-:W5:Y:S04]  /*bf40*/  LDL.LU R13, [R1+0x1ec] ;  /* 0x0001ec00010d7983 */ /* 0x001f680000300800 */
[----:B-1----:R-:W5:Y:S01]  /*bf50*/  LDL.LU R14, [R1+0x1c4] ;  /* 0x0001c400010e7983 */ /* 0x002f620000300800 */
[----:B--2---:R-:W-:-:S02]  /*bf60*/  ISETP.GT.U32.AND P4, PT, R29, R7, PT ;  /* 0x000000071d00720c */ /* 0x004fc40003f84070 */
[C---:B----4-:R-:W-:Y:S02]  /*bf70*/  ISETP.GT.U32.AND P6, PT, R29.reuse, R27, PT ;  /* 0x0000001b1d00720c */ /* 0x050fe40003fc4070 */
[C---:B---3--:R-:W-:Y:S02]  /*bf80*/  ISETP.GT.U32.AND P1, PT, R29.reuse, R4, PT ;  /* 0x000000041d00720c */ /* 0x048fe40003f24070 */
[C---:B------:R-:W-:Y:S02]  /*bf90*/  ISETP.GT.U32.AND P0, PT, R29.reuse, R8, PT ;  /* 0x000000081d00720c */ /* 0x040fe40003f04070 */
[----:B------:R-:W-:-:S07]  /*bfa0*/  ISETP.GT.U32.AND P2, PT, R29, R9, PT ;  /* 0x000000091d00720c */ /* 0x000fce0003f44070 */
[--C-:B------:R-:W-:Y:S01]  /*bfb0*/  @!P6 IMAD.IADD R27, R27, 0x1, -R29.reuse ;  /* 0x000000011b1be824 */ /* 0x100fe200078e0a1d */
[C---:B------:R-:W-:Y:S01]  /*bfc0*/  ISETP.GT.U32.AND P6, PT, R29.reuse, R15, PT ;  /* 0x0000000f1d00720c */ /* 0x040fe20003fc4070 */
[--C-:B------:R-:W-:Y:S01]  /*bfd0*/  @!P1 IMAD.IADD R4, R4, 0x1, -R29.reuse ;  /* 0x0000000104049824 */ /* 0x100fe200078e0a1d */
[C---:B------:R-:W-:Y:S01]  /*bfe0*/  ISETP.GT.U32.AND P1, PT, R29.reuse, R3, PT ;  /* 0x000000031d00720c */ /* 0x040fe20003f24070 */
[--C-:B------:R-:W-:Y:S01]  /*bff0*/  @!P0 IMAD.IADD R8, R8, 0x1, -R29.reuse ;  /* 0x0000000108088824 */ /* 0x100fe200078e0a1d */
[C---:B------:R-:W-:Y:S02]  /*c000*/  ISETP.GT.U32.AND P0, PT, R29.reuse, R5, PT ;  /* 0x000000051d00720c */ /* 0x040fe40003f04070 */
[----:B-----5:R-:W-:Y:S01]  /*c010*/  ISETP.GT.U32.AND P5, PT, R29, R10, PT ;  /* 0x0000000a1d00720c */ /* 0x020fe20003fa4070 */
[----:B------:R-:W-:Y:S01]  /*c020*/  @!P2 IMAD.IADD R9, R9, 0x1, -R29 ;  /* 0x000000010909a824 */ /* 0x000fe200078e0a1d */
[----:B------:R-:W-:-:S05]  /*c030*/  ISETP.GT.U32.AND P2, PT, R29, R6, PT ;  /* 0x000000061d00720c */ /* 0x000fca0003f44070 */
[--C-:B------:R-:W-:Y:S02]  /*c040*/  @!P6 IMAD.IADD R15, R15, 0x1, -R29.reuse ;  /* 0x000000010f0fe824 */ /* 0x100fe400078e0a1d */
[--C-:B------:R-:W-:Y:S02]  /*c050*/  @!P4 IMAD.IADD R7, R7, 0x1, -R29.reuse ;  /* 0x000000010707c824 */ /* 0x100fe400078e0a1d */
[--C-:B------:R-:W-:Y:S01]  /*c060*/  @!P1 IMAD.IADD R3, R3, 0x1, -R29.reuse ;  /* 0x0000000103039824 */ /* 0x100fe200078e0a1d */
        /* <DEDUP_REMOVED lines=9> */
[----:B------:R-:W4:Y:S04]  /*c100*/  LDL.LU R2, [R1+0x1d4] ;  /* 0x0001d40001027983 */ /* 0x000f280000300800 */
[----:B------:R5:W-:Y:S04]  /*c110*/  STL [R1+0x20c], R6 ;  /* 0x00020c0601007387 */ /* 0x000be80000100800 */
[----:B0-----:R-:W2:Y:S04]  /*c120*/  LDL.LU R3, [R1+0x1d8] ;  /* 0x0001d80001037983 */ /* 0x001ea80000300800 */
[----:B-1----:R-:W2:Y:S01]  /*c130*/  LDL.LU R5, [R1+0x1b0] ;  /* 0x0001b00001057983 */ /* 0x002ea20000300800 */
[----:B------:R-:W-:-:S05]  /*c140*/  @!P5 IMAD.IADD R7, R7, 0x1, -R29 ;  /* 0x000000010707d824 */ /* 0x000fca00078e0a1d */
[----:B------:R0:W-:Y:S04]  /*c150*/  STL [R1+0x210], R7 ;  /* 0x0002100701007387 */ /* 0x0001e80000100800 */
[----:B-----5:R-:W5:Y:S04]  /*c160*/  LDL.LU R6, [R1+0x1b4] ;  /* 0x0001b40001067983 */ /* 0x020f680000300800 */
[----:B0-----:R-:W5:Y:S01]  /*c170*/  LDL.LU R7, [R1+0x1b8] ;  /* 0x0001b80001077983 */ /* 0x001f620000300800 */
[C---:B------:R-:W-:Y:S02]  /*c180*/  ISETP.GT.U32.AND P3, PT, R29.reuse, R17, PT ;  /* 0x000000111d00720c */ /* 0x040fe40003f64070 */
[----:B------:R-:W-:-:S11]  /*c190*/  ISETP.GT.U32.AND P4, PT, R29, R16, PT ;  /* 0x000000101d00720c */ /* 0x000fd60003f84070 */
[--C-:B------:R-:W-:Y:S01]  /*c1a0*/  @!P3 IMAD.IADD R17, R17, 0x1, -R29.reuse ;  /* 0x000000011111b824 */ /* 0x100fe200078e0a1d */
[C---:B------:R-:W-:Y:S01]  /*c1b0*/  ISETP.GT.U32.AND P3, PT, R29.reuse, R18, PT ;  /* 0x000000121d00720c */ /* 0x040fe20003f64070 */
[----:B------:R-:W-:Y:S01]  /*c1c0*/  @!P4 IMAD.IADD R16, R16, 0x1, -R29 ;  /* 0x000000011010c824 */ /* 0x000fe200078e0a1d */
[C---:B------:R-:W-:Y:S02]  /*c1d0*/  ISETP.GT.U32.AND P1, PT, R29.reuse, R4, PT ;  /* 0x000000041d00720c */ /* 0x040fe40003f24070 */
[C---:B------:R-:W-:Y:S02]  /*c1e0*/  ISETP.GT.U32.AND P4, PT, R29.reuse, R17, PT ;  /* 0x000000111d00720c */ /* 0x040fe40003f84070 */
[----:B------:R-:W-:-:S07]  /*c1f0*/  ISETP.GT.U32.AND P0, PT, R29, R8, PT ;  /* 0x000000081d00720c */ /* 0x000fce0003f04070 */
[--C-:B------:R-:W-:Y:S01]  /*c200*/  @!P3 IMAD.IADD R18, R18, 0x1, -R29.reuse ;  /* 0x000000011212b824 */ /* 0x100fe200078e0a1d */
[----:B------:R-:W-:Y:S01]  /*c210*/  ISETP.GT.U32.AND P3, PT, R29, R27, PT ;  /* 0x0000001b1d00720c */ /* 0x000fe20003f64070 */
[----:B------:R-:W-:-:S03]  /*c220*/  @!P1 IMAD.IADD R4, R4, 0x1, -R29 ;  /* 0x0000000104049824 */ /* 0x000fc600078e0a1d */
[----:B------:R-:W-:Y:S01]  /*c230*/  ISETP.GT.U32.AND P6, PT, R29, R18, PT ;  /* 0x000000121d00720c */ /* 0x000fe20003fc4070 */
[----:B------:R-:W-:Y:S01]  /*c240*/  @!P4 IMAD.IADD R17, R17, 0x1, -R29 ;  /* 0x000000011111c824 */ /* 0x000fe200078e0a1d */
[C---:B------:R-:W-:Y:S02]  /*c250*/  ISETP.GT.U32.AND P2, PT, R29.reuse, R9, PT ;  /* 0x000000091d00720c */ /* 0x040fe40003f44070 */
[----:B------:R-:W-:-:S05]  /*c260*/  ISETP.GT.U32.AND P1, PT, R29, R0, PT ;  /* 0x000000001d00720c */ /* 0x000fca0003f24070 */
[--C-:B------:R-:W-:Y:S01]  /*c270*/  @!P3 IMAD.IADD R27, R27, 0x1, -R29.reuse ;  /* 0x000000011b1bb824 */ /* 0x100fe200078e0a1d */
[C---:B------:R-:W-:Y:S01]  /*c280*/  ISETP.GT.U32.AND P3, PT, R29.reuse, R11, PT ;  /* 0x0000000b1d00720c */ /* 0x040fe20003f64070 */
[--C-:B------:R-:W-:Y:S01]  /*c290*/  @!P0 IMAD.IADD R8, R8, 0x1, -R29.reuse ;  /* 0x0000000108088824 */ /* 0x100fe200078e0a1d */
[C---:B------:R-:W-:Y:S01]  /*c2a0*/  ISETP.GT.U32.AND P5, PT, R29.reuse, R10, PT ;  /* 0x0000000a1d00720c */ /* 0x040fe20003fa4070 */
[----:B------:R0:W-:Y:S01]  /*c2b0*/  STL [R1+0x214], R17 ;  /* 0x0002141101007387 */ /* 0x0001e20000100800 */
[C---:B------:R-:W-:Y:S01]  /*c2c0*/  ISETP.GT.U32.AND P0, PT, R29.reuse, R12, PT ;  /* 0x0000000c1d00720c */ /* 0x040fe20003f04070 */
[--C-:B------:R-:W-:Y:S01]  /*c2d0*/  @!P6 IMAD.IADD R18, R18, 0x1, -R29.reuse ;  /* 0x000000011212e824 */ /* 0x100fe200078e0a1d */
[----:B------:R-:W-:Y:S01]  /*c2e0*/  ISETP.GT.U32.AND P4, PT, R29, R16, PT ;  /* 0x000000101d00720c */ /* 0x000fe20003f84070 */
[----:B0-----:R-:W5:Y:S06]  /*c2f0*/  LDL.LU R17, [R1+0x1bc] ;  /* 0x0001bc0001117983 */ /* 0x001f6c0000300800 */
[----:B------:R-:W-:-:S02]  /*c300*/  @!P3 IMAD.IADD R11, R11, 0x1, -R29 ;  /* 0x000000010b0bb824 */ /* 0x000fc400078e0a1d */
[--C-:B------:R-:W-:Y:S01]  /*c310*/  @!P2 IMAD.IADD R9, R9, 0x1, -R29.reuse ;  /* 0x000000010909a824 */ /* 0x100fe200078e0a1d */
[C---:B------:R-:W-:Y:S01]  /*c320*/  ISETP.GT.U32.AND P2, PT, R29.reuse, R13, PT ;  /* 0x0000000d1d00720c */ /* 0x040fe20003f44070 */
[--C-:B------:R-:W-:Y:S02]  /*c330*/  @!P1 IMAD.IADD R0, R0, 0x1, -R29.reuse ;  /* 0x0000000100009824 */ /* 0x100fe400078e0a1d */
[--C-:B------:R-:W-:Y:S01]  /*c340*/  @!P5 IMAD.IADD R10, R10, 0x1, -R29.reuse ;  /* 0x000000010a0ad824 */ /* 0x100fe200078e0a1d */
[----:B------:R-:W-:Y:S01]  /*c350*/  ISETP.GT.U32.AND P5, PT, R29, R14, PT ;  /* 0x0000000e1d00720c */ /* 0x000fe20003fa4070 */
[--C-:B------:R-:W-:Y:S01]  /*c360*/  @!P0 IMAD.IADD R12, R12, 0x1, -R29.reuse ;  /* 0x000000010c0c8824 */ /* 0x100fe200078e0a1d */
[----:B------:R-:W-:Y:S01]  /*c370*/  STL [R1+0x218], R27 ;  /* 0x0002181b01007387 */ /* 0x000fe20000100800 */
[----:B------:R-:W-:-:S03]  /*c380*/  @!P4 IMAD.IADD R16, R16, 0x1, -R29 ;  /* 0x000000011010c824 */ /* 0x000fc600078e0a1d */
[----:B------:R-:W-:Y:S03]  /*c390*/  STL [R1+0x1f4], R4 ;  /* 0x0001f40401007387 */ /* 0x000fe60000100800 */
[--C-:B------:R-:W-:Y:S01]  /*c3a0*/  @!P2 IMAD.IADD R13, R13, 0x1, -R29.reuse ;  /* 0x000000010d0da824 */ /* 0x100fe200078e0a1d */
[----:B------:R-:W-:Y:S03]  /*c3b0*/  STL [R1+0x1f8], R8 ;  /* 0x0001f80801007387 */ /* 0x000fe60000100800 */
[----:B------:R-:W-:Y:S01]  /*c3c0*/  @!P5 IMAD.IADD R14, R14, 0x1, -R29 ;  /* 0x000000010e0ed824 */ /* 0x000fe200078e0a1d */
[----:B------:R-:W-:Y:S04]  /*c3d0*/  STL [R1+0x1fc], R9 ;  /* 0x0001fc0901007387 */ /* 0x000fe80000100800 */
[----:B------:R-:W-:Y:S04]  /*c3e0*/  STL [R1+0x200], R10 ;  /* 0x0002000a01007387 */ /* 0x000fe80000100800 */
[----:B------:R0:W-:Y:S04]  /*c3f0*/  STL [R1+0x204], R16 ;  /* 0x0002041001007387 */ /* 0x0001e80000100800 */
[----:B0-----:R-:W5:Y:S04]  /*c400*/  LDL R16, [R1+0xf74] ;  /* 0x000f740001107983 */ /* 0x001f680000100800 */
[----:B------:R0:W-:Y:S04]  /*c410*/  STL [R1+0x1dc], R18 ;  /* 0x0001dc1201007387 */ /* 0x0001e80000100800 */
[----:B0-----:R-:W5:Y:S04]  /*c420*/  LDL.LU R18, [R1+0x1c0] ;  /* 0x0001c00001127983 */ /* 0x001f680000300800 */
[----:B------:R-:W5:Y:S04]  /*c430*/  LDL.LU R4, [R1+0x19c] ;  /* 0x00019c0001047983 */ /* 0x000f680000300800 */
[----:B------:R-:W5:Y:S04]  /*c440*/  LDL.LU R8, [R1+0x1a0] ;  /* 0x0001a00001087983 */ /* 0x000f680000300800 */
[----:B------:R-:W5:Y:S04]  /*c450*/  LDL.LU R9, [R1+0x1a4] ;  /* 0x0001a40001097983 */ /* 0x000f680000300800 */
[----:B------:R-:W5:Y:S01]  /*c460*/  LDL.LU R10, [R1+0x1a8] ;  /* 0x0001a800010a7983 */ /* 0x000f620000300800 */
[----:B---3--:R-:W-:-:S02]  /*c470*/  ISETP.GT.U32.AND P6, PT, R29, R20, PT ;  /* 0x000000141d00720c */ /* 0x008fc40003fc4070 */
[C---:B----4-:R-:W-:Y:S02]  /*c480*/  ISETP.GT.U32.AND P3, PT, R29.reuse, R2, PT ;  /* 0x000000021d00720c */ /* 0x050fe40003f64070 */
[C---:B--2---:R-:W-:Y:S02]  /*c490*/  ISETP.GT.U32.AND P1, PT, R29.reuse, R3, PT ;  /* 0x000000031d00720c */ /* 0x044fe40003f24070 */
[----:B------:R-:W-:-:S07]  /*c4a0*/  ISETP.GT.U32.AND P0, PT, R29, R5, PT ;  /* 0x000000051d00720c */ /* 0x000fce0003f04070 */
[--C-:B------:R-:W-:Y:S01]  /*c4b0*/  @!P6 IMAD.IADD R20, R20, 0x1, -R29.reuse ;  /* 0x000000011414e824 */ /* 0x100fe200078e0a1d */
[C---:B------:R-:W-:Y:S01]  /*c4c0*/  ISETP.GT.U32.AND P6, PT, R29.reuse, R11, PT ;  /* 0x0000000b1d00720c */ /* 0x040fe20003fc4070 */
[--C-:B------:R-:W-:Y:S01]  /*c4d0*/  @!P3 IMAD.IADD R2, R2, 0x1, -R29.reuse ;  /* 0x000000010202b824 */ /* 0x100fe200078e0a1d */
[C---:B------:R-:W-:Y:S02]  /*c4e0*/  ISETP.GT.U32.AND P4, PT, R29.reuse, R15, PT ;  /* 0x0000000f1d00720c */ /* 0x040fe40003f84070 */
[----:B------:R-:W-:Y:S01]  /*c4f0*/  ISETP.GT.U32.AND P3, PT, R29, R0, PT ;  /* 0x000000001d00720c */ /* 0x000fe20003f64070 */
[--C-:B------:R-:W-:Y:S01]  /*c500*/  @!P1 IMAD.IADD R3, R3, 0x1, -R29.reuse ;  /* 0x0000000103039824 */ /* 0x100fe200078e0a1d */
[C---:B-----5:R-:W-:Y:S02]  /*c510*/  ISETP.GT.U32.AND P2, PT, R29.reuse, R6, PT ;  /* 0x000000061d00720c */ /* 0x060fe40003f44070 */
[----:B------:R-:W-:Y:S01]  /*c520*/  ISETP.GT.U32.AND P1, PT, R29, R12, PT ;  /* 0x0000000c1d00720c */ /* 0x000fe20003f24070 */
[----:B------:R-:W-:Y:S01]  /*c530*/  @!P0 IMAD.IADD R5, R5, 0x1, -R29 ;  /* 0x0000000105058824 */ /* 0x000fe200078e0a1d */
[----:B------:R-:W-:-:S02]  /*c540*/  ISETP.GT.U32.AND P0, PT, R29, R13, PT ;  /* 0x0000000d1d00720c */ /* 0x000fc40003f04070 */
[----:B------:R-:W-:Y:S01]  /*c550*/  ISETP.GT.U32.AND P5, PT, R29, R7, PT ;  /* 0x000000071d00720c */ /* 0x000fe20003fa4070 */
[--C-:B------:R-:W-:Y:S02]  /*c560*/  @!P6 IMAD.IADD R11, R11, 0x1, -R29.reuse ;  /* 0x000000010b0be824 */ /* 0x100fe400078e0a1d */
[--C-:B------:R-:W-:Y:S02]  /*c570*/  @!P4 IMAD.IADD R15, R15, 0x1, -R29.reuse ;  /* 0x000000010f0fc824 */ /* 0x100fe400078e0a1d */
[--C-:B------:R-:W-:Y:S01]  /*c580*/  @!P3 IMAD.IADD R0, R0, 0x1, -R29.reuse ;  /* 0x000000010000b824 */ /* 0x100fe200078e0a1d */
[----:B------:R0:W-:Y:S01]  /*c590*/  STL [R1+0x1e0], R11 ;  /* 0x0001e00b01007387 */ /* 0x0001e20000100800 */
[--C-:B------:R-:W-:Y:S01]  /*c5a0*/  @!P2 IMAD.IADD R6, R6, 0x1, -R29.reuse ;  /* 0x000000010606a824 */ /* 0x100fe200078e0a1d */
[----:B------:R-:W-:Y:S01]  /*c5b0*/  ISETP.GT.U32.AND P2, PT, R29, R14, PT ;  /* 0x0000000e1d00720c */ /* 0x000fe20003f44070 */
[--C-:B------:R-:W-:Y:S02]  /*c5c0*/  @!P1 IMAD.IADD R12, R12, 0x1, -R29.reuse ;  /* 0x000000010c0c9824 */ /* 0x100fe400078e0a1d */
[----:B------:R-:W-:-:S02]  /*c5d0*/  @!P0 IMAD.IADD R13, R13, 0x1, -R29 ;  /* 0x000000010d0d8824 */ /* 0x000fc400078e0a1d */
[--C-:B------:R-:W-:Y:S01]  /*c5e0*/  @!P5 IMAD.IADD R7, R7, 0x1, -R29.reuse ;  /* 0x000000010707d824 */ /* 0x100fe200078e0a1d */
[----:B------:R-:W-:Y:S01]  /*c5f0*/  ISETP.GT.U32.AND P5, PT, R29, R15, PT ;  /* 0x0000000f1d00720c */ /* 0x000fe20003fa4070 */
[----:B0-----:R-:W2:Y:S04]  /*c600*/  LDL.LU R11, [R1+0x1ac] ;  /* 0x0001ac00010b7983 */ /* 0x001ea80000300800 */
[----:B------:R0:W-:Y:S04]  /*c610*/  STL [R1+0x1e4], R0 ;  /* 0x0001e40001007387 */ /* 0x0001e80000100800 */
[----:B------:R-:W3:Y:S04]  /*c620*/  LDL.LU R27, [R1+0x180] ;  /* 0x00018000011b7983 */ /* 0x000ee80000300800 */
[----:B------:R1:W-:Y:S04]  /*c630*/  STL [R1+0x1e8], R12 ;  /* 0x0001e80c01007387 */ /* 0x0003e80000100800 */
[----:B0-----:R-:W4:Y:S04]  /*c640*/  LDL.LU R0, [R1+0x184] ;  /* 0x0001840001007983 */ /* 0x001f280000300800 */
[----:B------:R0:W-:Y:S04]  /*c650*/  STL [R1+0x1ec], R13 ;  /* 0x0001ec0d01007387 */ /* 0x0001e80000100800 */
[----:B-1----:R-:W5:Y:S01]  /*c660*/  LDL.LU R12, [R1+0x188] ;  /* 0x00018800010c7983 */ /* 0x002f620000300800 */
[----:B------:R-:W-:-:S03]  /*c670*/  @!P2 IMAD.IADD R14, R14, 0x1, -R29 ;  /* 0x000000010e0ea824 */ /* 0x000fc600078e0a1d */
[----:B0-----:R-:W2:Y:S01]  /*c680*/  LDL.LU R13, [R1+0x18c] ;  /* 0x00018c00010d7983 */ /* 0x001ea20000300800 */
[----:B------:R-:W-:-:S03]  /*c690*/  @!P5 IMAD.IADD R15, R15, 0x1, -R29 ;  /* 0x000000010f0fd824 */ /* 0x000fc600078e0a1d */
[----:B------:R0:W-:Y:S04]  /*c6a0*/  STL [R1+0x1c4], R14 ;  /* 0x0001c40e01007387 */ /* 0x0001e80000100800 */
[----:B0-----:R-:W2:Y:S04]  /*c6b0*/  LDL.LU R14, [R1+0x190] ;  /* 0x00019000010e7983 */ /* 0x001ea80000300800 */
[----:B------:R0:W-:Y:S04]  /*c6c0*/  STL [R1+0x1cc], R15 ;  /* 0x0001cc0f01007387 */ /* 0x0001e80000100800 */
[----:B0-----:R-:W2:Y:S01]  /*c6d0*/  LDL.LU R15, [R1+0x168] ;  /* 0x00016800010f7983 */ /* 0x001ea20000300800 */
[----:B------:R-:W-:-:S02]  /*c6e0*/  ISETP.GT.U32.AND P4, PT, R29, R17, PT ;  /* 0x000000111d00720c */ /* 0x000fc40003f84070 */
[C---:B------:R-:W-:Y:S02]  /*c6f0*/  ISETP.GT.U32.AND P3, PT, R29.reuse, R2, PT ;  /* 0x000000021d00720c */ /* 0x040fe40003f64070 */
[----:B------:R-:W-:-:S09]  /*c700*/  ISETP.GT.U32.AND P1, PT, R29, R3, PT ;  /* 0x000000031d00720c */ /* 0x000fd20003f24070 */
[----:B------:R-:W-:Y:S01]  /*c710*/  @!P4 IMAD.IADD R17, R17, 0x1, -R29 ;  /* 0x000000011111c824 */ /* 0x000fe200078e0a1d */
[----:B------:R-:W-:-:S04]  /*c720*/  ISETP.GT.U32.AND P4, PT, R29, R20, PT ;  /* 0x000000141d00720c */ /* 0x000fc80003f84070 */
[C---:B------:R-:W-:Y:S01]  /*c730*/  ISETP.GT.U32.AND P6, PT, R29.reuse, R17, PT ;  /* 0x000000111d00720c */ /* 0x040fe20003fc4070 */
[----:B------:R-:W-:Y:S01]  /*c740*/  @!P3 IMAD.IADD R2, R2, 0x1, -R29 ;  /* 0x000000010202b824 */ /* 0x000fe200078e0a1d */
[C---:B------:R-:W-:Y:S02]  /*c750*/  ISETP.GT.U32.AND P0, PT, R29.reuse, R5, PT ;  /* 0x000000051d00720c */ /* 0x040fe40003f04070 */
[----:B------:R-:W-:-:S05]  /*c760*/  ISETP.GT.U32.AND P2, PT, R29, R6, PT ;  /* 0x000000061d00720c */ /* 0x000fca0003f44070 */
[--C-:B------:R-:W-:Y:S02]  /*c770*/  @!P4 IMAD.IADD R20, R20, 0x1, -R29.reuse ;  /* 0x000000011414c824 */ /* 0x100fe400078e0a1d */
[--C-:B------:R-:W-:Y:S01]  /*c780*/  @!P1 IMAD.IADD R3, R3, 0x1, -R29.reuse ;  /* 0x0000000103039824 */ /* 0x100fe200078e0a1d */
[C---:B------:R-:W-:Y:S02]  /*c790*/  ISETP.GT.U32.AND P4, PT, R29.reuse, R18, PT ;  /* 0x000000121d00720c */ /* 0x040fe40003f84070 */
[C---:B------:R-:W-:Y:S02]  /*c7a0*/  ISETP.GT.U32.AND P3, PT, R29.reuse, R4, PT ;  /* 0x000000041d00720c */ /* 0x040fe40003f64070 */
[----:B------:R-:W-:Y:S02]  /*c7b0*/  IABS R21, R16 ;  /* 0x0000001000157213 */ /* 0x000fe40000000000 */
[----:B------:R-:W-:Y:S01]  /*c7c0*/  ISETP.GT.U32.AND P1, PT, R29, R8, PT ;  /* 0x000000081d00720c */ /* 0x000fe20003f24070 */
[----:B------:R-:W2:Y:S01]  /*c7d0*/  LDL.LU R16, [R1+0x170] ;  /* 0x0001700001107983 */ /* 0x000ea20000300800 */
[--C-:B------:R-:W-:Y:S01]  /*c7e0*/  @!P6 IMAD.IADD R17, R17, 0x1, -R29.reuse ;  /* 0x000000011111e824 */ /* 0x100fe200078e0a1d */
[----:B------:R-:W-:Y:S01]  /*c7f0*/  ISETP.GT.U32.AND P5, PT, R29, R7, PT ;  /* 0x000000071d00720c */ /* 0x000fe20003fa4070 */
[----:B------:R-:W-:-:S03]  /*c800*/  @!P0 IMAD.IADD R5, R5, 0x1, -R29 ;  /* 0x0000000105058824 */ /* 0x000fc600078e0a1d */
[--C-:B------:R-:W-:Y:S01]  /*c810*/  @!P4 IMAD.IADD R18, R18, 0x1, -R29.reuse ;  /* 0x000000011212c824 */ /* 0x100fe200078e0a1d */
[C---:B------:R-:W-:Y:S01]  /*c820*/  ISETP.GT.U32.AND P0, PT, R29.reuse, R9, PT ;  /* 0x000000091d00720c */ /* 0x040fe20003f04070 */
[--C-:B------:R-:W-:Y:S01]  /*c830*/  @!P2 IMAD.IADD R6, R6, 0x1, -R29.reuse ;  /* 0x000000010606a824 */ /* 0x100fe200078e0a1d */
[----:B------:R-:W-:Y:S01]  /*c840*/  ISETP.GT.U32.AND P2, PT, R29, R10, PT ;  /* 0x0000000a1d00720c */ /* 0x000fe20003f44070 */
[--C-:B------:R-:W-:Y:S02]  /*c850*/  @!P3 IMAD.IADD R4, R4, 0x1, -R29.reuse ;  /* 0x000000010404b824 */ /* 0x100fe400078e0a1d */
[----:B------:R-:W-:-:S03]  /*c860*/  @!P1 IMAD.IADD R8, R8, 0x1, -R29 ;  /* 0x0000000108089824 */ /* 0x000fc600078e0a1d */
[--C-:B------:R-:W-:Y:S01]  /*c870*/  @!P5 IMAD.IADD R7, R7, 0x1, -R29.reuse ;  /* 0x000000010707d824 */ /* 0x100fe200078e0a1d */
        /* <DEDUP_REMOVED lines=8> */
[----:B------:R1:W-:Y:S04]  /*c900*/  STL [R1+0x1b8], R7 ;  /* 0x0001b80701007387 */ /* 0x0003e80000100800 */
[----:B0-----:R-:W2:Y:S04]  /*c910*/  LDL.LU R17, [R1+0x174] ;  /* 0x0001740001117983 */ /* 0x001ea80000300800 */
[----:B------:R-:W2:Y:S04]  /*c920*/  LDL.LU R2, [R1+0x178] ;  /* 0x0001780001027983 */ /* 0x000ea80000300800 */
[----:B------:R-:W2:Y:S04]  /*c930*/  LDL.LU R5, [R1+0x17c] ;  /* 0x00017c0001057983 */ /* 0x000ea80000300800 */
[----:B------:R-:W2:Y:S04]  /*c940*/  LDL.LU R6, [R1+0x148] ;  /* 0x0001480001067983 */ /* 0x000ea80000300800 */
[----:B-1----:R-:W2:Y:S01]  /*c950*/  LDL.LU R7, [R1+0x14c] ;  /* 0x00014c0001077983 */ /* 0x002ea20000300800 */
[----:B---3--:R-:W-:-:S02]  /*c960*/  ISETP.GT.U32.AND P6, PT, R29, R27, PT ;  /* 0x0000001b1d00720c */ /* 0x008fc40003fc4070 */
[C---:B----4-:R-:W-:Y:S02]  /*c970*/  ISETP.GT.U32.AND P4, PT, R29.reuse, R0, PT ;  /* 0x000000001d00720c */ /* 0x050fe40003f84070 */
[C---:B-----5:R-:W-:Y:S02]  /*c980*/  ISETP.GT.U32.AND P3, PT, R29.reuse, R12, PT ;  /* 0x0000000c1d00720c */ /* 0x060fe40003f64070 */
[----:B--2---:R-:W-:-:S07]  /*c990*/  ISETP.GT.U32.AND P1, PT, R29, R13, PT ;  /* 0x0000000d1d00720c */ /* 0x004fce0003f24070 */
[--C-:B------:R-:W-:Y:S01]  /*c9a0*/  @!P6 IMAD.IADD R27, R27, 0x1, -R29.reuse ;  /* 0x000000011b1be824 */ /* 0x100fe200078e0a1d */
[C---:B------:R-:W-:Y:S01]  /*c9b0*/  ISETP.GT.U32.AND P5, PT, R29.reuse, R11, PT ;  /* 0x0000000b1d00720c */ /* 0x040fe20003fa4070 */
[--C-:B------:R-:W-:Y:S01]  /*c9c0*/  @!P4 IMAD.IADD R0, R0, 0x1, -R29.reuse ;  /* 0x000000010000c824 */ /* 0x100fe200078e0a1d */
[C---:B------:R-:W-:Y:S02]  /*c9d0*/  ISETP.GT.U32.AND P6, PT, R29.reuse, R18, PT ;  /* 0x000000121d00720c */ /* 0x040fe40003fc4070 */
[C---:B------:R-:W-:Y:S01]  /*c9e0*/  ISETP.GT.U32.AND P4, PT, R29.reuse, R4, PT ;  /* 0x000000041d00720c */ /* 0x040fe20003f84070 */
[--C-:B------:R-:W-:Y:S01]  /*c9f0*/  @!P3 IMAD.IADD R12, R12, 0x1, -R29.reuse ;  /* 0x000000010c0cb824 */ /* 0x100fe200078e0a1d */
[C---:B------:R-:W-:Y:S02]  /*ca00*/  ISETP.GT.U32.AND P3, PT, R29.reuse, R8, PT ;  /* 0x000000081d00720c */ /* 0x040fe40003f64070 */
[----:B------:R-:W-:Y:S01]  /*ca10*/  ISETP.GT.U32.AND P0, PT, R29, R14, PT ;  /* 0x0000000e1d00720c */ /* 0x000fe20003f04070 */
[----:B------:R-:W-:Y:S01]  /*ca20*/  @!P1 IMAD.IADD R13, R13, 0x1, -R29 ;  /* 0x000000010d0d9824 */ /* 0x000fe200078e0a1d */
[----:B------:R-:W-:-:S03]  /*ca30*/  ISETP.GT.U32.AND P1, PT, R29, R9, PT ;  /* 0x000000091d00720c */ /* 0x000fc60003f24070 */
[--C-:B------:R-:W-:Y:S02]  /*ca40*/  @!P5 IMAD.IADD R11, R11, 0x1, -R29.reuse ;  /* 0x000000010b0bd824 */ /* 0x100fe400078e0a1d */
[--C-:B------:R-:W-:Y:S01]  /*ca50*/  @!P6 IMAD.IADD R18, R18, 0x1, -R29.reuse ;  /* 0x000000011212e824 */ /* 0x100fe200078e0a1d */
[----:B------:R-:W-:Y:S01]  /*ca60*/  ISETP.GT.U32.AND P2, PT, R29, R15, PT ;  /* 0x0000000f1d00720c */ /* 0x000fe20003f44070 */
[----:B------:R-:W-:-:S04]  /*ca70*/  @!P4 IMAD.IADD R4, R4, 0x1, -R29 ;  /* 0x000000010404c824 */ /* 0x000fc800078e0a1d */
[--C-:B------:R-:W-:Y:S01]  /*ca80*/  @!P0 IMAD.IADD R14, R14, 0x1, -R29.reuse ;  /* 0x000000010e0e8824 */ /* 0x100fe200078e0a1d */
[----:B------:R-:W-:Y:S01]  /*ca90*/  ISETP.GT.U32.AND P0, PT, R29, R10, PT ;  /* 0x0000000a1d00720c */ /* 0x000fe20003f04070 */
[----:B------:R0:W-:Y:S01]  /*caa0*/  STL [R1+0x1c0], R18 ;  /* 0x0001c01201007387 */ /* 0x0001e20000100800 */
[--C-:B------:R-:W-:Y:S02]  /*cab0*/  @!P3 IMAD.IADD R8, R8, 0x1, -R29.reuse ;  /* 0x000000010808b824 */ /* 0x100fe400078e0a1d */
[----:B------:R-:W-:-:S03]  /*cac0*/  @!P1 IMAD.IADD R9, R9, 0x1, -R29 ;  /* 0x0000000109099824 */ /* 0x000fc600078e0a1d */
[--C-:B------:R-:W-:Y:S01]  /*cad0*/  @!P2 IMAD.IADD R15, R15, 0x1, -R29.reuse ;  /* 0x000000010f0fa824 */ /* 0x100fe200078e0a1d */
[----:B------:R-:W-:Y:S01]  /*cae0*/  ISETP.GT.U32.AND P2, PT, R29, R11, PT ;  /* 0x0000000b1d00720c */ /* 0x000fe20003f44070 */
[----:B0-----:R-:W2:Y:S04]  /*caf0*/  LDL.LU R18, [R1+0x150] ;  /* 0x0001500001127983 */ /* 0x001ea80000300800 */
[----:B------:R0:W-:Y:S04]  /*cb00*/  STL [R1+0x19c], R4 ;  /* 0x00019c0401007387 */ /* 0x0001e80000100800 */
[----:B------:R-:W3:Y:S04]  /*cb10*/  LDL.LU R20, [R1+0x154] ;  /* 0x0001540001147983 */ /* 0x000ee80000300800 */
[----:B------:R1:W-:Y:S04]  /*cb20*/  STL [R1+0x1a0], R8 ;  /* 0x0001a00801007387 */ /* 0x0003e80000100800 */
[----:B------:R-:W4:Y:S04]  /*cb30*/  LDL.LU R3, [R1+0x158] ;  /* 0x0001580001037983 */ /* 0x000f280000300800 */
[----:B------:R-:W-:Y:S04]  /*cb40*/  STL [R1+0x1a4], R9 ;  /* 0x0001a40901007387 */ /* 0x000fe80000100800 */
[----:B0-----:R-:W5:Y:S01]  /*cb50*/  LDL.LU R4, [R1+0x134] ;  /* 0x0001340001047983 */ /* 0x001f620000300800 */
[----:B------:R-:W-:-:S02]  /*cb60*/  @!P0 IMAD.IADD R10, R10, 0x1, -R29 ;  /* 0x000000010a0a8824 */ /* 0x000fc400078e0a1d */
[----:B------:R-:W-:Y:S01]  /*cb70*/  @!P2 IMAD.IADD R11, R11, 0x1, -R29 ;  /* 0x000000010b0ba824 */ /* 0x000fe200078e0a1d */
[----:B-1----:R-:W2:Y:S04]  /*cb80*/  LDL.LU R8, [R1+0x138] ;  /* 0x0001380001087983 */ /* 0x002ea80000300800 */
[----:B------:R-:W-:Y:S04]  /*cb90*/  STL [R1+0x1a8], R10 ;  /* 0x0001a80a01007387 */ /* 0x000fe80000100800 */
[----:B------:R0:W-:Y:S04]  /*cba0*/  STL [R1+0x1ac], R11 ;  /* 0x0001ac0b01007387 */ /* 0x0001e80000100800 */
[----:B0-----:R-:W2:Y:S04]  /*cbb0*/  LDL.LU R11, [R1+0x13c] ;  /* 0x00013c00010b7983 */ /* 0x001ea80000300800 */
[----:B------:R-:W2:Y:S04]  /*cbc0*/  LDL.LU R9, [R1+0x140] ;  /* 0x0001400001097983 */ /* 0x000ea80000300800 */
[----:B------:R-:W2:Y:S01]  /*cbd0*/  LDL.LU R10, [R1+0x144] ;  /* 0x00014400010a7983 */ /* 0x000ea20000300800 */
[----:B------:R-:W-:-:S02]  /*cbe0*/  ISETP.GT.U32.AND P5, PT, R29, R16, PT ;  /* 0x000000101d00720c */ /* 0x000fc40003fa4070 */
        /* <DEDUP_REMOVED lines=10> */
[C---:B------:R-:W-:Y:S01]  /*cc90*/  ISETP.GT.U32.AND P0, PT, R29.reuse, R14, PT ;  /* 0x0000000e1d00720c */ /* 0x040fe20003f04070 */
        /* <DEDUP_REMOVED lines=10> */
[--C-:B------:R-:W-:Y:S02]  /*cd40*/  @!P2 IMAD.IADD R15, R15, 0x1, -R29.reuse ;  /* 0x000000010f0fa824 */ /* 0x100fe400078e0a1d */
[--C-:B------:R-:W-:Y:S02]  /*cd50*/  @!P3 IMAD.IADD R5, R5, 0x1, -R29.reuse ;  /* 0x000000010505b824 */ /* 0x100fe400078e0a1d */
[--C-:B------:R-:W-:Y:S01]  /*cd60*/  @!P1 IMAD.IADD R6, R6, 0x1, -R29.reuse ;  /* 0x0000000106069824 */ /* 0x100fe200078e0a1d */
[----:B------:R-:W-:Y:S04]  /*cd70*/  STL [R1+0x180], R27 ;  /* 0x0001801b01007387 */ /* 0x000fe80000100800 */
[----:B------:R-:W-:Y:S04]  /*cd80*/  STL [R1+0x184], R0 ;  /* 0x0001840001007387 */ /* 0x000fe80000100800 */
[----:B------:R0:W-:Y:S04]  /*cd90*/  STL [R1+0x188], R12 ;  /* 0x0001880c01007387 */ /* 0x0001e80000100800 */
[----:B------:R1:W-:Y:S01]  /*cda0*/  STL [R1+0x18c], R13 ;  /* 0x00018c0d01007387 */ /* 0x0003e20000100800 */
[----:B------:R-:W-:-:S03]  /*cdb0*/  @!P0 IMAD.IADD R7, R7, 0x1, -R29 ;  /* 0x0000000107078824 */ /* 0x000fc600078e0a1d */
[----:B------:R1:W-:Y:S04]  /*cdc0*/  STL [R1+0x190], R14 ;  /* 0x0001900e01007387 */ /* 0x0003e80000100800 */
[----:B0-----:R-:W2:Y:S04]  /*cdd0*/  LDL.LU R12, [R1+0x10c] ;  /* 0x00010c00010c7983 */ /* 0x001ea80000300800 */
[----:B------:R0:W-:Y:S04]  /*cde0*/  STL [R1+0x168], R15 ;  /* 0x0001680f01007387 */ /* 0x0001e80000100800 */
[----:B-1----:R-:W2:Y:S04]  /*cdf0*/  LDL.LU R13, [R1+0x110] ;  /* 0x00011000010d7983 */ /* 0x002ea80000300800 */
[----:B------:R-:W2:Y:S04]  /*ce00*/  LDL.LU R14, [R1+0x114] ;  /* 0x00011400010e7983 */ /* 0x000ea80000300800 */
[----:B------:R1:W-:Y:S04]  /*ce10*/  STL [R1+0x170], R16 ;  /* 0x0001701001007387 */ /* 0x0003e80000100800 */
[----:B0-----:R-:W2:Y:S04]  /*ce20*/  LDL.LU R15, [R1+0x118] ;  /* 0x00011800010f7983 */ /* 0x001ea80000300800 */
[----:B-1----:R-:W2:Y:S01]  /*ce30*/  LDL.LU R16, [R1+0x11c] ;  /* 0x00011c0001107983 */ /* 0x002ea20000300800 */
[----:B---3--:R-:W-:-:S02]  /*ce40*/  ISETP.GT.U32.AND P6, PT, R29, R20, PT ;  /* 0x000000141d00720c */ /* 0x008fc40003fc4070 */
[C---:B----4-:R-:W-:Y:S02]  /*ce50*/  ISETP.GT.U32.AND P5, PT, R29.reuse, R3, PT ;  /* 0x000000031d00720c */ /* 0x050fe40003fa4070 */
[----:B-----5:R-:W-:-:S09]  /*ce60*/  ISETP.GT.U32.AND P4, PT, R29, R4, PT ;  /* 0x000000041d00720c */ /* 0x020fd20003f84070 */
[--C-:B------:R-:W-:Y:S01]  /*ce70*/  @!P6 IMAD.IADD R20, R20, 0x1, -R29.reuse ;  /* 0x000000011414e824 */ /* 0x100fe200078e0a1d */
[C---:B--2---:R-:W-:Y:S02]  /*ce80*/  ISETP.GT.U32.AND P2, PT, R29.reuse, R18, PT ;  /* 0x000000121d00720c */ /* 0x044fe40003f44070 */
        /* <DEDUP_REMOVED lines=9> */
[--C-:B------:R-:W-:Y:S01]  /*cf20*/  @!P6 IMAD.IADD R17, R17, 0x1, -R29.reuse ;  /* 0x000000011111e824 */ /* 0x100fe200078e0a1d */
[C---:B------:R-:W-:Y:S01]  /*cf30*/  ISETP.GT.U32.AND P2, PT, R29.reuse, R10, PT ;  /* 0x0000000a1d00720c */ /* 0x040fe20003f44070 */
[--C-:B------:R-:W-:Y:S01]  /*cf40*/  @!P3 IMAD.IADD R8, R8, 0x1, -R29.reuse ;  /* 0x000000010808b824 */ /* 0x100fe200078e0a1d */
[----:B------:R-:W-:Y:S01]  /*cf50*/  ISETP.GT.U32.AND P3, PT, R29, R6, PT ;  /* 0x000000061d00720c */ /* 0x000fe20003f64070 */
[----:B------:R-:W-:-:S04]  /*cf60*/  @!P5 IMAD.IADD R2, R2, 0x1, -R29 ;  /* 0x000000010202d824 */ /* 0x000fc800078e0a1d */
[--C-:B------:R-:W-:Y:S01]  /*cf70*/  @!P1 IMAD.IADD R11, R11, 0x1, -R29.reuse ;  /* 0x000000010b0b9824 */ /* 0x100fe200078e0a1d */
[----:B------:R-:W-:Y:S01]  /*cf80*/  ISETP.GT.U32.AND P1, PT, R29, R7, PT ;  /* 0x000000071d00720c */ /* 0x000fe20003f24070 */
[----:B------:R0:W-:Y:S01]  /*cf90*/  STL [R1+0x174], R17 ;  /* 0x0001741101007387 */ /* 0x0001e20000100800 */
[--C-:B------:R-:W-:Y:S02]  /*cfa0*/  @!P4 IMAD.IADD R5, R5, 0x1, -R29.reuse ;  /* 0x000000010505c824 */ /* 0x100fe400078e0a1d */
[--C-:B------:R-:W-:Y:S01]  /*cfb0*/  @!P0 IMAD.IADD R9, R9, 0x1, -R29.reuse ;  /* 0x0000000109098824 */ /* 0x100fe200078e0a1d */
[----:B------:R-:W-:Y:S01]  /*cfc0*/  ISETP.GT.U32.AND P0, PT, R29, R18, PT ;  /* 0x000000121d00720c */ /* 0x000fe20003f04070 */
[----:B0-----:R-:W2:Y:S04]  /*cfd0*/  LDL.LU R17, [R1+0xf4] ;  /* 0x0000f40001117983 */ /* 0x001ea80000300800 */
[----:B------:R-:W3:Y:S04]  /*cfe0*/  LDL.LU R27, [R1+0xfc] ;  /* 0x0000fc00011b7983 */ /* 0x000ee80000300800 */
[----:B------:R0:W-:Y:S04]  /*cff0*/  STL [R1+0x178], R2 ;  /* 0x0001780201007387 */ /* 0x0001e80000100800 */
[----:B------:R-:W4:Y:S01]  /*d000*/  LDL.LU R0, [R1+0x100] ;  /* 0x0001000001007983 */ /* 0x000f220000300800 */
[----:B------:R-:W-:-:S03]  /*d010*/  @!P2 IMAD.IADD R10, R10, 0x1, -R29 ;  /* 0x000000010a0aa824 */ /* 0x000fc600078e0a1d */
[----:B------:R1:W-:Y:S01]  /*d020*/  STL [R1+0x17c], R5 ;  /* 0x00017c0501007387 */ /* 0x0003e20000100800 */
[----:B------:R-:W-:-:S03]  /*d030*/  ISETP.GT.U32.AND P2, PT, R29, R20, PT ;  /* 0x000000141d00720c */ /* 0x000fc60003f44070 */
[----:B0-----:R-:W5:Y:S01]  /*d040*/  LDL.LU R2, [R1+0x104] ;  /* 0x0001040001027983 */ /* 0x001f620000300800 */
[C---:B------:R-:W-:Y:S01]  /*d050*/  ISETP.GT.U32.AND P6, PT, R29.reuse, R3, PT ;  /* 0x000000031d00720c */ /* 0x040fe20003fc4070 */
[--C-:B------:R-:W-:Y:S01]  /*d060*/  @!P3 IMAD.IADD R6, R6, 0x1, -R29.reuse ;  /* 0x000000010606b824 */ /* 0x100fe200078e0a1d */
[----:B------:R-:W-:Y:S01]  /*d070*/  ISETP.GT.U32.AND P5, PT, R29, R4, PT ;  /* 0x000000041d00720c */ /* 0x000fe20003fa4070 */
[----:B-1----:R-:W2:Y:S01]  /*d080*/  LDL.LU R5, [R1+0x108] ;  /* 0x0001080001057983 */ /* 0x002ea20000300800 */
[--C-:B------:R-:W-:Y:S01]  /*d090*/  @!P1 IMAD.IADD R7, R7, 0x1, -R29.reuse ;  /* 0x0000000107079824 */ /* 0x100fe200078e0a1d */
[C---:B------:R-:W-:Y:S02]  /*d0a0*/  ISETP.GT.U32.AND P1, PT, R29.reuse, R11, PT ;  /* 0x0000000b1d00720c */ /* 0x040fe40003f24070 */
[----:B------:R-:W-:Y:S01]  /*d0b0*/  ISETP.GT.U32.AND P3, PT, R29, R8, PT ;  /* 0x000000081d00720c */ /* 0x000fe20003f64070 */
[----:B------:R0:W-:Y:S01]  /*d0c0*/  STL [R1+0x148], R6 ;  /* 0x0001480601007387 */ /* 0x0001e20000100800 */
[----:B------:R-:W-:-:S02]  /*d0d0*/  @!P0 IMAD.IADD R18, R18, 0x1, -R29 ;  /* 0x0000000112128824 */ /* 0x000fc400078e0a1d */
[--C-:B------:R-:W-:Y:S01]  /*d0e0*/  @!P2 IMAD.IADD R20, R20, 0x1, -R29.reuse ;  /* 0x000000011414a824 */ /* 0x100fe200078e0a1d */
[----:B0-----:R-:W2:Y:S01]  /*d0f0*/  LDL.LU R6, [R1+0xd0] ;  /* 0x0000d00001067983 */ /* 0x001ea20000300800 */
[--C-:B------:R-:W-:Y:S02]  /*d100*/  @!P6 IMAD.IADD R3, R3, 0x1, -R29.reuse ;  /* 0x000000010303e824 */ /* 0x100fe400078e0a1d */
[--C-:B------:R-:W-:Y:S01]  /*d110*/  @!P5 IMAD.IADD R4, R4, 0x1, -R29.reuse ;  /* 0x000000010404d824 */ /* 0x100fe200078e0a1d */
[----:B------:R0:W-:Y:S02]  /*d120*/  STL [R1+0x14c], R7 ;  /* 0x00014c0701007387 */ /* 0x0001e40000100800 */
[--C-:B------:R-:W-:Y:S02]  /*d130*/  @!P1 IMAD.IADD R11, R11, 0x1, -R29.reuse ;  /* 0x000000010b0b9824 */ /* 0x100fe400078e0a1d */
[----:B------:R-:W-:Y:S01]  /*d140*/  @!P3 IMAD.IADD R8, R8, 0x1, -R29 ;  /* 0x000000010808b824 */ /* 0x000fe200078e0a1d */
[----:B0-----:R-:W2:Y:S04]  /*d150*/  LDL.LU R7, [R1+0xd4] ;  /* 0x0000d40001077983 */ /* 0x001ea80000300800 */
[----:B------:R0:W-:Y:S04]  /*d160*/  STL [R1+0x150], R18 ;  /* 0x0001501201007387 */ /* 0x0001e80000100800 */
[----:B0-----:R-:W2:Y:S04]  /*d170*/  LDL.LU R18, [R1+0xd8] ;  /* 0x0000d80001127983 */ /* 0x001ea80000300800 */
[----:B------:R-:W-:Y:S04]  /*d180*/  STL [R1+0x154], R20 ;  /* 0x0001541401007387 */ /* 0x000fe80000100800 */
[----:B------:R-:W-:Y:S04]  /*d190*/  STL [R1+0x158], R3 ;  /* 0x0001580301007387 */ /* 0x000fe80000100800 */
[----:B------:R-:W-:Y:S04]  /*d1a0*/  STL [R1+0x134], R4 ;  /* 0x0001340401007387 */ /* 0x000fe80000100800 */
[----:B------:R0:W-:Y:S04]  /*d1b0*/  STL [R1+0x13c], R11 ;  /* 0x00013c0b01007387 */ /* 0x0001e80000100800 */
[----:B------:R1:W-:Y:S04]  /*d1c0*/  STL [R1+0x138], R8 ;  /* 0x0001380801007387 */ /* 0x0003e80000100800 */
[----:B0-----:R-:W2:Y:S01]  /*d1d0*/  LDL R11, [R1+0x1bb0] ;  /* 0x001bb000010b7983 */ /* 0x001ea20000100800 */
[----:B------:R-:W-:-:S02]  /*d1e0*/  ISETP.GT.U32.AND P4, PT, R29, R10, PT ;  /* 0x0000000a1d00720c */ /* 0x000fc40003f84070 */
[C---:B------:R-:W-:Y:S01]  /*d1f0*/  ISETP.GT.U32.AND P2, PT, R29.reuse, R12, PT ;  /* 0x0000000c1d00720c */ /* 0x040fe20003f44070 */
[----:B-1----:R-:W2:Y:S01]  /*d200*/  LDL.LU R8, [R1+0xdc] ;  /* 0x0000dc0001087983 */ /* 0x002ea20000300800 */
[C---:B------:R-:W-:Y:S02]  /*d210*/  ISETP.GT.U32.AND P6, PT, R29.reuse, R13, PT ;  /* 0x0000000d1d00720c */ /* 0x040fe40003fc4070 */
[C---:B------:R-:W-:Y:S02]  /*d220*/  ISETP.GT.U32.AND P5, PT, R29.reuse, R14, PT ;  /* 0x0000000e1d00720c */ /* 0x040fe40003fa4070 */
[----:B------:R-:W-:-:S05]  /*d230*/  ISETP.GT.U32.AND P3, PT, R29, R15, PT ;  /* 0x0000000f1d00720c */ /* 0x000fca0003f64070 */
[--C-:B------:R-:W-:Y:S02]  /*d240*/  @!P4 IMAD.IADD R10, R10, 0x1, -R29.reuse ;  /* 0x000000010a0ac824 */ /* 0x100fe400078e0a1d */
[--C-:B------:R-:W-:Y:S02]  /*d250*/  @!P2 IMAD.IADD R12, R12, 0x1, -R29.reuse ;  /* 0x000000010c0ca824 */ /* 0x100fe400078e0a1d */
[--C-:B------:R-:W-:Y:S01]  /*d260*/  @!P6 IMAD.IADD R13, R13, 0x1, -R29.reuse ;  /* 0x000000010d0de824 */ /* 0x100fe200078e0a1d */
[C---:B------:R-:W-:Y:S01]  /*d270*/  ISETP.GT.U32.AND P0, PT, R29.reuse, R9, PT ;  /* 0x000000091d00720c */ /* 0x040fe20003f04070 */
[--C-:B------:R-:W-:Y:S01]  /*d280*/  @!P5 IMAD.IADD R14, R14, 0x1, -R29.reuse ;  /* 0x000000010e0ed824 */ /* 0x100fe200078e0a1d */
[----:B------:R-:W-:Y:S01]  /*d290*/  ISETP.GT.U32.AND P1, PT, R29, R16, PT ;  /* 0x000000101d00720c */ /* 0x000fe20003f24070 */
[----:B------:R-:W-:-:S10]  /*d2a0*/  @!P3 IMAD.IADD R15, R15, 0x1, -R29 ;  /* 0x000000010f0fb824 */ /* 0x000fd400078e0a1d */
[--C-:B------:R-:W-:Y:S02]  /*d2b0*/  @!P0 IMAD.IADD R9, R9, 0x1, -R29.reuse ;  /* 0x0000000109098824 */ /* 0x100fe400078e0a1d */
[----:B------:R-:W-:-:S03]  /*d2c0*/  @!P1 IMAD.IADD R16, R16, 0x1, -R29 ;  /* 0x0000000110109824 */ /* 0x000fc600078e0a1d */
[----:B------:R0:W-:Y:S04]  /*d2d0*/  STL [R1+0x140], R9 ;  /* 0x0001400901007387 */ /* 0x0001e80000100800 */
[----:B------:R-:W2:Y:S04]  /*d2e0*/  LDL.LU R3, [R1+0xe0] ;  /* 0x0000e00001037983 */ /* 0x000ea80000300800 */
[----:B------:R-:W-:Y:S04]  /*d2f0*/  STL [R1+0x144], R10 ;  /* 0x0001440a01007387 */ /* 0x000fe80000100800 */
[----:B------:R-:W2:Y:S04]  /*d300*/  LDL.LU R4, [R1+0xbc] ;  /* 0x0000bc0001047983 */ /* 0x000ea80000300800 */
[----:B0-----:R-:W2:Y:S01]  /*d310*/  LDL.LU R9, [R1+0xc0] ;  /* 0x0000c00001097983 */ /* 0x001ea20000300800 */
[----:B---3--:R-:W-:-:S02]  /*d320*/  ISETP.GT.U32.AND P4, PT, R29, R27, PT ;  /* 0x0000001b1d00720c */ /* 0x008fc40003f84070 */
[C---:B----4-:R-:W-:Y:S02]  /*d330*/  ISETP.GT.U32.AND P2, PT, R29.reuse, R0, PT ;  /* 0x000000001d00720c */ /* 0x050fe40003f44070 */
[C---:B-----5:R-:W-:Y:S02]  /*d340*/  ISETP.GT.U32.AND P6, PT, R29.reuse, R2, PT ;  /* 0x000000021d00720c */ /* 0x060fe40003fc4070 */
[----:B--2---:R-:W-:-:S07]  /*d350*/  ISETP.GT.U32.AND P5, PT, R29, R5, PT ;  /* 0x000000051d00720c */ /* 0x004fce0003fa4070 */
[--C-:B------:R-:W-:Y:S01]  /*d360*/  @!P4 IMAD.IADD R27, R27, 0x1, -R29.reuse ;  /* 0x000000011b1bc824 */ /* 0x100fe200078e0a1d */
[C---:B------:R-:W-:Y:S01]  /*d370*/  ISETP.GT.U32.AND P4, PT, R29.reuse, R12, PT ;  /* 0x0000000c1d00720c */ /* 0x040fe20003f84070 */
[--C-:B------:R-:W-:Y:S01]  /*d380*/  @!P2 IMAD.IADD R0, R0, 0x1, -R29.reuse ;  /* 0x000000010000a824 */ /* 0x100fe200078e0a1d */
[C---:B------:R-:W-:Y:S01]  /*d390*/  ISETP.GT.U32.AND P2, PT, R29.reuse, R13, PT ;  /* 0x0000000d1d00720c */ /* 0x040fe20003f44070 */
[--C-:B------:R-:W-:Y:S01]  /*d3a0*/  @!P6 IMAD.IADD R2, R2, 0x1, -R29.reuse ;  /* 0x000000010202e824 */ /* 0x100fe200078e0a1d */
[C---:B------:R-:W-:Y:S02]  /*d3b0*/  ISETP.GT.U32.AND P6, PT, R29.reuse, R14, PT ;  /* 0x0000000e1d00720c */ /* 0x040fe40003fc4070 */
[----:B------:R-:W-:Y:S01]  /*d3c0*/  ISETP.GT.U32.AND P3, PT, R29, R6, PT ;  /* 0x000000061d00720c */ /* 0x000fe20003f64070 */
[----:B------:R-:W-:Y:S01]  /*d3d0*/  @!P5 IMAD.IADD R5, R5, 0x1, -R29 ;  /* 0x000000010505d824 */ /* 0x000fe200078e0a1d */
[----:B------:R-:W-:-:S05]  /*d3e0*/  ISETP.GT.U32.AND P5, PT, R29, R15, PT ;  /* 0x0000000f1d00720c */ /* 0x000fca0003fa4070 */
[--C-:B------:R-:W-:Y:S02]  /*d3f0*/  @!P4 IMAD.IADD R12, R12, 0x1, -R29.reuse ;  /* 0x000000010c0cc824 */ /* 0x100fe400078e0a1d */
[--C-:B------:R-:W-:Y:S02]  /*d400*/  @!P2 IMAD.IADD R13, R13, 0x1, -R29.reuse ;  /* 0x000000010d0da824 */ /* 0x100fe400078e0a1d */
[--C-:B------:R-:W-:Y:S02]  /*d410*/  @!P6 IMAD.IADD R14, R14, 0x1, -R29.reuse ;  /* 0x000000010e0ee824 */ /* 0x100fe400078e0a1d */
[--C-:B------:R-:W-:Y:S01]  /*d420*/  @!P3 IMAD.IADD R6, R6, 0x1, -R29.reuse ;  /* 0x000000010606b824 */ /* 0x100fe200078e0a1d */
[----:B------:R-:W-:Y:S01]  /*d430*/  ISETP.GT.U32.AND P3, PT, R29, R16, PT ;  /* 0x000000101d00720c */ /* 0x000fe20003f64070 */
[----:B------:R-:W-:-:S12]  /*d440*/  @!P5 IMAD.IADD R15, R15, 0x1, -R29 ;  /* 0x000000010f0fd824 */ /* 0x000fd800078e0a1d */
        /* <DEDUP_REMOVED lines=8> */
[----:B------:R-:W5:Y:S04]  /*d4d0*/  LDL.LU R10, [R1+0xa8] ;  /* 0x0000a800010a7983 */ /* 0x000f680000300800 */
[----:B------:R1:W-:Y:S04]  /*d4e0*/  STL [R1+0x118], R15 ;  /* 0x0001180f01007387 */ /* 0x0003e80000100800 */
[----:B0-----:R-:W3:Y:S04]  /*d4f0*/  LDL.LU R13, [R1+0xac] ;  /* 0x0000ac00010d7983 */ /* 0x001ee80000300800 */
[----:B-1----:R-:W3:Y:S04]  /*d500*/  LDL.LU R14, [R1+0xb0] ;  /* 0x0000b000010e7983 */ /* 0x002ee80000300800 */
[----:B------:R0:W-:Y:S04]  /*d510*/  STL [R1+0x11c], R16 ;  /* 0x00011c1001007387 */ /* 0x0001e80000100800 */
[----:B------:R-:W3:Y:S01]  /*d520*/  LDL.LU R15, [R1+0xb4] ;  /* 0x0000b400010f7983 */ /* 0x000ee20000300800 */
[----:B------:R-:W-:-:S02]  /*d530*/  ISETP.GT.U32.AND P0, PT, R29, R17, PT ;  /* 0x000000111d00720c */ /* 0x000fc40003f04070 */
[C---:B------:R-:W-:Y:S02]  /*d540*/  ISETP.GT.U32.AND P1, PT, R29.reuse, R7, PT ;  /* 0x000000071d00720c */ /* 0x040fe40003f24070 */
[----:B------:R-:W-:Y:S01]  /*d550*/  ISETP.GT.U32.AND P2, PT, R29, R0, PT ;  /* 0x000000001d00720c */ /* 0x000fe20003f44070 */
[----:B0-----:R-:W3:Y:S08]  /*d560*/  LDL.LU R16, [R1+0xb8] ;  /* 0x0000b80001107983 */ /* 0x001ef00000300800 */
[--C-:B------:R-:W-:Y:S01]  /*d570*/  @!P0 IMAD.IADD R17, R17, 0x1, -R29.reuse ;  /* 0x0000000111118824 */ /* 0x100fe200078e0a1d */
[----:B------:R-:W-:Y:S01]  /*d580*/  ISETP.GT.U32.AND P0, PT, R29, R18, PT ;  /* 0x000000121d00720c */ /* 0x000fe20003f04070 */
[----:B------:R-:W-:-:S03]  /*d590*/  @!P1 IMAD.IADD R7, R7, 0x1, -R29 ;  /* 0x0000000107079824 */ /* 0x000fc600078e0a1d */
[C---:B------:R-:W-:Y:S02]  /*d5a0*/  ISETP.GT.U32.AND P1, PT, R29.reuse, R17, PT ;  /* 0x000000111d00720c */ /* 0x040fe40003f24070 */
[----:B------:R-:W-:-:S07]  /*d5b0*/  ISETP.GT.U32.AND P4, PT, R29, R2, PT ;  /* 0x000000021d00720c */ /* 0x000fce0003f84070 */
[--C-:B------:R-:W-:Y:S01]  /*d5c0*/  @!P0 IMAD.IADD R18, R18, 0x1, -R29.reuse ;  /* 0x0000000112128824 */ /* 0x100fe200078e0a1d */
[C---:B------:R-:W-:Y:S02]  /*d5d0*/  ISETP.GT.U32.AND P0, PT, R29.reuse, R27, PT ;  /* 0x0000001b1d00720c */ /* 0x040fe40003f04070 */
[----:B------:R-:W-:Y:S01]  /*d5e0*/  ISETP.GT.U32.AND P5, PT, R29, R5, PT ;  /* 0x000000051d00720c */ /* 0x000fe20003fa4070 */
[--C-:B------:R-:W-:Y:S01]  /*d5f0*/  @!P1 IMAD.IADD R17, R17, 0x1, -R29.reuse ;  /* 0x0000000111119824 */ /* 0x100fe200078e0a1d */
[C---:B------:R-:W-:Y:S01]  /*d600*/  ISETP.GT.U32.AND P1, PT, R29.reuse, R18, PT ;  /* 0x000000121d00720c */ /* 0x040fe20003f24070 */
[--C-:B------:R-:W-:Y:S01]  /*d610*/  @!P2 IMAD.IADD R0, R0, 0x1, -R29.reuse ;  /* 0x000000010000a824 */ /* 0x100fe200078e0a1d */
[C---:B------:R-:W-:Y:S01]  /*d620*/  ISETP.GT.U32.AND P2, PT, R29.reuse, R3, PT ;  /* 0x000000031d00720c */ /* 0x040fe20003f44070 */
[----:B------:R-:W-:Y:S01]  /*d630*/  @!P4 IMAD.IADD R2, R2, 0x1, -R29 ;  /* 0x000000010202c824 */ /* 0x000fe200078e0a1d */
[----:B------:R-:W-:-:S05]  /*d640*/  ISETP.GT.U32.AND P4, PT, R29, R4, PT ;  /* 0x000000041d00720c */ /* 0x000fca0003f84070 */
[--C-:B------:R-:W-:Y:S01]  /*d650*/  @!P0 IMAD.IADD R27, R27, 0x1, -R29.reuse ;  /* 0x000000011b1b8824 */ /* 0x100fe200078e0a1d */
[C---:B------:R-:W-:Y:S02]  /*d660*/  ISETP.GT.U32.AND P0, PT, R29.reuse, R8, PT ;  /* 0x000000081d00720c */ /* 0x040fe40003f04070 */
[----:B------:R-:W-:Y:S01]  /*d670*/  ISETP.GT.U32.AND P3, PT, R29, R6, PT ;  /* 0x000000061d00720c */ /* 0x000fe20003f64070 */
[--C-:B------:R-:W-:Y:S01]  /*d680*/  @!P5 IMAD.IADD R5, R5, 0x1, -R29.reuse ;  /* 0x000000010505d824 */ /* 0x100fe200078e0a1d */
[----:B------:R-:W-:Y:S01]  /*d690*/  ISETP.GT.U32.AND P5, PT, R29, R9, PT ;  /* 0x000000091d00720c */ /* 0x000fe20003fa4070 */
[--C-:B------:R-:W-:Y:S01]  /*d6a0*/  @!P1 IMAD.IADD R18, R18, 0x1, -R29.reuse ;  /* 0x0000000112129824 */ /* 0x100fe200078e0a1d */
[----:B------:R0:W-:Y:S01]  /*d6b0*/  STL [R1+0xf4], R17 ;  /* 0x0000f41101007387 */ /* 0x0001e20000100800 */
[--C-:B------:R-:W-:Y:S01]  /*d6c0*/  @!P2 IMAD.IADD R3, R3, 0x1, -R29.reuse ;  /* 0x000000010303a824 */ /* 0x100fe200078e0a1d */
[----:B------:R-:W-:Y:S01]  /*d6d0*/  ISETP.GT.U32.AND P6, PT, R29, R7, PT ;  /* 0x000000071d00720c */ /* 0x000fe20003fc4070 */
[----:B------:R-:W-:-:S04]  /*d6e0*/  @!P4 IMAD.IADD R4, R4, 0x1, -R29 ;  /* 0x000000010404c824 */ /* 0x000fc800078e0a1d */
[--C-:B------:R-:W-:Y:S01]  /*d6f0*/  @!P0 IMAD.IADD R8, R8, 0x1, -R29.reuse ;  /* 0x0000000108088824 */ /* 0x100fe200078e0a1d */
[----:B0-----:R-:W3:Y:S01]  /*d700*/  LDL.LU R17, [R1+0x98] ;  /* 0x0000980001117983 */ /* 0x001ee20000300800 */
[--C-:B------:R-:W-:Y:S02]  /*d710*/  @!P3 IMAD.IADD R6, R6, 0x1, -R29.reuse ;  /* 0x000000010606b824 */ /* 0x100fe400078e0a1d */
[--C-:B------:R-:W-:Y:S01]  /*d720*/  @!P5 IMAD.IADD R9, R9, 0x1, -R29.reuse ;  /* 0x000000010909d824 */ /* 0x100fe200078e0a1d */
[----:B------:R-:W-:Y:S03]  /*d730*/  STL [R1+0xfc], R27 ;  /* 0x0000fc1b01007387 */ /* 0x000fe60000100800 */
[----:B------:R-:W-:Y:S01]  /*d740*/  @!P6 IMAD.IADD R7, R7, 0x1, -R29 ;  /* 0x000000010707e824 */ /* 0x000fe200078e0a1d */
[----:B------:R-:W-:Y:S04]  /*d750*/  STL [R1+0x100], R0 ;  /* 0x0001000001007387 */ /* 0x000fe80000100800 */
[----:B------:R-:W-:Y:S04]  /*d760*/  STL [R1+0x104], R2 ;  /* 0x0001040201007387 */ /* 0x000fe80000100800 */
[----:B------:R-:W-:Y:S04]  /*d770*/  STL [R1+0x108], R5 ;  /* 0x0001080501007387 */ /* 0x000fe80000100800 */
[----:B------:R-:W-:Y:S04]  /*d780*/  STL [R1+0xd0], R6 ;  /* 0x0000d00601007387 */ /* 0x000fe80000100800 */
[----:B------:R0:W-:Y:S04]  /*d790*/  STL [R1+0xd8], R18 ;  /* 0x0000d81201007387 */ /* 0x0001e80000100800 */
[----:B------:R1:W-:Y:S04]  /*d7a0*/  STL [R1+0xd4], R7 ;  /* 0x0000d40701007387 */ /* 0x0003e80000100800 */
[----:B0-----:R-:W3:Y:S04]  /*d7b0*/  LDL.LU R18, [R1+0x9c] ;  /* 0x00009c0001127983 */ /* 0x001ee80000300800 */
[----:B------:R-:W3:Y:S04]  /*d7c0*/  LDL.LU R27, [R1+0xa0] ;  /* 0x0000a000011b7983 */ /* 0x000ee80000300800 */
[----:B------:R-:W3:Y:S04]  /*d7d0*/  LDL.LU R5, [R1+0xa4] ;  /* 0x0000a40001057983 */ /* 0x000ee80000300800 */
[----:B------:R-:W3:Y:S04]  /*d7e0*/  LDL.LU R6, [R1+0x1f0] ;  /* 0x0001f00001067983 */ /* 0x000ee80000300800 */
[----:B-1----:R-:W3:Y:S01]  /*d7f0*/  LDL.LU R7, [R1+0x88] ;  /* 0x0000880001077983 */ /* 0x002ee20000300800 */
[----:B--2---:R-:W-:-:S02]  /*d800*/  ISETP.GT.U32.AND P3, PT, R29, R11, PT ;  /* 0x0000000b1d00720c */ /* 0x004fc40003f64070 */
[C---:B----4-:R-:W-:Y:S02]  /*d810*/  ISETP.GT.U32.AND P1, PT, R29.reuse, R26, PT ;  /* 0x0000001a1d00720c */ /* 0x050fe40003f24070 */
[C---:B-----5:R-:W-:Y:S02]  /*d820*/  ISETP.GT.U32.AND P0, PT, R29.reuse, R10, PT ;  /* 0x0000000a1d00720c */ /* 0x060fe40003f04070 */
[C---:B---3--:R-:W-:Y:S02]  /*d830*/  ISETP.GT.U32.AND P2, PT, R29.reuse, R13, PT ;  /* 0x0000000d1d00720c */ /* 0x048fe40003f44070 */
[----:B------:R-:W-:-:S07]  /*d840*/  ISETP.GT.U32.AND P4, PT, R29, R14, PT ;  /* 0x0000000e1d00720c */ /* 0x000fce0003f84070 */
[--C-:B------:R-:W-:Y:S01]  /*d850*/  @!P1 IMAD.IADD R26, R26, 0x1, -R29.reuse ;  /* 0x000000011a1a9824 */ /* 0x100fe200078e0a1d */
[C---:B------:R-:W-:Y:S01]  /*d860*/  ISETP.GT.U32.AND P1, PT, R29.reuse, R8, PT ;  /* 0x000000081d00720c */ /* 0x040fe20003f24070 */
[--C-:B------:R-:W-:Y:S01]  /*d870*/  @!P0 IMAD.IADD R10, R10, 0x1, -R29.reuse ;  /* 0x000000010a0a8824 */ /* 0x100fe200078e0a1d */
[C---:B------:R-:W-:Y:S02]  /*d880*/  ISETP.GT.U32.AND P0, PT, R29.reuse, R3, PT ;  /* 0x000000031d00720c */ /* 0x040fe40003f04070 */
[----:B------:R-:W-:Y:S01]  /*d890*/  ISETP.GT.U32.AND P5, PT, R29, R15, PT ;  /* 0x0000000f1d00720c */ /* 0x000fe20003fa4070 */
[--C-:B------:R-:W-:Y:S01]  /*d8a0*/  @!P2 IMAD.IADD R13, R13, 0x1, -R29.reuse ;  /* 0x000000010d0da824 */ /* 0x100fe200078e0a1d */
[C---:B------:R-:W-:Y:S01]  /*d8b0*/  ISETP.GT.U32.AND P2, PT, R29.reuse, R4, PT ;  /* 0x000000041d00720c */ /* 0x040fe20003f44070 */
[--C-:B------:R-:W-:Y:S01]  /*d8c0*/  @!P4 IMAD.IADD R14, R14, 0x1, -R29.reuse ;  /* 0x000000010e0ec824 */ /* 0x100fe200078e0a1d */
[----:B------:R-:W-:Y:S01]  /*d8d0*/  ISETP.GT.U32.AND P4, PT, R29, R9, PT ;  /* 0x000000091d00720c */ /* 0x000fe20003f84070 */
[----:B------:R-:W-:-:S04]  /*d8e0*/  @!P3 IMAD.IADD R11, R11, 0x1, -R29 ;  /* 0x000000010b0bb824 */ /* 0x000fc800078e0a1d */
[----:B------:R-:W-:-:S04]  /*d8f0*/  @!P1 IMAD.IADD R8, R8, 0x1, -R29 ;  /* 0x0000000108089824 */ /* 0x000fc800078e0a1d */
[--C-:B------:R-:W-:Y:S01]  /*d900*/  @!P5 IMAD.IADD R15, R15, 0x1, -R29.reuse ;  /* 0x000000010f0fd824 */ /* 0x100fe200078e0a1d */
[----:B------:R-:W-:Y:S01]  /*d910*/  ISETP.GT.U32.AND P5, PT, R29, R11, PT ;  /* 0x0000000b1d00720c */ /* 0x000fe20003fa4070 */
[--C-:B------:R-:W-:Y:S01]  /*d920*/  @!P0 IMAD.IADD R3, R3, 0x1, -R29.reuse ;  /* 0x0000000103038824 */ /* 0x100fe200078e0a1d */
[----:B------:R0:W-:Y:S01]  /*d930*/  STL [R1+0xdc], R8 ;  /* 0x0000dc0801007387 */ /* 0x0001e20000100800 */
[--C-:B------:R-:W-:Y:S02]  /*d940*/  @!P2 IMAD.IADD R4, R4, 0x1, -R29.reuse ;  /* 0x000000010404a824 */ /* 0x100fe400078e0a1d */
[--C-:B------:R-:W-:Y:S01]  /*d950*/  @!P4 IMAD.IADD R9, R9, 0x1, -R29.reuse ;  /* 0x000000010909c824 */ /* 0x100fe200078e0a1d */
[----:B0-----:R-:W2:Y:S04]  /*d960*/  LDL.LU R8, [R1+0x8c] ;  /* 0x00008c0001087983 */ /* 0x001ea80000300800 */
[----:B------:R0:W-:Y:S04]  /*d970*/  STL [R1+0xe0], R3 ;  /* 0x0000e00301007387 */ /* 0x0001e80000100800 */
[----:B------:R-:W3:Y:S04]  /*d980*/  LDL.LU R0, [R1+0x90] ;  /* 0x0000900001007983 */ /* 0x000ee80000300800 */
[----:B------:R1:W-:Y:S01]  /*d990*/  STL [R1+0xbc], R4 ;  /* 0x0000bc0401007387 */ /* 0x0003e20000100800 */
[----:B------:R-:W-:-:S03]  /*d9a0*/  @!P5 IMAD.IADD R11, R11, 0x1, -R29 ;  /* 0x000000010b0bd824 */ /* 0x000fc600078e0a1d */
[----:B------:R-:W4:Y:S04]  /*d9b0*/  LDL.LU R2, [R1+0x94] ;  /* 0x0000940001027983 */ /* 0x000f280000300800 */
[----:B------:R5:W-:Y:S04]  /*d9c0*/  STL [R1+0xc0], R9 ;  /* 0x0000c00901007387 */ /* 0x000be80000100800 */
[----:B0-----:R-:W2:Y:S04]  /*d9d0*/  LDL.LU R3, [R1+0x1c8] ;  /* 0x0001c80001037983 */ /* 0x001ea80000300800 */
[----:B-1----:R-:W2:Y:S04]  /*d9e0*/  LDL.LU R4, [R1+0x7c] ;  /* 0x00007c0001047983 */ /* 0x002ea80000300800 */
[----:B------:R0:W-:Y:S04]  /*d9f0*/  STL [R1+0xc4], R11 ;  /* 0x0000c40b01007387 */ /* 0x0001e80000100800 */
[----:B-----5:R-:W5:Y:S04]  /*da00*/  LDL.LU R9, [R1+0x80] ;  /* 0x0000800001097983 */ /* 0x020f680000300800 */
[----:B0-----:R-:W5:Y:S01]  /*da10*/  LDL.LU R11, [R1+0x84] ;  /* 0x00008400010b7983 */ /* 0x001f620000300800 */
[----:B------:R-:W-:-:S02]  /*da20*/  ISETP.GT.U32.AND P6, PT, R29, R12, PT ;  /* 0x0000000c1d00720c */ /* 0x000fc40003fc4070 */
[C---:B------:R-:W-:Y:S02]  /*da30*/  ISETP.GT.U32.AND P3, PT, R29.reuse, R16, PT ;  /* 0x000000101d00720c */ /* 0x040fe40003f64070 */
[----:B------:R-:W-:-:S09]  /*da40*/  ISETP.GT.U32.AND P1, PT, R29, R26, PT ;  /* 0x0000001a1d00720c */ /* 0x000fd20003f24070 */
[--C-:B------:R-:W-:Y:S01]  /*da50*/  @!P6 IMAD.IADD R12, R12, 0x1, -R29.reuse ;  /* 0x000000010c0ce824 */ /* 0x100fe200078e0a1d */
[----:B------:R-:W-:Y:S01]  /*da60*/  ISETP.GT.U32.AND P6, PT, R29, R17, PT ;  /* 0x000000111d00720c */ /* 0x000fe20003fc4070 */
[----:B------:R-:W-:-:S03]  /*da70*/  @!P3 IMAD.IADD R16, R16, 0x1, -R29 ;  /* 0x000000011010b824 */ /* 0x000fc600078e0a1d */
[C---:B------:R-:W-:Y:S02]  /*da80*/  ISETP.GT.U32.AND P3, PT, R29.reuse, R12, PT ;  /* 0x0000000c1d00720c */ /* 0x040fe40003f64070 */
[C---:B------:R-:W-:Y:S02]  /*da90*/  ISETP.GT.U32.AND P0, PT, R29.reuse, R10, PT ;  /* 0x0000000a1d00720c */ /* 0x040fe40003f04070 */
[C---:B------:R-:W-:Y:S02]  /*daa0*/  ISETP.GT.U32.AND P2, PT, R29.reuse, R13, PT ;  /* 0x0000000d1d00720c */ /* 0x040fe40003f44070 */
[----:B------:R-:W-:-:S03]  /*dab0*/  ISETP.GT.U32.AND P4, PT, R29, R14, PT ;  /* 0x0000000e1d00720c */ /* 0x000fc60003f84070 */
[--C-:B------:R-:W-:Y:S01]  /*dac0*/  @!P6 IMAD.IADD R17, R17, 0x1, -R29.reuse ;  /* 0x000000011111e824 */ /* 0x100fe200078e0a1d */
[C---:B------:R-:W-:Y:S01]  /*dad0*/  ISETP.GT.U32.AND P5, PT, R29.reuse, R15, PT ;  /* 0x0000000f1d00720c */ /* 0x040fe20003fa4070 */
[--C-:B------:R-:W-:Y:S02]  /*dae0*/  @!P1 IMAD.IADD R26, R26, 0x1, -R29.reuse ;  /* 0x000000011a1a9824 */ /* 0x100fe400078e0a1d */
[--C-:B------:R-:W-:Y:S01]  /*daf0*/  @!P3 IMAD.IADD R12, R12, 0x1, -R29.reuse ;  /* 0x000000010c0cb824 */ /* 0x100fe200078e0a1d */
[C---:B------:R-:W-:Y:S01]  /*db00*/  ISETP.GT.U32.AND P3, PT, R29.reuse, R17, PT ;  /* 0x000000111d00720c */ /* 0x040fe20003f64070 */
[--C-:B------:R-:W-:Y:S01]  /*db10*/  @!P0 IMAD.IADD R10, R10, 0x1, -R29.reuse ;  /* 0x000000010a0a8824 */ /* 0x100fe200078e0a1d */
[----:B------:R-:W-:Y:S01]  /*db20*/  ISETP.GT.U32.AND P1, PT, R29, R18, PT ;  /* 0x000000121d00720c */ /* 0x000fe20003f24070 */
[--C-:B------:R-:W-:Y:S01]  /*db30*/  @!P2 IMAD.IADD R13, R13, 0x1, -R29.reuse ;  /* 0x000000010d0da824 */ /* 0x100fe200078e0a1d */
[C---:B------:R-:W-:Y:S02]  /*db40*/  ISETP.GT.U32.AND P0, PT, R29.reuse, R27, PT ;  /* 0x0000001b1d00720c */ /* 0x040fe40003f04070 */
[C---:B------:R-:W-:Y:S01]  /*db50*/  ISETP.GT.U32.AND P2, PT, R29.reuse, R5, PT ;  /* 0x000000051d00720c */ /* 0x040fe20003f44070 */
[----:B------:R-:W-:Y:S01]  /*db60*/  @!P4 IMAD.IADD R14, R14, 0x1, -R29 ;  /* 0x000000010e0ec824 */ /* 0x000fe200078e0a1d */
[----:B------:R-:W-:-:S02]  /*db70*/  ISETP.GT.U32.AND P4, PT, R29, R6, PT ;  /* 0x000000061d00720c */ /* 0x000fc40003f84070 */
[----:B------:R-:W-:Y:S01]  /*db80*/  ISETP.GT.U32.AND P6, PT, R29, R16, PT ;  /* 0x000000101d00720c */ /* 0x000fe20003fc4070 */
[--C-:B------:R-:W-:Y:S02]  /*db90*/  @!P5 IMAD.IADD R15, R15, 0x1, -R29.reuse ;  /* 0x000000010f0fd824 */ /* 0x100fe400078e0a1d */
[--C-:B------:R-:W-:Y:S01]  /*dba0*/  @!P3 IMAD.IADD R17, R17, 0x1, -R29.reuse ;  /* 0x000000011111b824 */ /* 0x100fe200078e0a1d */
[----:B------:R-:W-:Y:S01]  /*dbb0*/  ISETP.GT.U32.AND P5, PT, R29, R7, PT ;  /* 0x000000071d00720c */ /* 0x000fe20003fa4070 */
[--C-:B------:R-:W-:Y:S01]  /*dbc0*/  @!P1 IMAD.IADD R18, R18, 0x1, -R29.reuse ;  /* 0x0000000112129824 */ /* 0x100fe200078e0a1d */
[----:B------:R0:W-:Y:S01]  /*dbd0*/  STL [R1+0xc8], R12 ;  /* 0x0000c80c01007387 */ /* 0x0001e20000100800 */
[--C-:B------:R-:W-:Y:S02]  /*dbe0*/  @!P0 IMAD.IADD R27, R27, 0x1, -R29.reuse ;  /* 0x000000011b1b8824 */ /* 0x100fe400078e0a1d */
[--C-:B------:R-:W-:Y:S01]  /*dbf0*/  @!P2 IMAD.IADD R5, R5, 0x1, -R29.reuse ;  /* 0x000000010505a824 */ /* 0x100fe200078e0a1d */
[----:B0-----:R-:W5:Y:S01]  /*dc00*/  LDL.LU R12, [R1+0x194] ;  /* 0x00019400010c7983 */ /* 0x001f620000300800 */
[----:B------:R-:W-:-:S02]  /*dc10*/  @!P4 IMAD.IADD R6, R6, 0x1, -R29 ;  /* 0x000000010606c824 */ /* 0x000fc400078e0a1d */
[--C-:B------:R-:W-:Y:S01]  /*dc20*/  @!P6 IMAD.IADD R16, R16, 0x1, -R29.reuse ;  /* 0x000000011010e824 */ /* 0x100fe200078e0a1d */
[----:B------:R-:W-:Y:S03]  /*dc30*/  STL [R1+0xcc], R26 ;  /* 0x0000cc1a01007387 */ /* 0x000fe60000100800 */
[----:B------:R-:W-:Y:S01]  /*dc40*/  @!P5 IMAD.IADD R7, R7, 0x1, -R29 ;  /* 0x000000010707d824 */ /* 0x000fe200078e0a1d */
[----:B------:R0:W-:Y:S04]  /*dc50*/  STL [R1+0xa8], R10 ;  /* 0x0000a80a01007387 */ /* 0x0001e80000100800 */
[----:B------:R1:W-:Y:S04]  /*dc60*/  STL [R1+0xac], R13 ;  /* 0x0000ac0d01007387 */ /* 0x0003e80000100800 */
[----:B------:R1:W-:Y:S04]  /*dc70*/  STL [R1+0xb0], R14 ;  /* 0x0000b00e01007387 */ /* 0x0003e80000100800 */
[----:B------:R1:W-:Y:S04]  /*dc80*/  STL [R1+0xb4], R15 ;  /* 0x0000b40f01007387 */ /* 0x0003e80000100800 */
[----:B0-----:R-:W5:Y:S04]  /*dc90*/  LDL R10, [R1+0x1bac] ;  /* 0x001bac00010a7983 */ /* 0x001f680000100800 */
[----:B------:R0:W-:Y:S04]  /*dca0*/  STL [R1+0xb8], R16 ;  /* 0x0000b81001007387 */ /* 0x0001e80000100800 */
[----:B-1----:R-:W5:Y:S04]  /*dcb0*/  LDL.LU R13, [R1+0x198] ;  /* 0x00019800010d7983 */ /* 0x002f680000300800 */
[----:B------:R-:W5:Y:S04]  /*dcc0*/  LDL.LU R14, [R1+0x78] ;  /* 0x00007800010e7983 */ /* 0x000f680000300800 */
[----:B------:R1:W-:Y:S04]  /*dcd0*/  STL [R1+0x98], R17 ;  /* 0x0000981101007387 */ /* 0x0003e80000100800 */
[----:B------:R-:W5:Y:S04]  /*dce0*/  LDL.LU R15, [R1+0x15c] ;  /* 0x00015c00010f7983 */ /* 0x000f680000300800 */
[----:B0-----:R-:W5:Y:S04]  /*dcf0*/  LDL.LU R16, [R1+0x160] ;  /* 0x0001600001107983 */ /* 0x001f680000300800 */
[----:B-1----:R-:W5:Y:S01]  /*dd00*/  LDL.LU R17, [R1+0x164] ;  /* 0x0001640001117983 */ /* 0x002f620000300800 */
        /* <DEDUP_REMOVED lines=8> */
[----:B-----5:R-:W-:Y:S01]  /*dd90*/  ISETP.GT.U32.AND P4, PT, R29, R9, PT ;  /* 0x000000091d00720c */ /* 0x020fe20003f84070 */
[--C-:B------:R-:W-:Y:S01]  /*dda0*/  @!P0 IMAD.IADD R3, R3, 0x1, -R29.reuse ;  /* 0x0000000103038824 */ /* 0x100fe200078e0a1d */
[C---:B------:R-:W-:Y:S02]  /*ddb0*/  ISETP.GT.U32.AND P1, PT, R29.reuse, R27, PT ;  /* 0x0000001b1d00720c */ /* 0x040fe40003f24070 */
[C---:B------:R-:W-:Y:S02]  /*ddc0*/  ISETP.GT.U32.AND P0, PT, R29.reuse, R5, PT ;  /* 0x000000051d00720c */ /* 0x040fe40003f04070 */
[C---:B------:R-:W-:Y:S01]  /*ddd0*/  ISETP.GT.U32.AND P5, PT, R29.reuse, R11, PT ;  /* 0x0000000b1d00720c */ /* 0x040fe20003fa4070 */
[--C-:B------:R-:W-:Y:S01]  /*dde0*/  @!P2 IMAD.IADD R4, R4, 0x1, -R29.reuse ;  /* 0x000000010404a824 */ /* 0x100fe200078e0a1d */
[----:B------:R-:W-:Y:S01]  /*ddf0*/  ISETP.GT.U32.AND P2, PT, R29, R6, PT ;  /* 0x000000061d00720c */ /* 0x000fe20003f44070 */
[----:B------:R-:W-:-:S04]  /*de00*/  @!P6 IMAD.IADD R8, R8, 0x1, -R29 ;  /* 0x000000010808e824 */ /* 0x000fc800078e0a1d */
[--C-:B------:R-:W-:Y:S01]  /*de10*/  @!P4 IMAD.IADD R9, R9, 0x1, -R29.reuse ;  /* 0x000000010909c824 */ /* 0x100fe200078e0a1d */
[----:B------:R-:W-:Y:S01]  /*de20*/  ISETP.GT.U32.AND P4, PT, R29, R7, PT ;  /* 0x000000071d00720c */ /* 0x000fe20003f84070 */
[--C-:B------:R-:W-:Y:S02]  /*de30*/  @!P3 IMAD.IADD R18, R18, 0x1, -R29.reuse ;  /* 0x000000011212b824 */ /* 0x100fe400078e0a1d */
[--C-:B------:R-:W-:Y:S02]  /*de40*/  @!P1 IMAD.IADD R27, R27, 0x1, -R29.reuse ;  /* 0x000000011b1b9824 */ /* 0x100fe400078e0a1d */
[--C-:B------:R-:W-:Y:S01]  /*de50*/  @!P5 IMAD.IADD R11, R11, 0x1, -R29.reuse ;  /* 0x000000010b0bd824 */ /* 0x100fe200078e0a1d */
[----:B------:R-:W-:Y:S01]  /*de60*/  ISETP.GT.U32.AND P5, PT, R29, R8, PT ;  /* 0x000000081d00720c */ /* 0x000fe20003fa4070 */
[--C-:B------:R-:W-:Y:S01]  /*de70*/  @!P0 IMAD.IADD R5, R5, 0x1, -R29.reuse ;  /* 0x0000000105058824 */ /* 0x100fe200078e0a1d */
[----:B------:R0:W-:Y:S01]  /*de80*/  STL [R1+0x9c], R18 ;  /* 0x00009c1201007387 */ /* 0x0001e20000100800 */
[----:B------:R-:W-:-:S04]  /*de90*/  @!P2 IMAD.IADD R6, R6, 0x1, -R29 ;  /* 0x000000010606a824 */ /* 0x000fc800078e0a1d */
[--C-:B------:R-:W-:Y:S01]  /*dea0*/  @!P4 IMAD.IADD R7, R7, 0x1, -R29.reuse ;  /* 0x000000010707c824 */ /* 0x100fe200078e0a1d */
[----:B0-----:R-:W2:Y:S04]  /*deb0*/  LDL.LU R18, [R1+0x16c] ;  /* 0x00016c0001127983 */ /* 0x001ea80000300800 */
[----:B------:R-:W-:Y:S04]  /*dec0*/  STL [R1+0xa0], R27 ;  /* 0x0000a01b01007387 */ /* 0x000fe80000100800 */
[----:B------:R-:W3:Y:S04]  /*ded0*/  LDL.LU R25, [R1+0x120] ;  /* 0x0001200001197983 */ /* 0x000ee80000300800 */
[----:B------:R0:W-:Y:S04]  /*dee0*/  STL [R1+0xa4], R5 ;  /* 0x0000a40501007387 */ /* 0x0001e80000100800 */
[----:B------:R-:W4:Y:S04]  /*def0*/  LDL.LU R26, [R1+0x124] ;  /* 0x00012400011a7983 */ /* 0x000f280000300800 */
[----:B------:R1:W-:Y:S04]  /*df00*/  STL [R1+0x1f0], R6 ;  /* 0x0001f00601007387 */ /* 0x0003e80000100800 */
[----:B0-----:R-:W5:Y:S01]  /*df10*/  LDL.LU R5, [R1+0x128] ;  /* 0x0001280001057983 */ /* 0x001f620000300800 */
[----:B------:R-:W-:-:S03]  /*df20*/  @!P5 IMAD.IADD R8, R8, 0x1, -R29 ;  /* 0x000000010808d824 */ /* 0x000fc600078e0a1d */
[----:B-1----:R-:W5:Y:S04]  /*df30*/  LDL.LU R6, [R1+0x12c] ;  /* 0x00012c0001067983 */ /* 0x002f680000300800 */
[----:B------:R0:W-:Y:S04]  /*df40*/  STL [R1+0x88], R7 ;  /* 0x0000880701007387 */ /* 0x0001e80000100800 */
[----:B0-----:R-:W5:Y:S04]  /*df50*/  LDL.LU R7, [R1+0x130] ;  /* 0x0001300001077983 */ /* 0x001f680000300800 */
[----:B------:R0:W-:Y:S04]  /*df60*/  STL [R1+0x8c], R8 ;  /* 0x00008c0801007387 */ /* 0x0001e80000100800 */
[----:B0-----:R-:W5:Y:S01]  /*df70*/  LDL.LU R8, [R1+0xe4] ;  /* 0x0000e40001087983 */ /* 0x001f620000300800 */
[----:B------:R-:W-:-:S05]  /*df80*/  IABS R24, R24 ;  /* 0x0000001800187213 */ /* 0x000fca0000000000 */
[----:B------:R-:W-:Y:S01]  /*df90*/  IMAD.HI.U32 R19, R28, R24, RZ ;  /* 0x000000181c137227 */ /* 0x000fe200078e00ff */
[----:B------:R-:W-:-:S03]  /*dfa0*/  IABS R23, R23 ;  /* 0x0000001700177213 */ /* 0x000fc60000000000 */
[----:B------:R-:W-:Y:S01]  /*dfb0*/  IMAD.MOV R19, RZ, RZ, -R19 ;  /* 0x000000ffff137224 */ /* 0x000fe200078e0a13 */
[----:B------:R-:W-:-:S03]  /*dfc0*/  ISETP.GT.U32.AND P6, PT, R29, R12, PT ;  /* 0x0000000c1d00720c */ /* 0x000fc60003fc4070 */
[C---:B------:R-:W-:Y:S02]  /*dfd0*/  IMAD R24, R29.reuse, R19, R24 ;  /* 0x000000131d187224 */ /* 0x040fe400078e0218 */
[----:B------:R-:W-:Y:S01]  /*dfe0*/  IMAD.HI.U32 R19, R28, R23, RZ ;  /* 0x000000171c137227 */ /* 0x000fe200078e00ff */
[----:B------:R-:W-:-:S03]  /*dff0*/  ISETP.GT.U32.AND P3, PT, R29, R0, PT ;  /* 0x000000001d00720c */ /* 0x000fc60003f64070 */
[----:B------:R-:W-:Y:S01]  /*e000*/  IMAD.MOV R19, RZ, RZ, -R19 ;  /* 0x000000ffff137224 */ /* 0x000fe200078e0a13 */
[----:B------:R-:W-:-:S03]  /*e010*/  ISETP.GT.U32.AND P1, PT, R29, R2, PT ;  /* 0x000000021d00720c */ /* 0x000fc60003f24070 */
[C---:B------:R-:W-:Y:S01]  /*e020*/  IMAD R23, R29.reuse, R19, R23 ;  /* 0x000000131d177224 */ /* 0x040fe200078e0217 */
[C---:B------:R-:W-:Y:S01]  /*e030*/  ISETP.GT.U32.AND P0, PT, R29.reuse, R3, PT ;  /* 0x000000031d00720c */ /* 0x040fe20003f04070 */
[----:B------:R-:W-:Y:S01]  /*e040*/  IMAD.HI.U32 R19, R28, R22, RZ ;  /* 0x000000161c137227 */ /* 0x000fe200078e00ff */
[----:B------:R-:W-:-:S03]  /*e050*/  ISETP.GT.U32.AND P2, PT, R29, R4, PT ;  /* 0x000000041d00720c */ /* 0x000fc60003f44070 */
[----:B------:R-:W-:Y:S02]  /*e060*/  IMAD.MOV R19, RZ, RZ, -R19 ;  /* 0x000000ffff137224 */ /* 0x000fe400078e0a13 */
[----:B------:R-:W-:Y:S02]  /*e070*/  @!P6 IMAD.IADD R12, R12, 0x1, -R29 ;  /* 0x000000010c0ce824 */ /* 0x000fe400078e0a1d */
[C---:B------:R-:W-:Y:S01]  /*e080*/  IMAD R22, R29.reuse, R19, R22 ;  /* 0x000000131d167224 */ /* 0x040fe200078e0216 */
[C---:B------:R-:W-:Y:S01]  /*e090*/  ISETP.GT.U32.AND P4, PT, R29.reuse, R9, PT ;  /* 0x000000091d00720c */ /* 0x040fe20003f84070 */
[----:B------:R-:W-:Y:S01]  /*e0a0*/  IMAD.HI.U32 R19, R28, R21, RZ ;  /* 0x000000151c137227 */ /* 0x000fe200078e00ff */
[----:B------:R-:W-:-:S03]  /*e0b0*/  ISETP.GT.U32.AND P5, PT, R29, R12, PT ;  /* 0x0000000c1d00720c */ /* 0x000fc60003fa4070 */
[----:B------:R-:W-:Y:S01]  /*e0c0*/  @!P3 IMAD.IADD R0, R0, 0x1, -R29 ;  /* 0x000000010000b824 */ /* 0x000fe200078e0a1d */
[C---:B------:R-:W-:Y:S01]  /*e0d0*/  ISETP.GT.U32.AND P3, PT, R29.reuse, R13, PT ;  /* 0x0000000d1d00720c */ /* 0x040fe20003f64070 */
[----:B------:R-:W-:Y:S02]  /*e0e0*/  IMAD.MOV R19, RZ, RZ, -R19 ;  /* 0x000000ffff137224 */ /* 0x000fe400078e0a13 */
[--C-:B------:R-:W-:Y:S01]  /*e0f0*/  @!P1 IMAD.IADD R2, R2, 0x1, -R29.reuse ;  /* 0x0000000102029824 */ /* 0x100fe200078e0a1d */
[----:B------:R-:W-:Y:S01]  /*e100*/  ISETP.GT.U32.AND P1, PT, R29, R14, PT ;  /* 0x0000000e1d00720c */ /* 0x000fe20003f24070 */
[----:B------:R-:W-:Y:S01]  /*e110*/  @!P0 IMAD.IADD R3, R3, 0x1, -R29 ;  /* 0x0000000103038824 */ /* 0x000fe200078e0a1d */
[C---:B------:R-:W-:Y:S01]  /*e120*/  ISETP.GT.U32.AND P0, PT, R29.reuse, R15, PT ;  /* 0x0000000f1d00720c */ /* 0x040fe20003f04070 */
[C---:B------:R-:W-:Y:S02]  /*e130*/  IMAD R21, R29.reuse, R19, R21 ;  /* 0x000000131d157224 */ /* 0x040fe400078e0215 */
[----:B------:R-:W-:Y:S01]  /*e140*/  IMAD.HI.U32 R19, R28, R20, RZ ;  /* 0x000000141c137227 */ /* 0x000fe200078e00ff */
[----:B------:R-:W-:-:S03]  /*e150*/  ISETP.GT.U32.AND P6, PT, R29, R11, PT ;  /* 0x0000000b1d00720c */ /* 0x000fc60003fc4070 */
[----:B------:R-:W-:Y:S01]  /*e160*/  @!P2 IMAD.IADD R4, R4, 0x1, -R29 ;  /* 0x000000010404a824 */ /* 0x000fe200078e0a1d */
[----:B------:R-:W-:Y:S01]  /*e170*/  ISETP.GT.U32.AND P2, PT, R29, R16, PT ;  /* 0x000000101d00720c */ /* 0x000fe20003f44070 */
[----:B------:R-:W-:Y:S02]  /*e180*/  IMAD.MOV R19, RZ, RZ, -R19 ;  /* 0x000000ffff137224 */ /* 0x000fe400078e0a13 */
[--C-:B------:R-:W-:Y:S01]  /*e190*/  @!P4 IMAD.IADD R9, R9, 0x1, -R29.reuse ;  /* 0x000000010909c824 */ /* 0x100fe200078e0a1d */
[----:B------:R-:W-:Y:S01]  /*e1a0*/  ISETP.GT.U32.AND P4, PT, R29, R17, PT ;  /* 0x000000111d00720c */ /* 0x000fe20003f84070 */
[--C-:B------:R-:W-:Y:S02]  /*e1b0*/  @!P5 IMAD.IADD R12, R12, 0x1, -R29.reuse ;  /* 0x000000010c0cd824 */ /* 0x100fe400078e0a1d */
[--C-:B------:R-:W-:Y:S02]  /*e1c0*/  @!P3 IMAD.IADD R13, R13, 0x1, -R29.reuse ;  /* 0x000000010d0db824 */ /* 0x100fe400078e0a1d */
[----:B------:R-:W-:Y:S01]  /*e1d0*/  IMAD R20, R29, R19, R20 ;  /* 0x000000131d147224 */ /* 0x000fe200078e0214 */
[----:B------:R-:W-:Y:S01]  /*e1e0*/  IABS R19, R10 ;  /* 0x0000000a00137213 */ /* 0x000fe20000000000 */
[--C-:B------:R-:W-:Y:S01]  /*e1f0*/  @!P1 IMAD.IADD R14, R14, 0x1, -R29.reuse ;  /* 0x000000010e0e9824 */ /* 0x100fe200078e0a1d */
[----:B------:R-:W5:Y:S01]  /*e200*/  LDL.LU R10, [R1+0xe8] ;  /* 0x0000e800010a7983 */ /* 0x000f620000300800 */
[----:B------:R-:W-:-:S02]  /*e210*/  @!P0 IMAD.IADD R15, R15, 0x1, -R29 ;  /* 0x000000010f0f8824 */ /* 0x000fc400078e0a1d */
[--C-:B------:R-:W-:Y:S02]  /*e220*/  @!P2 IMAD.IADD R16, R16, 0x1, -R29.reuse ;  /* 0x000000011010a824 */ /* 0x100fe400078e0a1d */
[--C-:B------:R-:W-:Y:S02]  /*e230*/  @!P6 IMAD.IADD R11, R11, 0x1, -R29.reuse ;  /* 0x000000010b0be824 */ /* 0x100fe400078e0a1d */
[----:B------:R-:W-:Y:S01]  /*e240*/  @!P4 IMAD.IADD R17, R17, 0x1, -R29 ;  /* 0x000000011111c824 */ /* 0x000fe200078e0a1d */
[----:B------:R0:W-:Y:S04]  /*e250*/  STL [R1+0x90], R0 ;  /* 0x0000900001007387 */ /* 0x0001e80000100800 */
[----:B------:R1:W-:Y:S04]  /*e260*/  STL [R1+0x94], R2 ;  /* 0x0000940201007387 */ /* 0x0003e80000100800 */
[----:B------:R0:W-:Y:S04]  /*e270*/  STL [R1+0x1c8], R3 ;  /* 0x0001c80301007387 */ /* 0x0001e80000100800 */
[----:B------:R0:W-:Y:S04]  /*e280*/  STL [R1+0x7c], R4 ;  /* 0x00007c0401007387 */ /* 0x0001e80000100800 */
[----:B------:R-:W-:Y:S04]  /*e290*/  STL [R1+0x80], R9 ;  /* 0x0000800901007387 */ /* 0x000fe80000100800 */
[----:B------:R-:W5:Y:S04]  /*e2a0*/  LDL.LU R27, [R1+0xec] ;  /* 0x0000ec00011b7983 */ /* 0x000f680000300800 */
[----:B------:R1:W-:Y:S04]  /*e2b0*/  STL [R1+0x84], R11 ;  /* 0x0000840b01007387 */ /* 0x0003e80000100800 */
[----:B0-----:R-:W5:Y:S04]  /*e2c0*/  LDL.LU R0, [R1+0xf0] ;  /* 0x0000f00001007983 */ /* 0x001f680000300800 */
[----:B-1----:R-:W5:Y:S04]  /*e2d0*/  LDL.LU R2, [R1+0xf8] ;  /* 0x0000f80001027983 */ /* 0x002f680000300800 */
[----:B------:R-:W-:Y:S04]  /*e2e0*/  STL [R1+0x194], R12 ;  /* 0x0001940c01007387 */ /* 0x000fe80000100800 */
[----:B------:R-:W5:Y:S04]  /*e2f0*/  LDL.LU R3, [R1+0x38] ;  /* 0x0000380001037983 */ /* 0x000f680000300800 */
[----:B------:R-:W5:Y:S04]  /*e300*/  LDL.LU R4, [R1+0x34] ;  /* 0x0000340001047983 */ /* 0x000f680000300800 */
[----:B------:R-:W5:Y:S01]  /*e310*/  LDL.LU R11, [R1+0x30] ;  /* 0x00003000010b7983 */ /* 0x000f620000300800 */
[----:B---3--:R-:W-:-:S02]  /*e320*/  ISETP.GT.U32.AND P5, PT, R29, R25, PT ;  /* 0x000000191d00720c */ /* 0x008fc40003fa4070 */
[C---:B----4-:R-:W-:Y:S02]  /*e330*/  ISETP.GT.U32.AND P3, PT, R29.reuse, R26, PT ;  /* 0x0000001a1d00720c */ /* 0x050fe40003f64070 */
[C---:B--2---:R-:W-:Y:S02]  /*e340*/  ISETP.GT.U32.AND P6, PT, R29.reuse, R18, PT ;  /* 0x000000121d00720c */ /* 0x044fe40003fc4070 */
[C---:B-----5:R-:W-:Y:S02]  /*e350*/  ISETP.GT.U32.AND P1, PT, R29.reuse, R5, PT ;  /* 0x000000051d00720c */ /* 0x060fe40003f24070 */
[----:B------:R-:W-:-:S05]  /*e360*/  ISETP.GT.U32.AND P0, PT, R29, R6, PT ;  /* 0x000000061d00720c */ /* 0x000fca0003f04070 */
        /* <DEDUP_REMOVED lines=10> */
[----:B------:R-:W-:-:S07]  /*e410*/  ISETP.GT.U32.AND P4, PT, R29, R8, PT ;  /* 0x000000081d00720c */ /* 0x000fce0003f84070 */
[--C-:B------:R-:W-:Y:S01]  /*e420*/  @!P2 IMAD.IADD R7, R7, 0x1, -R29.reuse ;  /* 0x000000010707a824 */ /* 0x100fe200078e0a1d */
[----:B------:R-:W-:Y:S01]  /*e430*/  ISETP.GT.U32.AND P2, PT, R29, R17, PT ;  /* 0x000000111d00720c */ /* 0x000fe20003f44070 */
[--C-:B------:R-:W-:Y:S02]  /*e440*/  @!P5 IMAD.IADD R13, R13, 0x1, -R29.reuse ;  /* 0x000000010d0dd824 */ /* 0x100fe400078e0a1d */
[--C-:B------:R-:W-:Y:S02]  /*e450*/  @!P3 IMAD.IADD R14, R14, 0x1, -R29.reuse ;  /* 0x000000010e0eb824 */ /* 0x100fe400078e0a1d */
[--C-:B------:R-:W-:Y:S02]  /*e460*/  @!P1 IMAD.IADD R15, R15, 0x1, -R29.reuse ;  /* 0x000000010f0f9824 */ /* 0x100fe400078e0a1d */
[--C-:B------:R-:W-:Y:S01]  /*e470*/  @!P4 IMAD.IADD R8, R8, 0x1, -R29.reuse ;  /* 0x000000010808c824 */ /* 0x100fe200078e0a1d */
[----:B------:R-:W-:Y:S01]  /*e480*/  ISETP.GT.U32.AND P4, PT, R29, R18, PT ;  /* 0x000000121d00720c */ /* 0x000fe20003f84070 */
[--C-:B------:R-:W-:Y:S01]  /*e490*/  @!P0 IMAD.IADD R16, R16, 0x1, -R29.reuse ;  /* 0x0000000110108824 */ /* 0x100fe200078e0a1d */
[----:B------:R0:W-:Y:S03]  /*e4a0*/  STL [R1+0x198], R13 ;  /* 0x0001980d01007387 */ /* 0x0001e60000100800 */
[--C-:B------:R-:W-:Y:S01]  /*e4b0*/  @!P2 IMAD.IADD R17, R17, 0x1, -R29.reuse ;  /* 0x000000011111a824 */ /* 0x100fe200078e0a1d */
[----:B------:R1:W-:Y:S04]  /*e4c0*/  STL [R1+0x78], R14 ;  /* 0x0000780e01007387 */ /* 0x0003e80000100800 */
[----:B0-----:R-:W2:Y:S04]  /*e4d0*/  LDL.LU R13, [R1+0x2c] ;  /* 0x00002c00010d7983 */ /* 0x001ea80000300800 */
[----:B------:R0:W-:Y:S04]  /*e4e0*/  STL [R1+0x15c], R15 ;  /* 0x00015c0f01007387 */ /* 0x0001e80000100800 */
[----:B------:R3:W-:Y:S01]  /*e4f0*/  STL [R1+0x160], R16 ;  /* 0x0001601001007387 */ /* 0x0007e20000100800 */
[----:B------:R-:W-:-:S03]  /*e500*/  @!P4 IMAD.IADD R18, R18, 0x1, -R29 ;  /* 0x000000011212c824 */ /* 0x000fc600078e0a1d */
[----:B-1----:R-:W4:Y:S04]  /*e510*/  LDL.LU R14, [R1+0x28] ;  /* 0x00002800010e7983 */ /* 0x002f280000300800 */
[----:B0-----:R-:W5:Y:S04]  /*e520*/  LDL.LU R15, [R1+0x24] ;  /* 0x00002400010f7983 */ /* 0x001f680000300800 */
[----:B------:R-:W-:Y:S04]  /*e530*/  STL [R1+0x164], R17 ;  /* 0x0001641101007387 */ /* 0x000fe80000100800 */
[----:B------:R-:W5:Y:S04]  /*e540*/  LDL.LU R9, [R1+0x20] ;  /* 0x0000200001097983 */ /* 0x000f680000300800 */
[----:B---3--:R-:W3:Y:S04]  /*e550*/  LDL.LU R16, [R1+0x1c] ;  /* 0x00001c0001107983 */ /* 0x008ee80000300800 */
[----:B------:R0:W-:Y:S04]  /*e560*/  STL [R1+0x16c], R18 ;  /* 0x00016c1201007387 */ /* 0x0001e80000100800 */
[----:B0-----:R-:W3:Y:S04]  /*e570*/  LDL.LU R18, [R1+0x18] ;  /* 0x0000180001127983 */ /* 0x001ee80000300800 */
[----:B------:R-:W3:Y:S01]  /*e580*/  LDL.LU R17, [R1+0x14] ;  /* 0x0000140001117983 */ /* 0x000ee20000300800 */
[----:B------:R-:W-:-:S02]  /*e590*/  ISETP.GT.U32.AND P6, PT, R29, R10, PT ;  /* 0x0000000a1d00720c */ /* 0x000fc40003fc4070 */
[C---:B------:R-:W-:Y:S02]  /*e5a0*/  ISETP.GT.U32.AND P5, PT, R29.reuse, R25, PT ;  /* 0x000000191d00720c */ /* 0x040fe40003fa4070 */
[C---:B------:R-:W-:Y:S02]  /*e5b0*/  ISETP.GT.U32.AND P3, PT, R29.reuse, R26, PT ;  /* 0x0000001a1d00720c */ /* 0x040fe40003f64070 */
[C---:B------:R-:W-:Y:S02]  /*e5c0*/  ISETP.GT.U32.AND P1, PT, R29.reuse, R5, PT ;  /* 0x000000051d00720c */ /* 0x040fe40003f24070 */
[C---:B------:R-:W-:Y:S02]  /*e5d0*/  ISETP.GT.U32.AND P0, PT, R29.reuse, R6, PT ;  /* 0x000000061d00720c */ /* 0x040fe40003f04070 */
[----:B------:R-:W-:-:S03]  /*e5e0*/  ISETP.GT.U32.AND P2, PT, R29, R7, PT ;  /* 0x000000071d00720c */ /* 0x000fc60003f44070 */
[--C-:B------:R-:W-:Y:S02]  /*e5f0*/  @!P6 IMAD.IADD R10, R10, 0x1, -R29.reuse ;  /* 0x000000010a0ae824 */ /* 0x100fe400078e0a1d */
[----:B------:R-:W-:-:S03]  /*e600*/  @!P5 IMAD.IADD R25, R25, 0x1, -R29 ;  /* 0x000000011919d824 */ /* 0x000fc600078e0a1d */
[C---:B------:R-:W-:Y:S01]  /*e610*/  ISETP.GT.U32.AND P4, PT, R29.reuse, R10, PT ;  /* 0x0000000a1d00720c */ /* 0x040fe20003f84070 */
[--C-:B------:R-:W-:Y:S01]  /*e620*/  @!P3 IMAD.IADD R26, R26, 0x1, -R29.reuse ;  /* 0x000000011a1ab824 */ /* 0x100fe200078e0a1d */
[----:B------:R-:W-:Y:S01]  /*e630*/  ISETP.GT.U32.AND P5, PT, R29, R27, PT ;  /* 0x0000001b1d00720c */ /* 0x000fe20003fa4070 */
[--C-:B------:R-:W-:Y:S01]  /*e640*/  @!P1 IMAD.IADD R5, R5, 0x1, -R29.reuse ;  /* 0x0000000105059824 */ /* 0x100fe200078e0a1d */
[C---:B------:R-:W-:Y:S01]  /*e650*/  ISETP.GT.U32.AND P6, PT, R29.reuse, R8, PT ;  /* 0x000000081d00720c */ /* 0x040fe20003fc4070 */
[--C-:B------:R-:W-:Y:S01]  /*e660*/  @!P0 IMAD.IADD R6, R6, 0x1, -R29.reuse ;  /* 0x0000000106068824 */ /* 0x100fe200078e0a1d */
[C---:B------:R-:W-:Y:S02]  /*e670*/  ISETP.GT.U32.AND P3, PT, R29.reuse, R0, PT ;  /* 0x000000001d00720c */ /* 0x040fe40003f64070 */
[----:B------:R-:W-:Y:S01]  /*e680*/  ISETP.GT.U32.AND P1, PT, R29, R2, PT ;  /* 0x000000021d00720c */ /* 0x000fe20003f24070 */
[----:B------:R-:W-:-:S04]  /*e690*/  @!P2 IMAD.IADD R7, R7, 0x1, -R29 ;  /* 0x000000010707a824 */ /* 0x000fc800078e0a1d */
[--C-:B------:R-:W-:Y:S01]  /*e6a0*/  @!P4 IMAD.IADD R10, R10, 0x1, -R29.reuse ;  /* 0x000000010a0ac824 */ /* 0x100fe200078e0a1d */
[C---:B------:R-:W-:Y:S02]  /*e6b0*/  ISETP.GT.U32.AND P0, PT, R29.reuse, R3, PT ;  /* 0x000000031d00720c */ /* 0x040fe40003f04070 */
[----:B------:R-:W-:Y:S01]  /*e6c0*/  ISETP.GT.U32.AND P2, PT, R29, R4, PT ;  /* 0x000000041d00720c */ /* 0x000fe20003f44070 */
[--C-:B------:R-:W-:Y:S02]  /*e6d0*/  @!P5 IMAD.IADD R27, R27, 0x1, -R29.reuse ;  /* 0x000000011b1bd824 */ /* 0x100fe400078e0a1d */
[--C-:B------:R-:W-:Y:S02]  /*e6e0*/  @!P3 IMAD.IADD R0, R0, 0x1, -R29.reuse ;  /* 0x000000010000b824 */ /* 0x100fe400078e0a1d */
[--C-:B------:R-:W-:Y:S02]  /*e6f0*/  @!P1 IMAD.IADD R2, R2, 0x1, -R29.reuse ;  /* 0x0000000102029824 */ /* 0x100fe400078e0a1d */
[----:B------:R-:W-:Y:S01]  /*e700*/  @!P6 IMAD.IADD R8, R8, 0x1, -R29 ;  /* 0x000000010808e824 */ /* 0x000fe200078e0a1d */
[----:B------:R-:W-:-:S03]  /*e710*/  ISETP.GT.U32.AND P6, PT, R29, R11, PT ;  /* 0x0000000b1d00720c */ /* 0x000fc60003fc4070 */
[--C-:B------:R-:W-:Y:S02]  /*e720*/  @!P0 IMAD.IADD R3, R3, 0x1, -R29.reuse ;  /* 0x0000000103038824 */ /* 0x100fe400078e0a1d */
[--C-:B------:R-:W-:Y:S01]  /*e730*/  @!P2 IMAD.IADD R4, R4, 0x1, -R29.reuse ;  /* 0x000000010404a824 */ /* 0x100fe200078e0a1d */
[----:B------:R0:W-:Y:S07]  /*e740*/  STL [R1+0x120], R25 ;  /* 0x0001201901007387 */ /* 0x0001ee0000100800 */
[----:B------:R-:W-:Y:S01]  /*e750*/  @!P6 IMAD.IADD R11, R11, 0x1, -R29 ;  /* 0x000000010b0be824 */ /* 0x000fe200078e0a1d */
[----:B0-----:R-:W3:Y:S04]  /*e760*/  LDL.LU R25, [R1+0x21c0] ;  /* 0x0021c00001197983 */ /* 0x001ee80000300800 */
[----:B------:R0:W-:Y:S04]  /*e770*/  STL [R1+0x124], R26 ;  /* 0x0001241a01007387 */ /* 0x0001e80000100800 */
[----:B0-----:R-:W3:Y:S04]  /*e780*/  LDL.LU R26, [R1+0x21bc] ;  /* 0x0021bc00011a7983 */ /* 0x001ee80000300800 */
[----:B------:R0:W-:Y:S04]  /*e790*/  STL [R1+0x128], R5 ;  /* 0x0001280501007387 */ /* 0x0001e80000100800 */
[----:B------:R1:W-:Y:S04]  /*e7a0*/  STL [R1+0x12c], R6 ;  /* 0x00012c0601007387 */ /* 0x0003e80000100800 */
[----:B------:R1:W-:Y:S04]  /*e7b0*/  STL [R1+0x130], R7 ;  /* 0x0001300701007387 */ /* 0x0003e80000100800 */
[----:B0-----:R-:W3:Y:S04]  /*e7c0*/  LDL.LU R5, [R1+0x10] ;  /* 0x0000100001057983 */ /* 0x001ee80000300800 */
[----:B------:R0:W-:Y:S04]  /*e7d0*/  STL [R1+0xe4], R8 ;  /* 0x0000e40801007387 */ /* 0x0001e80000100800 */
[----:B-1----:R-:W3:Y:S04]  /*e7e0*/  LDL.LU R6, [R1+0xc] ;  /* 0x00000c0001067983 */ /* 0x002ee80000300800 */
[----:B------:R-:W3:Y:S04]  /*e7f0*/  LDL.LU R7, [R1+0x8] ;  /* 0x0000080001077983 */ /* 0x000ee80000300800 */
[----:B------:R1:W-:Y:S04]  /*e800*/  STL [R1+0xe8], R10 ;  /* 0x0000e80a01007387 */ /* 0x0003e80000100800 */
[----:B0-----:R-:W3:Y:S01]  /*e810*/  LDL.LU R8, [R1+0x4] ;  /* 0x0000040001087983 */ /* 0x001ee20000300800 */
[----:B------:R-:W-:-:S03]  /*e820*/  IMAD.HI.U32 R12, R28, R19, RZ ;  /* 0x000000131c0c7227 */ /* 0x000fc600078e00ff */
[----:B-1----:R-:W3:Y:S01]  /*e830*/  LDL.LU R10, [R1] ;  /* 0x00000000010a7983 */ /* 0x002ee20000300800 */
[----:B------:R-:W-:-:S04]  /*e840*/  IMAD.MOV R12, RZ, RZ, -R12 ;  /* 0x000000ffff0c7224 */ /* 0x000fc800078e0a0c */
[C---:B------:R-:W-:Y:S01]  /*e850*/  IMAD R19, R29.reuse, R12, R19 ;  /* 0x0000000c1d137224 */ /* 0x040fe200078e0213 */
[C---:B--2---:R-:W-:Y:S02]  /*e860*/  ISETP.GT.U32.AND P4, PT, R29.reuse, R13, PT ;  /* 0x0000000d1d00720c */ /* 0x044fe40003f84070 */
[C---:B----4-:R-:W-:Y:S02]  /*e870*/  ISETP.GT.U32.AND P5, PT, R29.reuse, R14, PT ;  /* 0x0000000e1d00720c */ /* 0x050fe40003fa4070 */
[----:B-----5:R-:W-:-:S09]  /*e880*/  ISETP.GT.U32.AND P3, PT, R29, R15, PT ;  /* 0x0000000f1d00720c */ /* 0x020fd20003f64070 */
[--C-:B------:R-:W-:Y:S01]  /*e890*/  @!P4 IMAD.IADD R13, R13, 0x1, -R29.reuse ;  /* 0x000000010d0dc824 */ /* 0x100fe200078e0a1d */
[C---:B------:R-:W-:Y:S02]  /*e8a0*/  ISETP.GT.U32.AND P1, PT, R29.reuse, R9, PT ;  /* 0x000000091d00720c */ /* 0x040fe40003f24070 */
[C---:B---3--:R-:W-:Y:S01]  /*e8b0*/  ISETP.GT.U32.AND P0, PT, R29.reuse, R16, PT ;  /* 0x000000101d00720c */ /* 0x048fe20003f04070 */
[--C-:B------:R-:W-:Y:S01]  /*e8c0*/  @!P5 IMAD.IADD R14, R14, 0x1, -R29.reuse ;  /* 0x000000010e0ed824 */ /* 0x100fe200078e0a1d */
[----:B------:R-:W-:Y:S01]  /*e8d0*/  ISETP.GT.U32.AND P4, PT, R29, R27, PT ;  /* 0x0000001b1d00720c */ /* 0x000fe20003f84070 */
[----:B------:R-:W-:Y:S01]  /*e8e0*/  @!P3 IMAD.IADD R15, R15, 0x1, -R29 ;  /* 0x000000010f0fb824 */ /* 0x000fe200078e0a1d */
[C---:B------:R-:W-:Y:S02]  /*e8f0*/  ISETP.GT.U32.AND P5, PT, R29.reuse, R0, PT ;  /* 0x000000001d00720c */ /* 0x040fe40003fa4070 */
[C---:B------:R-:W-:Y:S02]  /*e900*/  ISETP.GT.U32.AND P3, PT, R29.reuse, R2, PT ;  /* 0x000000021d00720c */ /* 0x040fe40003f64070 */
[----:B------:R-:W-:-:S03]  /*e910*/  ISETP.GT.U32.AND P2, PT, R29, R18, PT ;  /* 0x000000121d00720c */ /* 0x000fc60003f44070 */
[--C-:B------:R-:W-:Y:S01]  /*e920*/  @!P1 IMAD.IADD R9, R9, 0x1, -R29.reuse ;  /* 0x0000000109099824 */ /* 0x100fe200078e0a1d */
[C---:B------:R-:W-:Y:S01]  /*e930*/  ISETP.GT.U32.AND P1, PT, R29.reuse, R3, PT ;  /* 0x000000031d00720c */ /* 0x040fe20003f24070 */
[--C-:B------:R-:W-:Y:S01]  /*e940*/  @!P0 IMAD.IADD R16, R16, 0x1, -R29.reuse ;  /* 0x0000000110108824 */ /* 0x100fe200078e0a1d */
[C---:B------:R-:W-:Y:S02]  /*e950*/  ISETP.GT.U32.AND P6, PT, R29.reuse, R17, PT ;  /* 0x000000111d00720c */ /* 0x040fe40003fc4070 */
[----:B------:R-:W-:Y:S01]  /*e960*/  ISETP.GT.U32.AND P0, PT, R29, R4, PT ;  /* 0x000000041d00720c */ /* 0x000fe20003f04070 */
[----:B------:R-:W-:Y:S01]  /*e970*/  @!P4 IMAD.IADD R27, R27, 0x1, -R29 ;  /* 0x000000011b1bc824 */ /* 0x000fe200078e0a1d */
[----:B------:R-:W-:-:S03]  /*e980*/  ISETP.GT.U32.AND P4, PT, R29, R13, PT ;  /* 0x0000000d1d00720c */ /* 0x000fc60003f84070 */
[--C-:B------:R-:W-:Y:S01]  /*e990*/  @!P2 IMAD.IADD R18, R18, 0x1, -R29.reuse ;  /* 0x000000011212a824 */ /* 0x100fe200078e0a1d */
[C---:B------:R-:W-:Y:S01]  /*e9a0*/  ISETP.GT.U32.AND P2, PT, R29.reuse, R11, PT ;  /* 0x0000000b1d00720c */ /* 0x040fe20003f44070 */
[--C-:B------:R-:W-:Y:S01]  /*e9b0*/  @!P5 IMAD.IADD R0, R0, 0x1, -R29.reuse ;  /* 0x000000010000d824 */ /* 0x100fe200078e0a1d */
[C---:B------:R-:W-:Y:S01]  /*e9c0*/  ISETP.GT.U32.AND P5, PT, R29.reuse, R14, PT ;  /* 0x0000000e1d00720c */ /* 0x040fe20003fa4070 */
[--C-:B------:R-:W-:Y:S01]  /*e9d0*/  @!P3 IMAD.IADD R2, R2, 0x1, -R29.reuse ;  /* 0x000000010202b824 */ /* 0x100fe200078e0a1d */
[----:B------:R-:W-:Y:S01]  /*e9e0*/  ISETP.GT.U32.AND P3, PT, R29, R15, PT ;  /* 0x0000000f1d00720c */ /* 0x000fe20003f64070 */
[----:B------:R0:W-:Y:S01]  /*e9f0*/  STL [R1+0xec], R27 ;  /* 0x0000ec1b01007387 */ /* 0x0001e20000100800 */
[--C-:B------:R-:W-:Y:S01]  /*ea00*/  @!P1 IMAD.IADD R3, R3, 0x1, -R29.reuse ;  /* 0x0000000103039824 */ /* 0x100fe200078e0a1d */
[----:B------:R-:W-:Y:S01]  /*ea10*/  ISETP.GT.U32.AND P1, PT, R29, R9, PT ;  /* 0x000000091d00720c */ /* 0x000fe20003f24070 */
[--C-:B------:R-:W-:Y:S02]  /*ea20*/  @!P6 IMAD.IADD R17, R17, 0x1, -R29.reuse ;  /* 0x000000011111e824 */ /* 0x100fe400078e0a1d */
[--C-:B------:R-:W-:Y:S01]  /*ea30*/  @!P0 IMAD.IADD R4, R4, 0x1, -R29.reuse ;  /* 0x0000000104048824 */ /* 0x100fe200078e0a1d */
[----:B------:R-:W-:Y:S01]  /*ea40*/  ISETP.GT.U32.AND P0, PT, R29, R16, PT ;  /* 0x000000101d00720c */ /* 0x000fe20003f04070 */
[----:B0-----:R-:W2:Y:S01]  /*ea50*/  LDL.LU R27, [R1+0x21b8] ;  /* 0x0021b800011b7983 */ /* 0x001ea20000300800 */
[----:B------:R-:W-:-:S03]  /*ea60*/  @!P2 IMAD.IADD R11, R11, 0x1, -R29 ;  /* 0x000000010b0ba824 */ /* 0x000fc600078e0a1d */
[----:B------:R0:W-:Y:S01]  /*ea70*/  STL [R1+0xf0], R0 ;  /* 0x0000f00001007387 */ /* 0x0001e20000100800 */
[----:B------:R-:W-:Y:S01]  /*ea80*/  ISETP.GT.U32.AND P6, PT, R29, R18, PT ;  /* 0x000000121d00720c */ /* 0x000fe20003fc4070 */
[--C-:B------:R-:W-:Y:S01]  /*ea90*/  @!P4 IMAD.IADD R13, R13, 0x1, -R29.reuse ;  /* 0x000000010d0dc824 */ /* 0x100fe200078e0a1d */
[----:B------:R-:W-:Y:S01]  /*eaa0*/  ISETP.GT.U32.AND P2, PT, R29, R17, PT ;  /* 0x000000111d00720c */ /* 0x000fe20003f44070 */
[----:B0-----:R-:W3:Y:S04]  /*eab0*/  LDL.LU R0, [R1+0x21b4] ;  /* 0x0021b40001007983 */ /* 0x001ee80000300800 */
[----:B------:R0:W-:Y:S01]  /*eac0*/  STL [R1+0xf8], R2 ;  /* 0x0000f80201007387 */ /* 0x0001e20000100800 */
[--C-:B------:R-:W-:Y:S02]  /*ead0*/  @!P5 IMAD.IADD R14, R14, 0x1, -R29.reuse ;  /* 0x000000010e0ed824 */ /* 0x100fe400078e0a1d */
[--C-:B------:R-:W-:Y:S01]  /*eae0*/  @!P3 IMAD.IADD R15, R15, 0x1, -R29.reuse ;  /* 0x000000010f0fb824 */ /* 0x100fe200078e0a1d */
[----:B0-----:R-:W4:Y:S04]  /*eaf0*/  LDL.LU R2, [R1+0x21b0] ;  /* 0x0021b00001027983 */ /* 0x001f280000300800 */
[----:B------:R0:W-:Y:S01]  /*eb00*/  STL [R1+0x38], R3 ;  /* 0x0000380301007387 */ /* 0x0001e20000100800 */
[----:B------:R-:W-:-:S03]  /*eb10*/  @!P1 IMAD.IADD R9, R9, 0x1, -R29 ;  /* 0x0000000109099824 */ /* 0x000fc600078e0a1d */
[----:B0-----:R-:W5:Y:S04]  /*eb20*/  LDL.LU R3, [R1+0x21ac] ;  /* 0x0021ac0001037983 */ /* 0x001f680000300800 */
[----:B------:R0:W-:Y:S01]  /*eb30*/  STL [R1+0x34], R4 ;  /* 0x0000340401007387 */ /* 0x0001e20000100800 */
[----:B------:R-:W-:-:S03]  /*eb40*/  @!P0 IMAD.IADD R16, R16, 0x1, -R29 ;  /* 0x0000000110108824 */ /* 0x000fc600078e0a1d */
[----:B0-----:R-:W2:Y:S04]  /*eb50*/  LDL.LU R4, [R1+0x21a8] ;  /* 0x0021a80001047983 */ /* 0x001ea80000300800 */
[----:B------:R0:W-:Y:S01]  /*eb60*/  STL [R1+0x30], R11 ;  /* 0x0000300b01007387 */ /* 0x0001e20000100800 */
[----:B------:R-:W-:-:S03]  /*eb70*/  @!P6 IMAD.IADD R18, R18, 0x1, -R29 ;  /* 0x000000011212e824 */ /* 0x000fc600078e0a1d */
[----:B0-----:R-:W2:Y:S04]  /*eb80*/  LDL.LU R11, [R1+0x21a4] ;  /* 0x0021a400010b7983 */ /* 0x001ea80000300800 */
[----:B------:R-:W2:Y:S04]  /*eb90*/  LDL.LU R12, [R1+0x21a0] ;  /* 0x0021a000010c7983 */ /* 0x000ea80000300800 */
[----:B------:R0:W-:Y:S01]  /*eba0*/  STL [R1+0x2c], R13 ;  /* 0x00002c0d01007387 */ /* 0x0001e20000100800 */
[----:B------:R-:W-:-:S03]  /*ebb0*/  @!P2 IMAD.IADD R17, R17, 0x1, -R29 ;  /* 0x000000011111a824 */ /* 0x000fc600078e0a1d */
[----:B0-----:R-:W3:Y:S04]  /*ebc0*/  LDL.LU R13, [R1+0x219c] ;  /* 0x00219c00010d7983 */ /* 0x001ee80000300800 */
[----:B------:R0:W-:Y:S04]  /*ebd0*/  STL [R1+0x28], R14 ;  /* 0x0000280e01007387 */ /* 0x0001e80000100800 */
[----:B0-----:R-:W4:Y:S04]  /*ebe0*/  LDL.LU R14, [R1+0x2198] ;  /* 0x00219800010e7983 */ /* 0x001f280000300800 */
[----:B------:R0:W-:Y:S04]  /*ebf0*/  STL [R1+0x24], R15 ;  /* 0x0000240f01007387 */ /* 0x0001e80000100800 */
[----:B0-----:R-:W5:Y:S04]  /*ec00*/  LDL.LU R15, [R1+0x2194] ;  /* 0x00219400010f7983 */ /* 0x001f680000300800 */
[----:B------:R0:W-:Y:S04]  /*ec10*/  STL [R1+0x20], R9 ;  /* 0x0000200901007387 */ /* 0x0001e80000100800 */
[----:B0-----:R-:W5:Y:S04]  /*ec20*/  LDL R9, [R1+0x1ba8] ;  /* 0x001ba80001097983 */ /* 0x001f680000100800 */
[----:B------:R0:W-:Y:S04]  /*ec30*/  STL [R1+0x1c], R16 ;  /* 0x00001c1001007387 */ /* 0x0001e80000100800 */
[----:B0-----:R-:W5:Y:S04]  /*ec40*/  LDL.LU R16, [R1+0x2190] ;  /* 0x0021900001107983 */ /* 0x001f680000300800 */
[----:B------:R0:W-:Y:S04]  /*ec50*/  STL [R1+0x18], R18 ;  /* 0x0000181201007387 */ /* 0x0001e80000100800 */
[----:B0-----:R-:W5:Y:S04]  /*ec60*/  LDL.LU R18, [R1+0x218c] ;  /* 0x00218c0001127983 */ /* 0x001f680000300800 */
[----:B------:R0:W-:Y:S04]  /*ec70*/  STL [R1+0x14], R17 ;  /* 0x0000141101007387 */ /* 0x0001e80000100800 */
[----:B0-----:R-:W5:Y:S01]  /*ec80*/  LDL.LU R17, [R1+0x2188] ;  /* 0x0021880001117983 */ /* 0x001f620000300800 */
[----:B------:R-:W-:-:S02]  /*ec90*/  ISETP.GT.U32.AND P4, PT, R29, R5, PT ;  /* 0x000000051d00720c */ /* 0x000fc40003f84070 */
[C---:B------:R-:W-:Y:S02]  /*eca0*/  ISETP.GT.U32.AND P5, PT, R29.reuse, R6, PT ;  /* 0x000000061d00720c */ /* 0x040fe40003fa4070 */
[C---:B------:R-:W-:Y:S02]  /*ecb0*/  ISETP.GT.U32.AND P3, PT, R29.reuse, R7, PT ;  /* 0x000000071d00720c */ /* 0x040fe40003f64070 */
[C---:B------:R-:W-:Y:S02]  /*ecc0*/  ISETP.GT.U32.AND P1, PT, R29.reuse, R8, PT ;  /* 0x000000081d00720c */ /* 0x040fe40003f24070 */
[----:B------:R-:W-:-:S05]  /*ecd0*/  ISETP.GT.U32.AND P0, PT, R29, R10, PT ;  /* 0x0000000a1d00720c */ /* 0x000fca0003f04070 */
[--C-:B------:R-:W-:Y:S02]  /*ece0*/  @!P4 IMAD.IADD R5, R5, 0x1, -R29.reuse ;  /* 0x000000010505c824 */ /* 0x100fe400078e0a1d */
[--C-:B------:R-:W-:Y:S02]  /*ecf0*/  @!P5 IMAD.IADD R6, R6, 0x1, -R29.reuse ;  /* 0x000000010606d824 */ /* 0x100fe400078e0a1d */
[--C-:B------:R-:W-:Y:S02]  /*ed00*/  @!P3 IMAD.IADD R7, R7, 0x1, -R29.reuse ;  /* 0x000000010707b824 */ /* 0x100fe400078e0a1d */
[--C-:B------:R-:W-:Y:S02]  /*ed10*/  @!P1 IMAD.IADD R8, R8, 0x1, -R29.reuse ;  /* 0x0000000108089824 */ /* 0x100fe400078e0a1d */
[----:B------:R-:W-:Y:S01]  /*ed20*/  @!P0 IMAD.IADD R10, R10, 0x1, -R29 ;  /* 0x000000010a0a8824 */ /* 0x000fe200078e0a1d */
[C---:B--2---:R-:W-:Y:S02]  /*ed30*/  ISETP.GT.U32.AND P0, PT, R29.reuse, R12, PT ;  /* 0x0000000c1d00720c */ /* 0x044fe40003f04070 */
[----:B---3--:R-:W-:-:S02]  /*ed40*/  ISETP.GT.U32.AND P1, PT, R29, R13, PT ;  /* 0x0000000d1d00720c */ /* 0x008fc40003f24070 */
[C---:B----4-:R-:W-:Y:S02]  /*ed50*/  ISETP.GT.U32.AND P3, PT, R29.reuse, R14, PT ;  /* 0x0000000e1d00720c */ /* 0x050fe40003f64070 */
[----:B-----5:R-:W-:-:S11]  /*ed60*/  ISETP.GT.U32.AND P5, PT, R29, R15, PT ;  /* 0x0000000f1d00720c */ /* 0x020fd60003fa4070 */
[--C-:B------:R-:W-:Y:S01]  /*ed70*/  @!P3 IMAD.IADD R14, R14, 0x1, -R29.reuse ;  /* 0x000000010e0eb824 */ /* 0x100fe200078e0a1d */
[----:B------:R-:W-:Y:S01]  /*ed80*/  ISETP.GT.U32.AND P3, PT, R29, R8, PT ;  /* 0x000000081d00720c */ /* 0x000fe20003f64070 */
[--C-:B------:R-:W-:Y:S01]  /*ed90*/  @!P1 IMAD.IADD R13, R13, 0x1, -R29.reuse ;  /* 0x000000010d0d9824 */ /* 0x100fe200078e0a1d */
[----:B------:R-:W-:Y:S01]  /*eda0*/  ISETP.GT.U32.AND P1, PT, R29, R10, PT ;  /* 0x0000000a1d00720c */ /* 0x000fe20003f24070 */
[----:B------:R-:W-:Y:S01]  /*edb0*/  @!P5 IMAD.IADD R15, R15, 0x1, -R29 ;  /* 0x000000010f0fd824 */ /* 0x000fe200078e0a1d */
[C---:B------:R-:W-:Y:S02]  /*edc0*/  ISETP.GT.U32.AND P4, PT, R29.reuse, R16, PT ;  /* 0x000000101d00720c */ /* 0x040fe40003f84070 */
[C---:B------:R-:W-:Y:S02]  /*edd0*/  ISETP.GT.U32.AND P5, PT, R29.reuse, R7, PT ;  /* 0x000000071d00720c */ /* 0x040fe40003fa4070 */
[C---:B------:R-:W-:Y:S02]  /*ede0*/  ISETP.GT.U32.AND P6, PT, R29.reuse, R18, PT ;  /* 0x000000121d00720c */ /* 0x040fe40003fc4070 */
[----:B------:R-:W-:-:S07]  /*edf0*/  ISETP.GT.U32.AND P2, PT, R29, R17, PT ;  /* 0x000000111d00720c */ /* 0x000fce0003f44070 */
[----:B------:R-:W-:Y:S01]  /*ee00*/  @!P4 IMAD.IADD R16, R16, 0x1, -R29 ;  /* 0x000000011010c824 */ /* 0x000fe200078e0a1d */
[----:B------:R-:W-:-:S05]  /*ee10*/  ISETP.GT.U32.AND P4, PT, R29, R6, PT ;  /* 0x000000061d00720c */ /* 0x000fca0003f84070 */
[--C-:B------:R-:W-:Y:S01]  /*ee20*/  @!P2 IMAD.IADD R17, R17, 0x1, -R29.reuse ;  /* 0x000000011111a824 */ /* 0x100fe200078e0a1d */
[----:B------:R-:W-:Y:S01]  /*ee30*/  ISETP.GT.U32.AND P2, PT, R29, R5, PT ;  /* 0x000000051d00720c */ /* 0x000fe20003f44070 */
[--C-:B------:R-:W-:Y:S02]  /*ee40*/  @!P6 IMAD.IADD R18, R18, 0x1, -R29.reuse ;  /* 0x000000011212e824 */ /* 0x100fe400078e0a1d */
[----:B------:R-:W-:-:S04]  /*ee50*/  @!P0 IMAD.IADD R12, R12, 0x1, -R29 ;  /* 0x000000010c0c8824 */ /* 0x000fc800078e0a1d */
[--C-:B------:R-:W-:Y:S01]  /*ee60*/  @!P4 IMAD.IADD R6, R6, 0x1, -R29.reuse ;  /* 0x000000010606c824 */ /* 0x100fe200078e0a1d */
[----:B------:R-:W-:Y:S01]  /*ee70*/  ISETP.GT.U32.AND P0, PT, R29, R18, PT ;  /* 0x000000121d00720c */ /* 0x000fe20003f04070 */
[----:B------:R-:W-:-:S04]  /*ee80*/  @!P5 IMAD.IADD R7, R7, 0x1, -R29 ;  /* 0x000000010707d824 */ /* 0x000fc800078e0a1d */
[--C-:B------:R-:W-:Y:S02]  /*ee90*/  @!P2 IMAD.IADD R5, R5, 0x1, -R29.reuse ;  /* 0x000000010505a824 */ /* 0x100fe400078e0a1d */
[----:B------:R-:W-:-:S03]  /*eea0*/  @!P3 IMAD.IADD R8, R8, 0x1, -R29 ;  /* 0x000000010808b824 */ /* 0x000fc600078e0a1d */
[----:B------:R0:W-:Y:S01]  /*eeb0*/  STL [R1+0x10], R5 ;  /* 0x0000100501007387 */ /* 0x0001e20000100800 */
[----:B------:R-:W-:-:S03]  /*eec0*/  @!P1 IMAD.IADD R10, R10, 0x1, -R29 ;  /* 0x000000010a0a9824 */ /* 0x000fc600078e0a1d */
[----:B0-----:R-:W2:Y:S04]  /*eed0*/  LDL.LU R5, [R1+0x2184] ;  /* 0x0021840001057983 */ /* 0x001ea80000300800 */
[----:B------:R0:W-:Y:S01]  /*eee0*/  STL [R1+0xc], R6 ;  /* 0x00000c0601007387 */ /* 0x0001e20000100800 */
[----:B------:R-:W-:Y:S01]  /*eef0*/  @!P0 IMAD.IADD R18, R18, 0x1, -R29 ;  /* 0x0000000112128824 */ /* 0x000fe200078e0a1d */
[----:B------:R-:W-:Y:S02]  /*ef00*/  IABS R9, R9 ;  /* 0x0000000900097213 */ /* 0x000fe40000000000 */
[----:B0-----:R-:W3:Y:S04]  /*ef10*/  LDL.LU R6, [R1+0x2180] ;  /* 0x0021800001067983 */ /* 0x001ee80000300800 */
[----:B------:R0:W-:Y:S04]  /*ef20*/  STL [R1+0x8], R7 ;  /* 0x0000080701007387 */ /* 0x0001e80000100800 */
[----:B0-----:R-:W4:Y:S04]  /*ef30*/  LDL.LU R7, [R1+0x217c] ;  /* 0x00217c0001077983 */ /* 0x001f280000300800 */
[----:B------:R0:W-:Y:S04]  /*ef40*/  STL [R1+0x4], R8 ;  /* 0x0000040801007387 */ /* 0x0001e80000100800 */
[----:B0-----:R-:W5:Y:S04]  /*ef50*/  LDL.LU R8, [R1+0x2178] ;  /* 0x0021780001087983 */ /* 0x001f680000300800 */
[----:B------:R0:W-:Y:S04]  /*ef60*/  STL [R1], R10 ;  /* 0x0000000a01007387 */ /* 0x0001e80000100800 */
[----:B0-----:R-:W5:Y:S04]  /*ef70*/  LDL.LU R10, [R1+0x2174] ;  /* 0x00217400010a7983 */ /* 0x001f680000300800 */
[----:B------:R0:W-:Y:S01]  /*ef80*/  STL [R1+0x2150], R18 ;  /* 0x0021501201007387 */ /* 0x0001e20000100800 */
[----:B------:R-:W-:Y:S01]  /*ef90*/  ISETP.GT.U32.AND P2, PT, R29, R17, PT ;  /* 0x000000111d00720c */ /* 0x000fe20003f44070 */
[----:B0-----:R-:W-:-:S02]  /*efa0*/  IMAD.MOV.U32 R18, RZ, RZ, R9 ;  /* 0x000000ffff127224 */ /* 0x001fc400078e0009 */
[----:B------:R-:W5:Y:S01]  /*efb0*/  LDL.LU R9, [R1+0x2170] ;  /* 0x0021700001097983 */ /* 0x000f620000300800 */
[C---:B------:R-:W-:Y:S02]  /*efc0*/  ISETP.GT.U32.AND P4, PT, R29.reuse, R16, PT ;  /* 0x000000101d00720c */ /* 0x040fe40003f84070 */
[C---:B------:R-:W-:Y:S02]  /*efd0*/  ISETP.GT.U32.AND P5, PT, R29.reuse, R15, PT ;  /* 0x0000000f1d00720c */ /* 0x040fe40003fa4070 */
[----:B------:R-:W-:-:S05]  /*efe0*/  ISETP.GT.U32.AND P3, PT, R29, R14, PT ;  /* 0x0000000e1d00720c */ /* 0x000fca0003f64070 */
[--C-:B------:R-:W-:Y:S01]  /*eff0*/  @!P2 IMAD.IADD R17, R17, 0x1, -R29.reuse ;  /* 0x000000011111a824 */ /* 0x100fe200078e0a1d */
[----:B------:R0:W-:Y:S03]  /*f000*/  STL [R1+0x74], R18 ;  /* 0x0000741201007387 */ /* 0x0001e60000100800 */
[--C-:B------:R-:W-:Y:S02]  /*f010*/  @!P4 IMAD.IADD R16, R16, 0x1, -R29.reuse ;  /* 0x000000011010c824 */ /* 0x100fe400078e0a1d */
[--C-:B------:R-:W-:Y:S01]  /*f020*/  @!P5 IMAD.IADD R15, R15, 0x1, -R29.reuse ;  /* 0x000000010f0fd824 */ /* 0x100fe200078e0a1d */
[----:B0-----:R-:W5:Y:S01]  /*f030*/  LDL R18, [R1+0xf78] ;  /* 0x000f780001127983 */ /* 0x001f620000100800 */
[----:B------:R-:W-:-:S03]  /*f040*/  @!P3 IMAD.IADD R14, R14, 0x1, -R29 ;  /* 0x000000010e0eb824 */ /* 0x000fc600078e0a1d */
[----:B------:R0:W-:Y:S04]  /*f050*/  STL [R1+0x214c], R17 ;  /* 0x00214c1101007387 */ /* 0x0001e80000100800 */
[----:B0-----:R-:W5:Y:S04]  /*f060*/  LDL R17, [R1+0xf7c] ;  /* 0x000f7c0001117983 */ /* 0x001f680000100800 */
[----:B------:R0:W-:Y:S04]  /*f070*/  STL [R1+0x2154], R16 ;  /* 0x0021541001007387 */ /* 0x0001e80000100800 */
[----:B0-----:R-:W5:Y:S04]  /*f080*/  LDL.LU R16, [R1+0x39c] ;  /* 0x00039c0001107983 */ /* 0x001f680000300800 */
[----:B------:R-:W-:Y:S04]  /*f090*/  STL [R1+0x2144], R15 ;  /* 0x0021440f01007387 */ /* 0x000fe80000100800 */
[----:B------:R0:W-:Y:S04]  /*f0a0*/  STL [R1+0x2140], R14 ;  /* 0x0021400e01007387 */ /* 0x0001e80000100800 */
[----:B0-----:R-:W5:Y:S01]  /*f0b0*/  LDL.LU R14, [R1+0x74] ;  /* 0x00007400010e7983 */ /* 0x001f620000300800 */
[----:B------:R-:W-:-:S02]  /*f0c0*/  ISETP.GT.U32.AND P6, PT, R29, R11, PT ;  /* 0x0000000b1d00720c */ /* 0x000fc40003fc4070 */
[C---:B------:R-:W-:Y:S02]  /*f0d0*/  ISETP.GT.U32.AND P1, PT, R29.reuse, R13, PT ;  /* 0x0000000d1d00720c */ /* 0x040fe40003f24070 */
[----:B------:R-:W-:-:S09]  /*f0e0*/  ISETP.GT.U32.AND P0, PT, R29, R12, PT ;  /* 0x0000000c1d00720c */ /* 0x000fd20003f04070 */
[----:B------:R-:W-:-:S05]  /*f0f0*/  @!P6 IMAD.IADD R11, R11, 0x1, -R29 ;  /* 0x000000010b0be824 */ /* 0x000fca00078e0a1d */
[----:B------:R-:W-:Y:S01]  /*f100*/  ISETP.GT.U32.AND P6, PT, R29, R11, PT ;  /* 0x0000000b1d00720c */ /* 0x000fe20003fc4070 */
[--C-:B------:R-:W-:Y:S02]  /*f110*/  @!P1 IMAD.IADD R13, R13, 0x1, -R29.reuse ;  /* 0x000000010d0d9824 */ /* 0x100fe400078e0a1d */
[----:B------:R-:W-:-:S10]  /*f120*/  @!P0 IMAD.IADD R12, R12, 0x1, -R29 ;  /* 0x000000010c0c8824 */ /* 0x000fd400078e0a1d */
[----:B------:R-:W-:Y:S01]  /*f130*/  @!P6 IMAD.IADD R11, R11, 0x1, -R29 ;  /* 0x000000010b0be824 */ /* 0x000fe200078e0a1d */
[----:B------:R-:W-:-:S13]  /*f140*/  ISETP.GT.U32.AND P6, PT, R29, R4, PT ;  /* 0x000000041d00720c */ /* 0x000fda0003fc4070 */
[----:B------:R-:W-:Y:S01]  /*f150*/  @!P6 IMAD.IADD R4, R4, 0x1, -R29 ;  /* 0x000000010404e824 */ /* 0x000fe200078e0a1d */
[----:B------:R0:W-:Y:S04]  /*f160*/  STL [R1+0x2148], R13 ;  /* 0x0021480d01007387 */ /* 0x0001e80000100800 */
[----:B------:R-:W-:Y:S04]  /*f170*/  STL [R1+0x2158], R12 ;  /* 0x0021580c01007387 */ /* 0x000fe80000100800 */
[----:B------:R-:W-:Y:S01]  /*f180*/  STL [R1+0x215c], R11 ;  /* 0x00215c0b01007387 */ /* 0x000fe20000100800 */
[----:B--2---:R-:W-:-:S02]  /*f190*/  ISETP.GT.U32.AND P0, PT, R29, R5, PT ;  /* 0x000000051d00720c */ /* 0x004fc40003f04070 */
[C---:B---3--:R-:W-:Y:S02]  /*f1a0*/  ISETP.GT.U32.AND P1, PT, R29.reuse, R6, PT ;  /* 0x000000061d00720c */ /* 0x048fe40003f24070 */
[C---:B----4-:R-:W-:Y:S02]  /*f1b0*/  ISETP.GT.U32.AND P3, PT, R29.reuse, R7, PT ;  /* 0x000000071d00720c */ /* 0x050fe40003f64070 */
[C---:B-----5:R-:W-:Y:S02]  /*f1c0*/  ISETP.GT.U32.AND P5, PT, R29.reuse, R8, PT ;  /* 0x000000081d00720c */ /* 0x060fe40003fa4070 */
[----:B------:R-:W-:-:S11]  /*f1d0*/  ISETP.GT.U32.AND P2, PT, R29, R10, PT ;  /* 0x0000000a1d00720c */ /* 0x000fd60003f44070 */
[--C-:B------:R-:W-:Y:S01]  /*f1e0*/  @!P5 IMAD.IADD R8, R8, 0x1, -R29.reuse ;  /* 0x000000010808d824 */ /* 0x100fe200078e0a1d */
[C---:B------:R-:W-:Y:S01]  /*f1f0*/  ISETP.GT.U32.AND P4, PT, R29.reuse, R9, PT ;  /* 0x000000091d00720c */ /* 0x040fe20003f84070 */
[--C-:B------:R-:W-:Y:S01]  /*f200*/  @!P2 IMAD.IADD R10, R10, 0x1, -R29.reuse ;  /* 0x000000010a0aa824 */ /* 0x100fe200078e0a1d */
[----:B------:R-:W-:Y:S01]  /*f210*/  ISETP.GT.U32.AND P2, PT, R29, R3, PT ;  /* 0x000000031d00720c */ /* 0x000fe20003f44070 */
[--C-:B------:R-:W-:Y:S02]  /*f220*/  @!P3 IMAD.IADD R7, R7, 0x1, -R29.reuse ;  /* 0x000000010707b824 */ /* 0x100fe400078e0a1d */
[--C-:B------:R-:W-:Y:S01]  /*f230*/  @!P1 IMAD.IADD R6, R6, 0x1, -R29.reuse ;  /* 0x0000000106069824 */ /* 0x100fe200078e0a1d */
[----:B------:R-:W-:Y:S01]  /*f240*/  ISETP.GT.U32.AND P1, PT, R29, R10, PT ;  /* 0x0000000a1d00720c */ /* 0x000fe20003f24070 */
[----:B------:R-:W-:-:S06]  /*f250*/  @!P0 IMAD.IADD R5, R5, 0x1, -R29 ;  /* 0x0000000105058824 */ /* 0x000fcc00078e0a1d */
[--C-:B------:R-:W-:Y:S01]  /*f260*/  @!P4 IMAD.IADD R9, R9, 0x1, -R29.reuse ;  /* 0x000000010909c824 */ /* 0x100fe200078e0a1d */
[----:B------:R-:W-:Y:S01]  /*f270*/  ISETP.GT.U32.AND P6, PT, R29, R8, PT ;  /* 0x000000081d00720c */ /* 0x000fe20003fc4070 */
[--C-:B------:R-:W-:Y:S01]  /*f280*/  @!P2 IMAD.IADD R3, R3, 0x1, -R29.reuse ;  /* 0x000000010303a824 */ /* 0x100fe200078e0a1d */
[C---:B------:R-:W-:Y:S02]  /*f290*/  ISETP.GT.U32.AND P2, PT, R29.reuse, R7, PT ;  /* 0x000000071d00720c */ /* 0x040fe40003f44070 */
[----:B------:R-:W-:Y:S01]  /*f2a0*/  ISETP.GT.U32.AND P0, PT, R29, R9, PT ;  /* 0x000000091d00720c */ /* 0x000fe20003f04070 */
[----:B------:R-:W-:-:S05]  /*f2b0*/  @!P1 IMAD.IADD R10, R10, 0x1, -R29 ;  /* 0x000000010a0a9824 */ /* 0x000fca00078e0a1d */
[----:B------:R-:W-:Y:S03]  /*f2c0*/  STL [R1+0x2160], R10 ;  /* 0x0021600a01007387 */ /* 0x000fe60000100800 */
[--C-:B------:R-:W-:Y:S02]  /*f2d0*/  @!P6 IMAD.IADD R8, R8, 0x1, -R29.reuse ;  /* 0x000000010808e824 */ /* 0x100fe400078e0a1d */
[--C-:B------:R-:W-:Y:S02]  /*f2e0*/  @!P2 IMAD.IADD R7, R7, 0x1, -R29.reuse ;  /* 0x000000010707a824 */ /* 0x100fe400078e0a1d */
[----:B------:R-:W-:-:S05]  /*f2f0*/  @!P0 IMAD.IADD R9, R9, 0x1, -R29 ;  /* 0x0000000109098824 */ /* 0x000fca00078e0a1d */
[----:B------:R-:W-:Y:S04]  /*f300*/  STL [R1+0x2164], R9 ;  /* 0x0021640901007387 */ /* 0x000fe80000100800 */
[----:B------:R-:W-:Y:S04]  /*f310*/  STL [R1+0x2168], R8 ;  /* 0x0021680801007387 */ /* 0x000fe80000100800 */
[----:B------:R1:W-:Y:S01]  /*f320*/  STL [R1+0x216c], R7 ;  /* 0x00216c0701007387 */ /* 0x0003e20000100800 */
[----:B------:R-:W-:Y:S01]  /*f330*/  IMAD.HI.U32 R28, R28, R14, RZ ;  /* 0x0000000e1c1c7227 */ /* 0x000fe200078e00ff */
[----:B------:R-:W-:-:S02]  /*f340*/  ISETP.GT.U32.AND P5, PT, R29, R0, PT ;  /* 0x000000001d00720c */ /* 0x000fc40003fa4070 */
[----:B------:R-:W1:Y:S01]  /*f350*/  S2R R15, SR_TID.X ;  /* 0x00000000000f7919 */ /* 0x000e620000002100 */
[----:B------:R-:W-:Y:S01]  /*f360*/  IMAD.MOV R28, RZ, RZ, -R28 ;  /* 0x000000ffff1c7224 */ /* 0x000fe200078e0a1c */
[C---:B------:R-:W-:Y:S02]  /*f370*/  ISETP.GT.U32.AND P4, PT, R29.reuse, R2, PT ;  /* 0x000000021d00720c */ /* 0x040fe40003f84070 */
[----:B0-----:R-:W2:Y:S01]  /*f380*/  LDL R13, [R1+0x1fa0] ;  /* 0x001fa000010d7983 */ /* 0x001ea20000100800 */
[----:B------:R-:W-:-:S03]  /*f390*/  IMAD R28, R29, R28, R14 ;  /* 0x0000001c1d1c7224 */ /* 0x000fc600078e020e */
[----:B------:R-:W3:Y:S03]  /*f3a0*/  LDL R14, [R1+0x1f98] ;  /* 0x001f9800010e7983 */ /* 0x000ee60000100800 */
[--C-:B------:R-:W-:Y:S01]  /*f3b0*/  @!P5 IMAD.IADD R0, R0, 0x1, -R29.reuse ;  /* 0x000000010000d824 */ /* 0x100fe200078e0a1d */
[C---:B------:R-:W-:Y:S02]  /*f3c0*/  ISETP.GT.U32.AND P5, PT, R29.reuse, R5, PT ;  /* 0x000000051d00720c */ /* 0x040fe40003fa4070 */
[C---:B------:R-:W-:Y:S01]  /*f3d0*/  ISETP.GT.U32.AND P3, PT, R29.reuse, R27, PT ;  /* 0x0000001b1d00720c */ /* 0x040fe20003f64070 */
[----:B------:R-:W-:Y:S01]  /*f3e0*/  @!P4 IMAD.IADD R2, R2, 0x1, -R29 ;  /* 0x000000010202c824 */ /* 0x000fe200078e0a1d */
[C---:B------:R-:W-:Y:S02]  /*f3f0*/  ISETP.GT.U32.AND P1, PT, R29.reuse, R4, PT ;  /* 0x000000041d00720c */ /* 0x040fe40003f24070 */
[----:B------:R-:W-:-:S07]  /*f400*/  ISETP.GT.U32.AND P2, PT, R29, R0, PT ;  /* 0x000000001d00720c */ /* 0x000fce0003f44070 */
[--C-:B------:R-:W-:Y:S01]  /*f410*/  @!P5 IMAD.IADD R5, R5, 0x1, -R29.reuse ;  /* 0x000000010505d824 */ /* 0x100fe200078e0a1d */
[----:B------:R-:W-:Y:S01]  /*f420*/  ISETP.GT.U32.AND P5, PT, R29, R25, PT ;  /* 0x000000191d00720c */ /* 0x000fe20003fa4070 */
[--C-:B------:R-:W-:Y:S01]  /*f430*/  @!P3 IMAD.IADD R27, R27, 0x1, -R29.reuse ;  /* 0x000000011b1bb824 */ /* 0x100fe200078e0a1d */
[C---:B------:R-:W-:Y:S01]  /*f440*/  ISETP.GT.U32.AND P3, PT, R29.reuse, R2, PT ;  /* 0x000000021d00720c */ /* 0x040fe20003f64070 */
[--C-:B------:R-:W-:Y:S01]  /*f450*/  @!P1 IMAD.IADD R4, R4, 0x1, -R29.reuse ;  /* 0x0000000104049824 */ /* 0x100fe200078e0a1d */
[C---:B------:R-:W-:Y:S01]  /*f460*/  ISETP.GT.U32.AND P1, PT, R29.reuse, R24, PT ;  /* 0x000000181d00720c */ /* 0x040fe20003f24070 */
[----:B------:R-:W-:Y:S01]  /*f470*/  @!P2 IMAD.IADD R0, R0, 0x1, -R29 ;  /* 0x000000010000a824 */ /* 0x000fe200078e0a1d */
[----:B------:R-:W-:-:S07]  /*f480*/  ISETP.GT.U32.AND P2, PT, R29, R21, PT ;  /* 0x000000151d00720c */ /* 0x000fce0003f44070 */
[--C-:B------:R-:W-:Y:S02]  /*f490*/  @!P5 IMAD.IADD R25, R25, 0x1, -R29.reuse ;  /* 0x000000011919d824 */ /* 0x100fe400078e0a1d */
[--C-:B------:R-:W-:Y:S01]  /*f4a0*/  @!P3 IMAD.IADD R2, R2, 0x1, -R29.reuse ;  /* 0x000000010202b824 */ /* 0x100fe200078e0a1d */
[C---:B------:R-:W-:Y:S02]  /*f4b0*/  ISETP.GT.U32.AND P3, PT, R29.reuse, R22, PT ;  /* 0x000000161d00720c */ /* 0x040fe40003f64070 */
[----:B------:R-:W-:Y:S01]  /*f4c0*/  ISETP.GT.U32.AND P5, PT, R29, R25, PT ;  /* 0x000000191d00720c */ /* 0x000fe20003fa4070 */
[--C-:B------:R-:W-:Y:S02]  /*f4d0*/  @!P1 IMAD.IADD R24, R24, 0x1, -R29.reuse ;  /* 0x0000000118189824 */ /* 0x100fe400078e0a1d */
[----:B------:R-:W-:Y:S01]  /*f4e0*/  @!P2 IMAD.IADD R21, R21, 0x1, -R29 ;  /* 0x000000011515a824 */ /* 0x000fe200078e0a1d */
[----:B------:R-:W-:Y:S01]  /*f4f0*/  ISETP.GT.U32.AND P1, PT, R29, R19, PT ;  /* 0x000000131d00720c */ /* 0x000fe20003f24070 */
[----:B-1----:R-:W-:-:S02]  /*f500*/  IMAD.SHL.U32 R7, R15, 0x80, RZ ;  /* 0x000000800f077824 */ /* 0x002fc400078e00ff */
[----:B------:R-:W4:Y:S04]  /*f510*/  LDL R15, [R1+0x1f9c] ;  /* 0x001f9c00010f7983 */ /* 0x000f280000100800 */
[--C-:B------:R-:W-:Y:S01]  /*f520*/  @!P3 IMAD.IADD R22, R22, 0x1, -R29.reuse ;  /* 0x000000011616b824 */ /* 0x100fe200078e0a1d */
[----:B------:R-:W-:Y:S01]  /*f530*/  ISETP.GT.U32.AND P3, PT, R29, R24, PT ;  /* 0x000000181d00720c */ /* 0x000fe20003f64070 */
[----:B------:R-:W-:Y:S01]  /*f540*/  @!P5 IMAD.IADD R25, R25, 0x1, -R29 ;  /* 0x000000011919d824 */ /* 0x000fe200078e0a1d */
[----:B------:R-:W-:Y:S02]  /*f550*/  ISETP.GT.U32.AND P5, PT, R29, R21, PT ;  /* 0x000000151d00720c */ /* 0x000fe40003fa4070 */
[----:B------:R-:W-:Y:S01]  /*f560*/  LOP3.LUT R7, R16, 0x800, R7, 0xf8, !PT ;  /* 0x0000080010077812 */ /* 0x000fe200078ef807 */
[----:B------:R-:W-:Y:S01]  /*f570*/  @!P1 IMAD.IADD R19, R19, 0x1, -R29 ;  /* 0x0000000113139824 */ /* 0x000fe200078e0a1d */
[----:B------:R-:W-:-:S03]  /*f580*/  ISETP.GE.AND P1, PT, R18, RZ, PT ;  /* 0x000000ff1200720c */ /* 0x000fc60003f26270 */
[----:B------:R0:W-:Y:S04]  /*f590*/  STL [R1+0xf70], R7 ;  /* 0x000f700701007387 */ /* 0x0001e80000100800 */
[--C-:B------:R-:W-:Y:S01]  /*f5a0*/  @!P3 IMAD.IADD R24, R24, 0x1, -R29.reuse ;  /* 0x000000011818b824 */ /* 0x100fe200078e0a1d */
[----:B------:R-:W-:Y:S01]  /*f5b0*/  ISETP.GE.AND P3, PT, R17, RZ, PT ;  /* 0x000000ff1100720c */ /* 0x000fe20003f66270 */
[----:B------:R-:W-:Y:S01]  /*f5c0*/  @!P5 IMAD.IADD R21, R21, 0x1, -R29 ;  /* 0x000000011515d824 */ /* 0x000fe200078e0a1d */
[----:B------:R-:W5:Y:S04]  /*f5d0*/  LDL R16, [R1+0x1f90] ;  /* 0x001f900001107983 */ /* 0x000f680000100800 */
[----:B------:R-:W2:Y:S04]  /*f5e0*/  LDL R10, [R1+0x1f94] ;  /* 0x001f9400010a7983 */ /* 0x000ea80000100800 */
[----:B------:R-:W2:Y:S04]  /*f5f0*/  LDL R18, [R1+0x1f88] ;  /* 0x001f880001127983 */ /* 0x000ea80000100800 */
[----:B------:R-:W5:Y:S04]  /*f600*/  LDL R17, [R1+0x1f8c] ;  /* 0x001f8c0001117983 */ /* 0x000f680000100800 */
[----:B------:R-:W5:Y:S01]  /*f610*/  LDL R12, [R1+0x1f80] ;  /* 0x001f8000010c7983 */ /* 0x000f620000100800 */
[----:B---3--:R-:W-:-:S03]  /*f620*/  ISETP.GE.AND P5, PT, R14, RZ, PT ;  /* 0x000000ff0e00720c */ /* 0x008fc60003fa6270 */
[----:B------:R-:W3:Y:S04]  /*f630*/  LDL R14, [R1+0x1f84] ;  /* 0x001f8400010e7983 */ /* 0x000ee80000100800 */
[----:B0-----:R-:W3:Y:S04]  /*f640*/  LDL.LU R7, [R1+0x70] ;  /* 0x0000700001077983 */ /* 0x001ee80000300800 */
[----:B------:R-:W5:Y:S01]  /*f650*/  LDL.LU R8, [R1+0x6c] ;  /* 0x00006c0001087983 */ /* 0x000f620000300800 */
[C---:B------:R-:W-:Y:S02]  /*f660*/  ISETP.GT.U32.AND P4, PT, R29.reuse, R6, PT ;  /* 0x000000061d00720c */ /* 0x040fe40003f84070 */
[C---:B------:R-:W-:Y:S01]  /*f670*/  ISETP.GT.U32.AND P0, PT, R29.reuse, R3, PT ;  /* 0x000000031d00720c */ /* 0x040fe20003f04070 */
[----:B------:R-:W5:Y:S01]  /*f680*/  LDL R11, [R1+0x1f7c] ;  /* 0x001f7c00010b7983 */ /* 0x000f620000100800 */
[----:B------:R-:W-:-:S09]  /*f690*/  ISETP.GT.U32.AND P6, PT, R29, R27, PT ;  /* 0x0000001b1d00720c */ /* 0x000fd20003fc4070 */
[--C-:B------:R-:W-:Y:S01]  /*f6a0*/  @!P4 IMAD.IADD R6, R6, 0x1, -R29.reuse ;  /* 0x000000010606c824 */ /* 0x100fe200078e0a1d */
[----:B------:R-:W-:Y:S01]  /*f6b0*/  ISETP.GT.U32.AND P4, PT, R29, R26, PT ;  /* 0x0000001a1d00720c */ /* 0x000fe20003f84070 */
[--C-:B------:R-:W-:Y:S01]  /*f6c0*/  @!P0 IMAD.IADD R3, R3, 0x1, -R29.reuse ;  /* 0x0000000103038824 */ /* 0x100fe200078e0a1d */
[----:B------:R-:W-:Y:S01]  /*f6d0*/  ISETP.GT.U32.AND P0, PT, R29, R23, PT ;  /* 0x000000171d00720c */ /* 0x000fe20003f04070 */
[----:B------:R-:W-:-:S10]  /*f6e0*/  @!P6 IMAD.IADD R27, R27, 0x1, -R29 ;  /* 0x000000011b1be824 */ /* 0x000fd400078e0a1d */
        /* <DEDUP_REMOVED lines=13> */
[----:B------:R-:W-:Y:S02]  /*f7c0*/  ISETP.GT.U32.AND P2, PT, R29, R28, PT ;  /* 0x0000001c1d00720c */ /* 0x000fe40003f44070 */
[----:B------:R-:W-:-:S05]  /*f7d0*/  LOP3.LUT R9, RZ, c[0x0][0x178], RZ, 0x33, !PT ;  /* 0x00005e00ff097a12 */ /* 0x000fca00078e33ff */
[--C-:B------:R-:W-:Y:S01]  /*f7e0*/  @!P4 IMAD.IADD R22, R22, 0x1, -R29.reuse ;  /* 0x000000011616c824 */ /* 0x100fe200078e0a1d */
[----:B------:R-:W-:Y:S01]  /*f7f0*/  ISETP.NE.AND P4, PT, RZ, c[0x0][0x178], PT ;  /* 0x00005e00ff007a0c */ /* 0x000fe20003f85270 */
[--C-:B------:R-:W-:Y:S02]  /*f800*/  @!P0 IMAD.IADD R19, R19, 0x1, -R29.reuse ;  /* 0x0000000113138824 */ /* 0x100fe400078e0a1d */
[--C-:B------:R-:W-:Y:S02]  /*f810*/  @!P6 IMAD.IADD R20, R20, 0x1, -R29.reuse ;  /* 0x000000011414e824 */ /* 0x100fe400078e0a1d */
[----:B------:R-:W-:Y:S01]  /*f820*/  @!P2 IMAD.IADD R28, R28, 0x1, -R29 ;  /* 0x000000011c1ca824 */ /* 0x000fe200078e0a1d */
[----:B----4-:R-:W-:Y:S02]  /*f830*/  ISETP.GE.AND P6, PT, R15, RZ, PT ;  /* 0x000000ff0f00720c */ /* 0x010fe40003fc6270 */
[----:B--2---:R-:W-:Y:S01]  /*f840*/  ISETP.GE.AND P0, PT, R13, RZ, PT ;  /* 0x000000ff0d00720c */ /* 0x004fe20003f06270 */
[----:B------:R-:W2:Y:S04]  /*f850*/  LDL R15, [R1+0x1f78] ;  /* 0x001f7800010f7983 */ /* 0x000ea80000100800 */
[----:B------:R-:W4:Y:S01]  /*f860*/  LDL R13, [R1+0x1f74] ;  /* 0x001f7400010d7983 */ /* 0x000f220000100800 */
[----:B---3--:R-:W-:-:S02]  /*f870*/  @!P1 IMAD.MOV R7, RZ, RZ, -R7 ;  /* 0x000000ffff079224 */ /* 0x008fc400078e0a07 */
[----:B-----5:R-:W-:-:S03]  /*f880*/  @!P3 IMAD.MOV R8, RZ, RZ, -R8 ;  /* 0x000000ffff08b224 */ /* 0x020fc600078e0a08 */
[C---:B------:R-:W-:Y:S02]  /*f890*/  SEL R29, R9.reuse, R7, !P4 ;  /* 0x00000007091d7207 */ /* 0x040fe40006000000 */
[----:B------:R-:W3:Y:S01]  /*f8a0*/  LDL.LU R7, [R1+0x216c] ;  /* 0x00216c0001077983 */ /* 0x000ee20000300800 */
[----:B------:R-:W-:-:S03]  /*f8b0*/  SEL R9, R9, R8, !P4 ;  /* 0x0000000809097207 */ /* 0x000fc60006000000 */
[----:B------:R-:W5:Y:S01]  /*f8c0*/  LDL.LU R8, [R1+0x2168] ;  /* 0x0021680001087983 */ /* 0x000f620000300800 */
[----:B------:R-:W-:-:S03]  /*f8d0*/  ISETP.GE.AND P1, PT, R16, RZ, PT ;  /* 0x000000ff1000720c */ /* 0x000fc60003f26270 */
[----:B------:R-:W-:Y:S04]  /*f8e0*/  STL [R1+0x430], R29 ;  /* 0x0004301d01007387 */ /* 0x000fe80000100800 */
[----:B------:R-:W2:Y:S04]  /*f8f0*/  LDL R16, [R1+0x1f70] ;  /* 0x001f700001107983 */ /* 0x000ea80000100800 */
[----:B------:R0:W-:Y:S04]  /*f900*/  STL [R1+0x434], R9 ;  /* 0x0004340901007387 */ /* 0x0001e80000100800 */
[----:B0-----:R-:W2:Y:S01]  /*f910*/  LDL.LU R9, [R1+0x68] ;  /* 0x0000680001097983 */ /* 0x001ea20000300800 */
[----:B------:R-:W-:-:S02]  /*f920*/  ISETP.GE.AND P2, PT, R18, RZ, PT ;  /* 0x000000ff1200720c */ /* 0x000fc40003f46270 */
[----:B------:R-:W-:Y:S01]  /*f930*/  ISETP.GE.AND P3, PT, R10, RZ, PT ;  /* 0x000000ff0a00720c */ /* 0x000fe20003f66270 */
[----:B------:R-:W3:Y:S01]  /*f940*/  LDL R18, [R1+0x1f6c] ;  /* 0x001f6c0001127983 */ /* 0x000ee20000100800 */
[----:B------:R-:W-:-:S03]  /*f950*/  ISETP.GE.AND P4, PT, R17, RZ, PT ;  /* 0x000000ff1100720c */ /* 0x000fc60003f86270 */
[----:B------:R-:W3:Y:S04]  /*f960*/  LDL.LU R10, [R1+0x64] ;  /* 0x00006400010a7983 */ /* 0x000ee80000300800 */
[----:B------:R-:W3:Y:S01]  /*f970*/  LDL R17, [R1+0x1f68] ;  /* 0x001f680001117983 */ /* 0x000ee20000100800 */
[----:B--2---:R-:W-:-:S05]  /*f980*/  @!P5 IMAD.MOV R9, RZ, RZ, -R9 ;  /* 0x000000ffff09d224 */ /* 0x004fca00078e0a09 */
[----:B------:R0:W-:Y:S04]  /*f990*/  STL [R1+0x3d8], R9 ;  /* 0x0003d80901007387 */ /* 0x0001e80000100800 */
[----:B0-----:R-:W2:Y:S01]  /*f9a0*/  LDL.LU R9, [R1+0x60] ;  /* 0x0000600001097983 */ /* 0x001ea20000300800 */
[----:B---3--:R-:W-:Y:S01]  /*f9b0*/  @!P6 IMAD.MOV R10, RZ, RZ, -R10 ;  /* 0x000000ffff0ae224 */ /* 0x008fe200078e0a0a */
[----:B------:R-:W-:Y:S02]  /*f9c0*/  ISETP.GE.AND P5, PT, R12, RZ, PT ;  /* 0x000000ff0c00720c */ /* 0x000fe40003fa6270 */
[----:B------:R-:W3:Y:S04]  /*f9d0*/  LDL R12, [R1+0x1f64] ;  /* 0x001f6400010c7983 */ /* 0x000ee80000100800 */
[----:B------:R0:W-:Y:S04]  /*f9e0*/  STL [R1+0x3d4], R10 ;  /* 0x0003d40a01007387 */ /* 0x0001e80000100800 */
[----:B0-----:R-:W3:Y:S01]  /*f9f0*/  LDL.LU R10, [R1+0x5c] ;  /* 0x00005c00010a7983 */ /* 0x001ee20000300800 */
[----:B--2---:R-:W-:Y:S01]  /*fa00*/  @!P0 IMAD.MOV R9, RZ, RZ, -R9 ;  /* 0x000000ffff098224 */ /* 0x004fe200078e0a09 */
[----:B------:R-:W-:-:S02]  /*fa10*/  ISETP.GE.AND P0, PT, R14, RZ, PT ;  /* 0x000000ff0e00720c */ /* 0x000fc40003f06270 */
[----:B------:R-:W2:Y:S04]  /*fa20*/  LDL R14, [R1+0x1f60] ;  /* 0x001f6000010e7983 */ /* 0x000ea80000100800 */
[----:B------:R0:W-:Y:S04]  /*fa30*/  STL [R1+0x3d0], R9 ;  /* 0x0003d00901007387 */ /* 0x0001e80000100800 */
[----:B0-----:R-:W2:Y:S01]  /*fa40*/  LDL.LU R9, [R1+0x58] ;  /* 0x0000580001097983 */ /* 0x001ea20000300800 */
[----:B---3--:R-:W-:Y:S01]  /*fa50*/  @!P1 IMAD.MOV R10, RZ, RZ, -R10 ;  /* 0x000000ffff0a9224 */ /* 0x008fe200078e0a0a */
[----:B------:R-:W-:-:S02]  /*fa60*/  ISETP.GE.AND P1, PT, R11, RZ, PT ;  /* 0x000000ff0b00720c */ /* 0x000fc40003f26270 */
        /* <DEDUP_REMOVED lines=9> */
[----:B----4-:R-:W-:-:S02]  /*fb00*/  ISETP.GE.AND P2, PT, R13, RZ, PT ;  /* 0x000000ff0d00720c */ /* 0x010fc40003f46270 */
[----:B------:R-:W3:Y:S04]  /*fb10*/  LDL R13, [R1+0x1f54] ;  /* 0x001f5400010d7983 */ /* 0x000ee80000100800 */
[----:B------:R0:W-:Y:S04]  /*fb20*/  STL [R1+0x3c4], R10 ;  /* 0x0003c40a01007387 */ /* 0x0001e80000100800 */
[----:B0-----:R-:W4:Y:S01]  /*fb30*/  LDL.LU R10, [R1+0x4c] ;  /* 0x00004c00010a7983 */ /* 0x001f220000300800 */
[----:B--2---:R-:W-:Y:S01]  /*fb40*/  @!P4 IMAD.MOV R9, RZ, RZ, -R9 ;  /* 0x000000ffff09c224 */ /* 0x004fe200078e0a09 */
[----:B------:R-:W-:-:S02]  /*fb50*/  ISETP.GE.AND P4, PT, R16, RZ, PT ;  /* 0x000000ff1000720c */ /* 0x000fc40003f86270 */
[----:B------:R-:W2:Y:S04]  /*fb60*/  LDL R16, [R1+0x1f50] ;  /* 0x001f500001107983 */ /* 0x000ea80000100800 */
[----:B------:R0:W-:Y:S04]  /*fb70*/  STL [R1+0x3c0], R9 ;  /* 0x0003c00901007387 */ /* 0x0001e80000100800 */
[----:B0-----:R-:W2:Y:S01]  /*fb80*/  LDL.LU R9, [R1+0x48] ;  /* 0x0000480001097983 */ /* 0x001ea20000300800 */
[----:B----4-:R-:W-:Y:S01]  /*fb90*/  @!P5 IMAD.MOV R10, RZ, RZ, -R10 ;  /* 0x000000ffff0ad224 */ /* 0x010fe200078e0a0a */
[----:B------:R-:W-:-:S02]  /*fba0*/  ISETP.GE.AND P5, PT, R18, RZ, PT ;  /* 0x000000ff1200720c */ /* 0x000fc40003fa6270 */
[----:B------:R-:W4:Y:S04]  /*fbb0*/  LDL R18, [R1+0x1f4c] ;  /* 0x001f4c0001127983 */ /* 0x000f280000100800 */
        /* <DEDUP_REMOVED lines=78> */
[----:B------:R-:W-:-:S04]  /*100a0*/  ISETP.GE.AND P2, PT, R18, RZ, PT ;  /* 0x000000ff1200720c */ /* 0x000fc80003f46270 */
[----:B------:R0:W-:Y:S04]  /*100b0*/  STL [R1+0x37c], R10 ;  /* 0x00037c0a01007387 */ /* 0x0001e80000100800 */
[----:B------:R-:W3:Y:S04]  /*100c0*/  LDL R18, [R1+0x1f0c] ;  /* 0x001f0c0001127983 */ /* 0x000ee80000100800 */
        /* <DEDUP_REMOVED lines=917> */
[----:B------:R-:W-:-:S04]  /*13a20*/  ISETP.GE.AND P1, PT, R18, RZ, PT ;  /* 0x000000ff1200720c */ /* 0x000fc80003f26270 */
[----:B------:R0:W-:Y:S04]  /*13a30*/  STL [R1+0x54], R10 ;  /* 0x0000540a01007387 */ /* 0x0001e80000100800 */
[----:B0-----:R-:W4:Y:S04]  /*13a40*/  LDL.LU R10, [R1+0xe8] ;  /* 0x0000e800010a7983 */ /* 0x001f280000300800 */
[----:B------:R-:W3:Y:S01]  /*13a50*/  LDL R18, [R1+0x1c28] ;  /* 0x001c280001127983 */ /* 0x000ee20000100800 */
[----:B--2---:R-:W-:-:S05]  /*13a60*/  @!P3 IMAD.MOV R9, RZ, RZ, -R9 ;  /* 0x000000ffff09b224 */ /* 0x004fca00078e0a09 */
[----:B------:R0:W-:Y:S04]  /*13a70*/  STL [R1+0x50], R9 ;  /* 0x0000500901007387 */ /* 0x0001e80000100800 */
[----:B0-----:R-:W2:Y:S01]  /*13a80*/  LDL.LU R9, [R1+0xec] ;  /* 0x0000ec0001097983 */ /* 0x001ea20000300800 */
[----:B----4-:R-:W-:Y:S01]  /*13a90*/  @!P2 IMAD.MOV R10, RZ, RZ, -R10 ;  /* 0x000000ffff0aa224 */ /* 0x010fe200078e0a0a */
[----:B------:R-:W-:Y:S02]  /*13aa0*/  ISETP.GE.AND P3, PT, R17, RZ, PT ;  /* 0x000000ff1100720c */ /* 0x000fe40003f66270 */
[----:B------:R-:W4:Y:S01]  /*13ab0*/  LDL R17, [R1+0x1c2c] ;  /* 0x001c2c0001117983 */ /* 0x000f220000100800 */
[----:B------:R-:W-:-:S03]  /*13ac0*/  ISETP.GE.AND P2, PT, R12, RZ, PT ;  /* 0x000000ff0c00720c */ /* 0x000fc60003f46270 */
[----:B------:R0:W-:Y:S04]  /*13ad0*/  STL [R1+0x4c], R10 ;  /* 0x00004c0a01007387 */ /* 0x0001e80000100800 */
[----:B0-----:R-:W3:Y:S01]  /*13ae0*/  LDL.LU R10, [R1+0xf0] ;  /* 0x0000f000010a7983 */ /* 0x001ee20000300800 */
[----:B--2---:R-:W-:-:S05]  /*13af0*/  @!P4 IMAD.MOV R9, RZ, RZ, -R9 ;  /* 0x000000ffff09c224 */ /* 0x004fca00078e0a09 */
[----:B------:R0:W-:Y:S04]  /*13b00*/  STL [R1+0x48], R9 ;  /* 0x0000480901007387 */ /* 0x0001e80000100800 */
[----:B0-----:R-:W2:Y:S04]  /*13b10*/  LDL R9, [R1+0x1c20] ;  /* 0x001c200001097983 */ /* 0x001ea80000100800 */
[----:B------:R-:W2:Y:S01]  /*13b20*/  LDL.LU R12, [R1+0xf8] ;  /* 0x0000f800010c7983 */ /* 0x000ea20000300800 */
[----:B---3--:R-:W-:Y:S01]  /*13b30*/  @!P5 IMAD.MOV R10, RZ, RZ, -R10 ;  /* 0x000000ffff0ad224 */ /* 0x008fe200078e0a0a */
[----:B------:R-:W-:-:S02]  /*13b40*/  ISETP.GE.AND P4, PT, R14, RZ, PT ;  /* 0x000000ff0e00720c */ /* 0x000fc40003f86270 */
[----:B------:R-:W3:Y:S01]  /*13b50*/  LDL R14, [R1+0x1c24] ;  /* 0x001c2400010e7983 */ /* 0x000ee20000100800 */
[----:B------:R-:W-:-:S03]  /*13b60*/  ISETP.GE.AND P5, PT, R11, RZ, PT ;  /* 0x000000ff0b00720c */ /* 0x000fc60003fa6270 */
[----:B------:R-:W3:Y:S04]  /*13b70*/  LDL.LU R11, [R1+0x38] ;  /* 0x00003800010b7983 */ /* 0x000ee80000300800 */
[----:B------:R0:W-:Y:S04]  /*13b80*/  STL [R1+0x44], R10 ;  /* 0x0000440a01007387 */ /* 0x0001e80000100800 */
[----:B0-----:R-:W4:Y:S01]  /*13b90*/  LDL R10, [R1+0x1c18] ;  /* 0x001c1800010a7983 */ /* 0x001f220000100800 */
        /* <DEDUP_REMOVED lines=8> */
[----:B0-----:R-:W3:Y:S04]  /*13c20*/  LDL R11, [R1+0x1c10] ;  /* 0x001c1000010b7983 */ /* 0x001ee80000100800 */
[----:B------:R-:W3:Y:S01]  /*13c30*/  LDL.LU R13, [R1+0x30] ;  /* 0x00003000010d7983 */ /* 0x000ee20000300800 */
        /* <DEDUP_REMOVED lines=8> */
[----:B------:R0:W-:Y:S04]  /*13cc0*/  STL [R1+0x34], R13 ;  /* 0x0000340d01007387 */ /* 0x0001e80000100800 */
[----:B0-----:R-:W3:Y:S04]  /*13cd0*/  LDL.LU R13, [R1+0x28] ;  /* 0x00002800010d7983 */ /* 0x001ee80000300800 */
[----:B------:R-:W5:Y:S01]  /*13ce0*/  LDL R18, [R1+0x1c0c] ;  /* 0x001c0c0001127983 */ /* 0x000f620000100800 */
[----:B--2---:R-:W-:Y:S01]  /*13cf0*/  @!P4 IMAD.MOV R29, RZ, RZ, -R29 ;  /* 0x000000ffff1dc224 */ /* 0x004fe200078e0a1d */
[----:B----4-:R-:W-:-:S02]  /*13d00*/  ISETP.GE.AND P4, PT, R17, RZ, PT ;  /* 0x000000ff1100720c */ /* 0x010fc40003f86270 */
[----:B------:R-:W2:Y:S04]  /*13d10*/  LDL R17, [R1+0x1c00] ;  /* 0x001c000001117983 */ /* 0x000ea80000100800 */
[----:B------:R0:W-:Y:S04]  /*13d20*/  STL [R1+0x30], R29 ;  /* 0x0000301d01007387 */ /* 0x0001e80000100800 */
[----:B0-----:R-:W4:Y:S01]  /*13d30*/  LDL.LU R29, [R1+0x24] ;  /* 0x00002400011d7983 */ /* 0x001f220000300800 */
[----:B---3--:R-:W-:Y:S01]  /*13d40*/  @!P5 IMAD.MOV R13, RZ, RZ, -R13 ;  /* 0x000000ffff0dd224 */ /* 0x008fe200078e0a0d */
[----:B------:R-:W-:-:S04]  /*13d50*/  ISETP.GE.AND P5, PT, R9, RZ, PT ;  /* 0x000000ff0900720c */ /* 0x000fc80003fa6270 */
[----:B------:R0:W-:Y:S04]  /*13d60*/  STL [R1+0x2c], R13 ;  /* 0x00002c0d01007387 */ /* 0x0001e80000100800 */
[----:B0-----:R-:W3:Y:S04]  /*13d70*/  LDL R13, [R1+0x1c04] ;  /* 0x001c0400010d7983 */ /* 0x001ee80000100800 */
[----:B------:R-:W2:Y:S01]  /*13d80*/  LDL.LU R9, [R1+0x20] ;  /* 0x0000200001097983 */ /* 0x000ea20000300800 */
[----:B----4-:R-:W-:Y:S01]  /*13d90*/  @!P0 IMAD.MOV R29, RZ, RZ, -R29 ;  /* 0x000000ffff1d8224 */ /* 0x010fe200078e0a1d */
[----:B------:R-:W-:-:S04]  /*13da0*/  ISETP.GE.AND P0, PT, R14, RZ, PT ;  /* 0x000000ff0e00720c */ /* 0x000fc80003f06270 */
[----:B------:R0:W-:Y:S04]  /*13db0*/  STL [R1+0x28], R29 ;  /* 0x0000281d01007387 */ /* 0x0001e80000100800 */
[----:B0-----:R-:W4:Y:S04]  /*13dc0*/  LDL R29, [R1+0x1bf8] ;  /* 0x001bf800011d7983 */ /* 0x001f280000100800 */
[----:B------:R-:W3:Y:S01]  /*13dd0*/  LDL.LU R14, [R1+0x1c] ;  /* 0x00001c00010e7983 */ /* 0x000ee20000300800 */
[----:B--2---:R-:W-:Y:S01]  /*13de0*/  @!P1 IMAD.MOV R9, RZ, RZ, -R9 ;  /* 0x000000ffff099224 */ /* 0x004fe200078e0a09 */
[----:B------:R-:W-:-:S04]  /*13df0*/  ISETP.GE.AND P1, PT, R10, RZ, PT ;  /* 0x000000ff0a00720c */ /* 0x000fc80003f26270 */
[----:B------:R0:W-:Y:S04]  /*13e00*/  STL [R1+0x24], R9 ;  /* 0x0000240901007387 */ /* 0x0001e80000100800 */
[----:B0-----:R-:W2:Y:S04]  /*13e10*/  LDL.LU R9, [R1+0x2164] ;  /* 0x0021640001097983 */ /* 0x001ea80000300800 */
[----:B------:R-:W2:Y:S01]  /*13e20*/  LDL.LU R10, [R1+0x18] ;  /* 0x00001800010a7983 */ /* 0x000ea20000300800 */
[----:B---3--:R-:W-:-:S05]  /*13e30*/  @!P3 IMAD.MOV R14, RZ, RZ, -R14 ;  /* 0x000000ffff0eb224 */ /* 0x008fca00078e0a0e */
[----:B------:R0:W-:Y:S04]  /*13e40*/  STL [R1+0x20], R14 ;  /* 0x0000200e01007387 */ /* 0x0001e80000100800 */
[----:B0-----:R-:W3:Y:S01]  /*13e50*/  LDL.LU R14, [R1+0x14] ;  /* 0x00001400010e7983 */ /* 0x001ee20000300800 */
[----:B------:R-:W-:-:S03]  /*13e60*/  ISETP.GE.AND P3, PT, R15, RZ, PT ;  /* 0x000000ff0f00720c */ /* 0x000fc60003f66270 */
[----:B------:R-:W4:Y:S01]  /*13e70*/  LDL R15, [R1+0x1bf0] ;  /* 0x001bf000010f7983 */ /* 0x000f220000100800 */
[----:B--2---:R-:W-:Y:S01]  /*13e80*/  @!P2 IMAD.MOV R10, RZ, RZ, -R10 ;  /* 0x000000ffff0aa224 */ /* 0x004fe200078e0a0a */
[----:B------:R-:W-:-:S04]  /*13e90*/  ISETP.GE.AND P2, PT, R11, RZ, PT ;  /* 0x000000ff0b00720c */ /* 0x000fc80003f46270 */
[----:B------:R0:W-:Y:S04]  /*13ea0*/  STL [R1+0x1c], R10 ;  /* 0x00001c0a01007387 */ /* 0x0001e80000100800 */
[----:B0-----:R-:W2:Y:S04]  /*13eb0*/  LDL.LU R10, [R1+0x2160] ;  /* 0x00216000010a7983 */ /* 0x001ea80000300800 */
[----:B------:R-:W2:Y:S01]  /*13ec0*/  LDL.LU R11, [R1+0x10] ;  /* 0x00001000010b7983 */ /* 0x000ea20000300800 */
[----:B---3--:R-:W-:Y:S01]  /*13ed0*/  @!P4 IMAD.MOV R14, RZ, RZ, -R14 ;  /* 0x000000ffff0ec224 */ /* 0x008fe200078e0a0e */
[----:B------:R-:W-:-:S04]  /*13ee0*/  ISETP.GE.AND P4, PT, R12, RZ, PT ;  /* 0x000000ff0c00720c */ /* 0x000fc80003f86270 */
[----:B------:R0:W-:Y:S04]  /*13ef0*/  STL [R1+0x18], R14 ;  /* 0x0000180e01007387 */ /* 0x0001e80000100800 */
[----:B0-----:R-:W3:Y:S04]  /*13f00*/  LDL R14, [R1+0x1bf4] ;  /* 0x001bf400010e7983 */ /* 0x001ee80000100800 */
[----:B------:R-:W3:Y:S01]  /*13f10*/  LDL.LU R12, [R1+0xc] ;  /* 0x00000c00010c7983 */ /* 0x000ee20000300800 */
[----:B--2---:R-:W-:Y:S01]  /*13f20*/  @!P5 IMAD.MOV R11, RZ, RZ, -R11 ;  /* 0x000000ffff0bd224 */ /* 0x004fe200078e0a0b */
[----:B------:R-:W-:-:S04]  /*13f30*/  ISETP.GE.AND P5, PT, R16, RZ, PT ;  /* 0x000000ff1000720c */ /* 0x000fc80003fa6270 */
[----:B------:R0:W-:Y:S04]  /*13f40*/  STL [R1+0x14], R11 ;  /* 0x0000140b01007387 */ /* 0x0001e80000100800 */
[----:B0-----:R-:W2:Y:S04]  /*13f50*/  LDL.LU R11, [R1+0x215c] ;  /* 0x00215c00010b7983 */ /* 0x001ea80000300800 */
[----:B------:R-:W2:Y:S01]  /*13f60*/  LDL.LU R16, [R1+0x8] ;  /* 0x0000080001107983 */ /* 0x000ea20000300800 */
[----:B---3--:R-:W-:Y:S01]  /*13f70*/  @!P0 IMAD.MOV R12, RZ, RZ, -R12 ;  /* 0x000000ffff0c8224 */ /* 0x008fe200078e0a0c */
[----:B-----5:R-:W-:-:S04]  /*13f80*/  ISETP.GE.AND P0, PT, R18, RZ, PT ;  /* 0x000000ff1200720c */ /* 0x020fc80003f06270 */
[----:B------:R0:W-:Y:S04]  /*13f90*/  STL [R1+0x10], R12 ;  /* 0x0000100c01007387 */ /* 0x0001e80000100800 */
[----:B0-----:R-:W3:Y:S04]  /*13fa0*/  LDL.LU R12, [R1+0x2158] ;  /* 0x00215800010c7983 */ /* 0x001ee80000300800 */
[----:B------:R-:W5:Y:S01]  /*13fb0*/  LDL.LU R18, [R1+0x4] ;  /* 0x0000040001127983 */ /* 0x000f620000300800 */
[----:B--2---:R-:W-:Y:S01]  /*13fc0*/  @!P1 IMAD.MOV R16, RZ, RZ, -R16 ;  /* 0x000000ffff109224 */ /* 0x004fe200078e0a10 */
[----:B------:R-:W-:-:S04]  /*13fd0*/  ISETP.GE.AND P1, PT, R17, RZ, PT ;  /* 0x000000ff1100720c */ /* 0x000fc80003f26270 */
[----:B------:R0:W-:Y:S04]  /*13fe0*/  STL [R1+0xc], R16 ;  /* 0x00000c1001007387 */ /* 0x0001e80000100800 */
[----:B0-----:R-:W2:Y:S04]  /*13ff0*/  LDL.LU R16, [R1+0x2154] ;  /* 0x0021540001107983 */ /* 0x001ea80000300800 */
[----:B------:R-:W2:Y:S01]  /*14000*/  LDL.LU R17, [R1] ;  /* 0x0000000001117983 */ /* 0x000ea20000300800 */
[----:B-----5:R-:W-:-:S05]  /*14010*/  @!P3 IMAD.MOV R18, RZ, RZ, -R18 ;  /* 0x000000ffff12b224 */ /* 0x020fca00078e0a12 */
[----:B------:R0:W-:Y:S04]  /*14020*/  STL [R1+0x8], R18 ;  /* 0x0000081201007387 */ /* 0x0001e80000100800 */
[----:B0-----:R-:W5:Y:S01]  /*14030*/  LDL.LU R18, [R1+0x2150] ;  /* 0x0021500001127983 */ /* 0x001f620000300800 */
[----:B------:R-:W-:Y:S01]  /*14040*/  ISETP.GE.AND P3, PT, R13, RZ, PT ;  /* 0x000000ff0d00720c */ /* 0x000fe20003f66270 */
[----:B--2---:R-:W-:Y:S02]  /*14050*/  @!P2 IMAD.MOV R17, RZ, RZ, -R17 ;  /* 0x000000ffff11a224 */ /* 0x004fe400078e0a11 */
[----:B-----5:R-:W-:Y:S02]  /*14060*/  IMAD.MOV.U32 R13, RZ, RZ, R18 ;  /* 0x000000ffff0d7224 */ /* 0x020fe400078e0012 */
[----:B------:R-:W2:Y:S04]  /*14070*/  LDL R18, [R1+0x1bfc] ;  /* 0x001bfc0001127983 */ /* 0x000ea80000100800 */
[----:B------:R0:W-:Y:S04]  /*14080*/  STL [R1+0x4], R17 ;  /* 0x0000041101007387 */ /* 0x0001e80000100800 */
[----:B0-----:R-:W5:Y:S01]  /*14090*/  LDL.LU R17, [R1+0x214c] ;  /* 0x00214c0001117983 */ /* 0x001f620000300800 */
[----:B----4-:R-:W-:Y:S01]  /*140a0*/  ISETP.GE.AND P2, PT, R29, RZ, PT ;  /* 0x000000ff1d00720c */ /* 0x010fe20003f46270 */
[----:B------:R-:W-:-:S05]  /*140b0*/  @!P4 IMAD.MOV R13, RZ, RZ, -R13 ;  /* 0x000000ffff0dc224 */ /* 0x000fca00078e0a0d */
[----:B------:R0:W-:Y:S04]  /*140c0*/  STL [R1], R13 ;  /* 0x0000000d01007387 */ /* 0x0001e80000100800 */
[----:B0-----:R-:W4:Y:S01]  /*140d0*/  LDL.LU R13, [R1+0x2148] ;  /* 0x00214800010d7983 */ /* 0x001f220000300800 */
[----:B--2---:R-:W-:Y:S01]  /*140e0*/  ISETP.GE.AND P4, PT, R18, RZ, PT ;  /* 0x000000ff1200720c */ /* 0x004fe20003f86270 */
[----:B------:R-:W-:Y:S02]  /*140f0*/  IMAD.MOV.U32 R18, RZ, RZ, R16 ;  /* 0x000000ffff127224 */ /* 0x000fe400078e0010 */
[----:B------:R-:W2:Y:S01]  /*14100*/  LDL R16, [R1+0x1be0] ;  /* 0x001be00001107983 */ /* 0x000ea20000100800 */
[----:B-----5:R-:W-:-:S03]  /*14110*/  IMAD.MOV.U32 R29, RZ, RZ, R17 ;  /* 0x000000ffff1d7224 */ /* 0x020fc600078e0011 */
[----:B------:R-:W5:Y:S01]  /*14120*/  LDL R17, [R1+0x1bd8] ;  /* 0x001bd80001117983 */ /* 0x000f620000100800 */
[----:B------:R-:W-:Y:S01]  /*14130*/  @!P5 IMAD.MOV R29, RZ, RZ, -R29 ;  /* 0x000000ffff1dd224 */ /* 0x000fe200078e0a1d */
[----:B------:R-:W-:-:S04]  /*14140*/  ISETP.GE.AND P5, PT, R15, RZ, PT ;  /* 0x000000ff0f00720c */ /* 0x000fc80003fa6270 */
[----:B------:R0:W-:Y:S04]  /*14150*/  STL [R1+0x2080], R29 ;  /* 0x0020801d01007387 */ /* 0x0001e80000100800 */
[----:B0-----:R-:W2:Y:S04]  /*14160*/  LDL R29, [R1+0x1be4] ;  /* 0x001be400011d7983 */ /* 0x001ea80000100800 */
[----:B------:R-:W2:Y:S01]  /*14170*/  LDL.LU R15, [R1+0x2144] ;  /* 0x00214400010f7983 */ /* 0x000ea20000300800 */
[----:B------:R-:W-:Y:S01]  /*14180*/  @!P0 IMAD.MOV R18, RZ, RZ, -R18 ;  /* 0x000000ffff128224 */ /* 0x000fe200078e0a12 */
[----:B------:R-:W-:-:S04]  /*14190*/  ISETP.GE.AND P0, PT, R14, RZ, PT ;  /* 0x000000ff0e00720c */ /* 0x000fc80003f06270 */
[----:B------:R0:W-:Y:S04]  /*141a0*/  STL [R1+0x2084], R18 ;  /* 0x0020841201007387 */ /* 0x0001e80000100800 */
[----:B0-----:R-:W3:Y:S04]  /*141b0*/  LDL R18, [R1+0x1bec] ;  /* 0x001bec0001127983 */ /* 0x001ee80000100800 */
[----:B------:R-:W3:Y:S01]  /*141c0*/  LDL.LU R14, [R1+0x2140] ;  /* 0x00214000010e7983 */ /* 0x000ee20000300800 */
[----:B--2---:R-:W-:-:S05]  /*141d0*/  @!P1 IMAD.MOV R15, RZ, RZ, -R15 ;  /* 0x000000ffff0f9224 */ /* 0x004fca00078e0a0f */
[----:B------:R0:W-:Y:S04]  /*141e0*/  STL [R1+0x2088], R15 ;  /* 0x0020880f01007387 */ /* 0x0001e80000100800 */
[----:B0-----:R-:W2:Y:S01]  /*141f0*/  LDL R15, [R1+0x1be8] ;  /* 0x001be800010f7983 */ /* 0x001ea20000100800 */
[----:B----4-:R-:W-:Y:S02]  /*14200*/  @!P2 IMAD.MOV R13, RZ, RZ, -R13 ;  /* 0x000000ffff0da224 */ /* 0x010fe400078e0a0d */
[----:B---3--:R-:W-:Y:S01]  /*14210*/  @!P3 IMAD.MOV R14, RZ, RZ, -R14 ;  /* 0x000000ffff0eb224 */ /* 0x008fe200078e0a0e */
[----:B------:R-:W-:Y:S02]  /*14220*/  ISETP.GE.AND P3, PT, R18, RZ, PT ;  /* 0x000000ff1200720c */ /* 0x000fe40003f66270 */
[----:B------:R-:W-:-:S02]  /*14230*/  ISETP.GE.AND P2, PT, R16, RZ, PT ;  /* 0x000000ff1000720c */ /* 0x000fc40003f46270 */
[----:B--2---:R-:W-:Y:S02]  /*14240*/  ISETP.GE.AND P1, PT, R15, RZ, PT ;  /* 0x000000ff0f00720c */ /* 0x004fe40003f26270 */
[----:B------:R-:W2:Y:S04]  /*14250*/  LDL R15, [R1+0x1bd4] ;  /* 0x001bd400010f7983 */ /* 0x000ea80000100800 */
[----:B------:R0:W-:Y:S04]  /*14260*/  STL [R1+0x208c], R14 ;  /* 0x00208c0e01007387 */ /* 0x0001e80000100800 */
[----:B------:R-:W3:Y:S04]  /*14270*/  LDL R18, [R1+0x1bc8] ;  /* 0x001bc80001127983 */ /* 0x000ee80000100800 */
[----:B0-----:R-:W4:Y:S04]  /*14280*/  LDL R14, [R1+0x1bd0] ;  /* 0x001bd000010e7983 */ /* 0x001f280000100800 */
[----:B------:R0:W-:Y:S04]  /*14290*/  STL [R1+0x2090], R13 ;  /* 0x0020900d01007387 */ /* 0x0001e80000100800 */
[----:B------:R-:W2:Y:S04]  /*142a0*/  LDL R16, [R1+0x1bcc] ;  /* 0x001bcc0001107983 */ /* 0x000ea80000100800 */
[----:B0-----:R-:W2:Y:S01]  /*142b0*/  LDL R13, [R1+0x1bdc] ;  /* 0x001bdc00010d7983 */ /* 0x001ea20000100800 */
[----:B------:R-:W-:-:S02]  /*142c0*/  @!P4 IMAD.MOV R12, RZ, RZ, -R12 ;  /* 0x000000ffff0cc224 */ /* 0x000fc400078e0a0c */
[----:B------:R-:W-:Y:S01]  /*142d0*/  @!P5 IMAD.MOV R11, RZ, RZ, -R11 ;  /* 0x000000ffff0bd224 */ /* 0x000fe200078e0a0b */
[----:B------:R-:W-:Y:S01]  /*142e0*/  ISETP.GE.AND P4, PT, R29, RZ, PT ;  /* 0x000000ff1d00720c */ /* 0x000fe20003f86270 */
[----:B------:R-:W-:Y:S01]  /*142f0*/  @!P0 IMAD.MOV R10, RZ, RZ, -R10 ;  /* 0x000000ffff0a8224 */ /* 0x000fe200078e0a0a */
[----:B------:R-:W-:Y:S01]  /*14300*/  STL [R1+0x2094], R12 ;  /* 0x0020940c01007387 */ /* 0x000fe20000100800 */
[----:B------:R-:W-:Y:S01]  /*14310*/  @!P1 IMAD.MOV R9, RZ, RZ, -R9 ;  /* 0x000000ffff099224 */ /* 0x000fe200078e0a09 */
[----:B-----5:R-:W-:Y:S02]  /*14320*/  ISETP.GE.AND P5, PT, R17, RZ, PT ;  /* 0x000000ff1100720c */ /* 0x020fe40003fa6270 */
[----:B------:R-:W5:Y:S04]  /*14330*/  LDL R29, [R1+0x1bc0] ;  /* 0x001bc000011d7983 */ /* 0x000f680000100800 */
[----:B------:R-:W-:Y:S04]  /*14340*/  STL [R1+0x2098], R11 ;  /* 0x0020980b01007387 */ /* 0x000fe80000100800 */
[----:B------:R-:W3:Y:S04]  /*14350*/  LDL R17, [R1+0x1bc4] ;  /* 0x001bc40001117983 */ /* 0x000ee80000100800 */
[----:B------:R-:W-:Y:S01]  /*14360*/  STL [R1+0x209c], R10 ;  /* 0x00209c0a01007387 */ /* 0x000fe20000100800 */
[----:B------:R-:W-:Y:S01]  /*14370*/  @!P3 IMAD.MOV R8, RZ, RZ, -R8 ;  /* 0x000000ffff08b224 */ /* 0x000fe200078e0a08 */
[----:B----4-:R-:W-:-:S02]  /*14380*/  ISETP.GE.AND P1, PT, R14, RZ, PT ;  /* 0x000000ff0e00720c */ /* 0x010fc40003f26270 */
[----:B--2---:R-:W-:Y:S02]  /*14390*/  ISETP.GE.AND P0, PT, R13, RZ, PT ;  /* 0x000000ff0d00720c */ /* 0x004fe40003f06270 */
[----:B------:R-:W2:Y:S04]  /*143a0*/  LDL R13, [R1+0x1bbc] ;  /* 0x001bbc00010d7983 */ /* 0x000ea80000100800 */
[----:B------:R-:W-:Y:S04]  /*143b0*/  STL [R1+0x20a0], R9 ;  /* 0x0020a00901007387 */ /* 0x000fe80000100800 */
[----:B------:R-:W4:Y:S01]  /*143c0*/  LDL R14, [R1+0x1bb4] ;  /* 0x001bb400010e7983 */ /* 0x000f220000100800 */
[----:B------:R-:W-:-:S03]  /*143d0*/  ISETP.GE.AND P3, PT, R15, RZ, PT ;  /* 0x000000ff0f00720c */ /* 0x000fc60003f66270 */
[----:B------:R-:W-:Y:S04]  /*143e0*/  STL [R1+0x20a4], R8 ;  /* 0x0020a40801007387 */ /* 0x000fe80000100800 */
[----:B------:R-:W4:Y:S01]  /*143f0*/  LDL R15, [R1+0x1bb8] ;  /* 0x001bb800010f7983 */ /* 0x000f220000100800 */
[----:B------:R-:W-:Y:S02]  /*14400*/  @!P2 IMAD.MOV R7, RZ, RZ, -R7 ;  /* 0x000000ffff07a224 */ /* 0x000fe400078e0a07 */
[----:B------:R-:W-:Y:S01]  /*14410*/  @!P4 IMAD.MOV R6, RZ, RZ, -R6 ;  /* 0x000000ffff06c224 */ /* 0x000fe200078e0a06 */
[----:B------:R-:W-:Y:S02]  /*14420*/  ISETP.GE.AND P4, PT, R16, RZ, PT ;  /* 0x000000ff1000720c */ /* 0x000fe40003f86270 */
[----:B------:R-:W-:Y:S04]  /*14430*/  STL [R1+0x20a8], R7 ;  /* 0x0020a80701007387 */ /* 0x000fe80000100800 */
[----:B------:R0:W-:Y:S04]  /*14440*/  STL [R1+0x20ac], R6 ;  /* 0x0020ac0601007387 */ /* 0x0001e80000100800 */
[----:B------:R-:W4:Y:S01]  /*14450*/  LDL R16, [R1+0xf74] ;  /* 0x000f740001107983 */ /* 0x000f220000100800 */
[----:B---3--:R-:W-:Y:S01]  /*14460*/  ISETP.GE.AND P2, PT, R18, RZ, PT ;  /* 0x000000ff1200720c */ /* 0x008fe20003f46270 */
[----:B------:R-:W-:Y:S01]  /*14470*/  @!P5 IMAD.MOV R5, RZ, RZ, -R5 ;  /* 0x000000ffff05d224 */ /* 0x000fe200078e0a05 */
[----:B-----5:R-:W-:Y:S01]  /*14480*/  ISETP.GE.AND P5, PT, R29, RZ, PT ;  /* 0x000000ff1d00720c */ /* 0x020fe20003fa6270 */
[----:B------:R-:W-:Y:S01]  /*14490*/  @!P0 IMAD.MOV R4, RZ, RZ, -R4 ;  /* 0x000000ffff048224 */ /* 0x000fe200078e0a04 */
[----:B------:R-:W-:Y:S01]  /*144a0*/  ISETP.GE.AND P0, PT, R17, RZ, PT ;  /* 0x000000ff1100720c */ /* 0x000fe20003f06270 */
[----:B------:R-:W-:-:S02]  /*144b0*/  @!P1 IMAD.MOV R3, RZ, RZ, -R3 ;  /* 0x000000ffff039224 */ /* 0x000fc400078e0a03 */
[----:B------:R-:W-:Y:S01]  /*144c0*/  @!P3 IMAD.MOV R2, RZ, RZ, -R2 ;  /* 0x000000ffff02b224 */ /* 0x000fe200078e0a02 */
[----:B------:R-:W-:Y:S04]  /*144d0*/  STL [R1+0x20b0], R5 ;  /* 0x0020b00501007387 */ /* 0x000fe80000100800 */
[----:B------:R-:W3:Y:S04]  /*144e0*/  LDL R18, [R1+0x1bb0] ;  /* 0x001bb00001127983 */ /* 0x000ee80000100800 */
[----:B------:R-:W5:Y:S04]  /*144f0*/  LDL R29, [R1+0x1bac] ;  /* 0x001bac00011d7983 */ /* 0x000f680000100800 */
[----:B------:R-:W-:Y:S01]  /*14500*/  STL [R1+0x20b4], R4 ;  /* 0x0020b40401007387 */ /* 0x000fe20000100800 */
[----:B------:R-:W-:-:S03]  /*14510*/  @!P2 IMAD.MOV R0, RZ, RZ, -R0 ;  /* 0x000000ffff00a224 */ /* 0x000fc600078e0a00 */
[----:B------:R-:W3:Y:S01]  /*14520*/  LDL R17, [R1+0x1ba8] ;  /* 0x001ba80001117983 */ /* 0x000ee20000100800 */
[----:B------:R-:W-:Y:S02]  /*14530*/  @!P4 IMAD.MOV R27, RZ, RZ, -R27 ;  /* 0x000000ffff1bc224 */ /* 0x000fe400078e0a1b */
[----:B------:R-:W-:Y:S01]  /*14540*/  @!P5 IMAD.MOV R26, RZ, RZ, -R26 ;  /* 0x000000ffff1ad224 */ /* 0x000fe200078e0a1a */
[----:B------:R-:W-:Y:S01]  /*14550*/  STL [R1+0x20b8], R3 ;  /* 0x0020b80301007387 */ /* 0x000fe20000100800 */
[----:B------:R-:W-:-:S03]  /*14560*/  @!P0 IMAD.MOV R25, RZ, RZ, -R25 ;  /* 0x000000ffff198224 */ /* 0x000fc600078e0a19 */
[----:B------:R-:W-:Y:S04]  /*14570*/  STL [R1+0x20bc], R2 ;  /* 0x0020bc0201007387 */ /* 0x000fe80000100800 */
[----:B------:R1:W-:Y:S04]  /*14580*/  STL [R1+0x20c0], R0 ;  /* 0x0020c00001007387 */ /* 0x0003e80000100800 */
[----:B------:R-:W-:Y:S04]  /*14590*/  STL [R1+0x20c4], R27 ;  /* 0x0020c41b01007387 */ /* 0x000fe80000100800 */
[----:B------:R-:W-:Y:S04]  /*145a0*/  STL [R1+0x20c8], R26 ;  /* 0x0020c81a01007387 */ /* 0x000fe80000100800 */
[----:B------:R-:W-:Y:S01]  /*145b0*/  STL [R1+0x20cc], R25 ;  /* 0x0020cc1901007387 */ /* 0x000fe20000100800 */
[----:B--2---:R-:W-:-:S02]  /*145c0*/  ISETP.GE.AND P1, PT, R13, RZ, PT ;  /* 0x000000ff0d00720c */ /* 0x004fc40003f26270 */
[----:B----4-:R-:W-:-:S11]  /*145d0*/  ISETP.GE.AND P3, PT, R14, RZ, PT ;  /* 0x000000ff0e00720c */ /* 0x010fd60003f66270 */
[----:B------:R-:W-:Y:S02]  /*145e0*/  @!P1 IMAD.MOV R24, RZ, RZ, -R24 ;  /* 0x000000ffff189224 */ /* 0x000fe400078e0a18 */
[----:B------:R-:W-:-:S03]  /*145f0*/  @!P3 IMAD.MOV R23, RZ, RZ, -R23 ;  /* 0x000000ffff17b224 */ /* 0x000fc600078e0a17 */
[----:B------:R-:W-:Y:S04]  /*14600*/  STL [R1+0x20d0], R24 ;  /* 0x0020d01801007387 */ /* 0x000fe80000100800 */
[----:B------:R-:W-:Y:S04]  /*14610*/  STL [R1+0x20d4], R23 ;  /* 0x0020d41701007387 */ /* 0x000fe80000100800 */
[----:B0-----:R-:W2:Y:S04]  /*14620*/  LDL.LU R6, [R1+0x3d8] ;  /* 0x0003d80001067983 */ /* 0x001ea80000300800 */
[----:B------:R-:W4:Y:S04]  /*14630*/  LDL.LU R7, [R1+0x3d4] ;  /* 0x0003d40001077983 */ /* 0x000f280000300800 */
[----:B------:R-:W4:Y:S04]  /*14640*/  LDL.LU R8, [R1+0x3d0] ;  /* 0x0003d00001087983 */ /* 0x000f280000300800 */
[----:B------:R-:W4:Y:S04]  /*14650*/  LDL.LU R9, [R1+0x3cc] ;  /* 0x0003cc0001097983 */ /* 0x000f280000300800 */
[----:B------:R-:W4:Y:S04]  /*14660*/  LDL.LU R10, [R1+0x3c8] ;  /* 0x0003c800010a7983 */ /* 0x000f280000300800 */
[----:B------:R-:W4:Y:S04]  /*14670*/  LDL.LU R11, [R1+0x3c4] ;  /* 0x0003c400010b7983 */ /* 0x000f280000300800 */
[----:B------:R-:W4:Y:S01]  /*14680*/  LDL.LU R12, [R1+0x3c0] ;  /* 0x0003c000010c7983 */ /* 0x000f220000300800 */
[----:B------:R-:W-:-:S03]  /*14690*/  ISETP.GE.AND P2, PT, R15, RZ, PT ;  /* 0x000000ff0f00720c */ /* 0x000fc60003f46270 */
[----:B------:R-:W4:Y:S04]  /*146a0*/  LDL.LU R13, [R1+0x3bc] ;  /* 0x0003bc00010d7983 */ /* 0x000f280000300800 */
[----:B------:R-:W4:Y:S04]  /*146b0*/  LDL.LU R14, [R1+0x3b8] ;  /* 0x0003b800010e7983 */ /* 0x000f280000300800 */
[----:B------:R-:W4:Y:S01]  /*146c0*/  LDL.LU R15, [R1+0x3b4] ;  /* 0x0003b400010f7983 */ /* 0x000f220000300800 */
[----:B------:R-:W-:-:S03]  /*146d0*/  ISETP.GE.AND P5, PT, R16, RZ, PT ;  /* 0x000000ff1000720c */ /* 0x000fc60003fa6270 */
[----:B------:R-:W0:Y:S01]  /*146e0*/  S2R R16, SR_TID.X ;  /* 0x0000000000107919 */ /* 0x000e220000002100 */
[----:B---3--:R-:W-:Y:S02]  /*146f0*/  ISETP.GE.AND P0, PT, R18, RZ, PT ;  /* 0x000000ff1200720c */ /* 0x008fe40003f06270 */
[----:B-----5:R-:W-:Y:S02]  /*14700*/  ISETP.GE.AND P1, PT, R29, RZ, PT ;  /* 0x000000ff1d00720c */ /* 0x020fe40003f26270 */
[----:B------:R-:W-:Y:S01]  /*14710*/  ISETP.GE.AND P3, PT, R17, RZ, PT ;  /* 0x000000ff1100720c */ /* 0x000fe20003f66270 */
[----:B------:R-:W-:Y:S01]  /*14720*/  @!P2 IMAD.MOV R22, RZ, RZ, -R22 ;  /* 0x000000ffff16a224 */ /* 0x000fe200078e0a16 */
[----:B------:R-:W-:Y:S01]  /*14730*/  ISETP.NE.AND P4, PT, RZ, c[0x0][0x17c], PT ;  /* 0x00005f00ff007a0c */ /* 0x000fe20003f85270 */
[----:B------:R-:W3:Y:S01]  /*14740*/  LDL.LU R18, [R1+0x3b0] ;  /* 0x0003b00001127983 */ /* 0x000ee20000300800 */
[----:B------:R-:W-:Y:S01]  /*14750*/  LOP3.LUT R17, RZ, c[0x0][0x17c], RZ, 0x33, !PT ;  /* 0x00005f00ff117a12 */ /* 0x000fe200078e33ff */
[----:B------:R-:W-:-:S02]  /*14760*/  @!P5 IMAD.MOV R21, RZ, RZ, -R21 ;  /* 0x000000ffff15d224 */ /* 0x000fc400078e0a15 */
[----:B------:R-:W5:Y:S01]  /*14770*/  LDL.LU R29, [R1+0x3ac] ;  /* 0x0003ac00011d7983 */ /* 0x000f620000300800 */
[----:B0-----:R-:W-:-:S05]  /*14780*/  LOP3.LUT R16, R16, 0x3f, RZ, 0xc0, !PT ;  /* 0x0000003f10107812 */ /* 0x001fca00078ec0ff */
[----:B-1----:R-:W-:Y:S02]  /*14790*/  IMAD R0, R16, c[0x0][0x18c], RZ ;  /* 0x0000630010007a24 */ /* 0x002fe400078e02ff */
[----:B------:R-:W-:-:S03]  /*147a0*/  @!P0 IMAD.MOV R20, RZ, RZ, -R20 ;  /* 0x000000ffff148224 */ /* 0x000fc600078e0a14 */
[----:B------:R-:W-:Y:S01]  /*147b0*/  LEA R16, P6, R0, c[0x0][0x168], 0x1 ;  /* 0x00005a0000107a11 */ /* 0x000fe200078c08ff */
[----:B------:R-:W-:Y:S02]  /*147c0*/  @!P1 IMAD.MOV R19, RZ, RZ, -R19 ;  /* 0x000000ffff139224 */ /* 0x000fe400078e0a13 */
[----:B------:R-:W-:Y:S02]  /*147d0*/  @!P3 IMAD.MOV R28, RZ, RZ, -R28 ;  /* 0x000000ffff1cb224 */ /* 0x000fe400078e0a1c */
[----:B------:R-:W-:Y:S04]  /*147e0*/  STL [R1+0x1fd4], R16 ;  /* 0x001fd41001007387 */ /* 0x000fe80000100800 */
[----:B------:R-:W-:Y:S04]  /*147f0*/  STL [R1+0x20d8], R22 ;  /* 0x0020d81601007387 */ /* 0x000fe80000100800 */
[----:B------:R-:W-:Y:S04]  /*14800*/  STL [R1+0x20dc], R21 ;  /* 0x0020dc1501007387 */ /* 0x000fe80000100800 */
[----:B------:R-:W-:Y:S04]  /*14810*/  STL [R1+0x20e0], R20 ;  /* 0x0020e01401007387 */ /* 0x000fe80000100800 */
[----:B------:R-:W-:Y:S04]  /*14820*/  STL [R1+0x20e4], R19 ;  /* 0x0020e41301007387 */ /* 0x000fe80000100800 */
[----:B------:R-:W-:Y:S01]  /*14830*/  STL [R1+0x20e8], R28 ;  /* 0x0020e81c01007387 */ /* 0x000fe20000100800 */
[----:B--2---:R-:W-:-:S02]  /*14840*/  SEL R3, R17, R6, !P4 ;  /* 0x0000000611037207 */ /* 0x004fc40006000000 */
[----:B----4-:R-:W-:-:S03]  /*14850*/  SEL R2, R17, R7, !P4 ;  /* 0x0000000711027207 */ /* 0x010fc60006000000 */
[----:B------:R0:W-:Y:S01]  /*14860*/  STL [R1+0x42c], R3 ;  /* 0x00042c0301007387 */ /* 0x0001e20000100800 */
[----:B------:R-:W-:-:S03]  /*14870*/  SEL R0, R17, R8, !P4 ;  /* 0x0000000811007207 */ /* 0x000fc60006000000 */
[----:B------:R1:W-:Y:S01]  /*14880*/  STL [R1+0x428], R2 ;  /* 0x0004280201007387 */ /* 0x0003e20000100800 */
[----:B0-----:R-:W-:-:S03]  /*14890*/  SEL R3, R17, R9, !P4 ;  /* 0x0000000911037207 */ /* 0x001fc60006000000 */
[----:B------:R0:W-:Y:S01]  /*148a0*/  STL [R1+0x424], R0 ;  /* 0x0004240001007387 */ /* 0x0001e20000100800 */
[----:B-1----:R-:W-:-:S03]  /*148b0*/  SEL R2, R17, R10, !P4 ;  /* 0x0000000a11027207 */ /* 0x002fc60006000000 */
[----:B------:R1:W-:Y:S01]  /*148c0*/  STL [R1+0x420], R3 ;  /* 0x0004200301007387 */ /* 0x0003e20000100800 */
[----:B0-----:R-:W-:-:S03]  /*148d0*/  SEL R0, R17, R11, !P4 ;  /* 0x0000000b11007207 */ /* 0x001fc60006000000 */
[----:B------:R0:W-:Y:S01]  /*148e0*/  STL [R1+0x41c], R2 ;  /* 0x00041c0201007387 */ /* 0x0001e20000100800 */
[----:B-1----:R-:W-:-:S03]  /*148f0*/  SEL R3, R17, R12, !P4 ;  /* 0x0000000c11037207 */ /* 0x002fc60006000000 */
[----:B------:R1:W-:Y:S04]  /*14900*/  STL [R1+0x418], R0 ;  /* 0x0004180001007387 */ /* 0x0003e80000100800 */
[----:B------:R2:W-:Y:S01]  /*14910*/  STL [R1+0x414], R3 ;  /* 0x0004140301007387 */ /* 0x0005e20000100800 */
[C---:B0-----:R-:W-:Y:S02]  /*14920*/  SEL R2, R17.reuse, R13, !P4 ;  /* 0x0000000d11027207 */ /* 0x041fe40006000000 */
[----:B-1----:R-:W-:-:S03]  /*14930*/  SEL R0, R17, R14, !P4 ;  /* 0x0000000e11007207 */ /* 0x002fc60006000000 */
[----:B------:R3:W-:Y:S01]  /*14940*/  STL [R1+0x410], R2 ;  /* 0x0004100201007387 */ /* 0x0007e20000100800 */
[----:B--2---:R-:W-:-:S03]  /*14950*/  SEL R3, R17, R15, !P4 ;  /* 0x0000000f11037207 */ /* 0x004fc60006000000 */
[----:B------:R5:W-:Y:S04]  /*14960*/  STL [R1+0x40c], R0 ;  /* 0x00040c0001007387 */ /* 0x000be80000100800 */
[----:B------:R-:W-:Y:S04]  /*14970*/  STL [R1+0x408], R3 ;  /* 0x0004080301007387 */ /* 0x000fe80000100800 */
[----:B------:R-:W2:Y:S01]  /*14980*/  LDL.LU R28, [R1+0x39c] ;  /* 0x00039c00011c7983 */ /* 0x000ea20000300800 */
[C---:B---3--:R-:W-:Y:S02]  /*14990*/  SEL R2, R17.reuse, R18, !P4 ;  /* 0x0000001211027207 */ /* 0x048fe40006000000 */
[----:B-----5:R-:W-:-:S03]  /*149a0*/  SEL R0, R17, R29, !P4 ;  /* 0x0000001d11007207 */ /* 0x020fc60006000000 */
[----:B------:R-:W-:Y:S04]  /*149b0*/  STL [R1+0x404], R2 ;  /* 0x0004040201007387 */ /* 0x000fe80000100800 */
[----:B--2---:R0:W-:Y:S04]  /*149c0*/  STL [R1+0x2134], R28 ;  /* 0x0021341c01007387 */ /* 0x0041e80000100800 */
[----:B------:R-:W-:Y:S04]  /*149d0*/  STL [R1+0x400], R0 ;  /* 0x0004000001007387 */ /* 0x000fe80000100800 */
[----:B0-----:R-:W2:Y:S04]  /*149e0*/  LDL.LU R28, [R1+0x3a0] ;  /* 0x0003a000011c7983 */ /* 0x001ea80000300800 */
[----:B--2---:R0:W-:Y:S04]  /*149f0*/  STL [R1+0x2138], R28 ;  /* 0x0021381c01007387 */ /* 0x0041e80000100800 */
[----:B0-----:R-:W2:Y:S04]  /*14a00*/  LDL.LU R28, [R1+0x3a4] ;  /* 0x0003a400011c7983 */ /* 0x001ea80000300800 */
[----:B--2---:R0:W-:Y:S04]  /*14a10*/  STL [R1+0x213c], R28 ;  /* 0x00213c1c01007387 */ /* 0x0041e80000100800 */
[----:B0-----:R-:W2:Y:S04]  /*14a20*/  LDL.LU R28, [R1+0x3a8] ;  /* 0x0003a800011c7983 */ /* 0x001ea80000300800 */
[----:B------:R-:W3:Y:S04]  /*14a30*/  LDL.LU R19, [R1+0x398] ;  /* 0x0003980001137983 */ /* 0x000ee80000300800 */
[----:B------:R-:W4:Y:S04]  /*14a40*/  LDL.LU R20, [R1+0x394] ;  /* 0x0003940001147983 */ /* 0x000f280000300800 */
[----:B------:R-:W5:Y:S04]  /*14a50*/  LDL.LU R21, [R1+0x390] ;  /* 0x0003900001157983 */ /* 0x000f680000300800 */
[----:B------:R-:W3:Y:S04]  /*14a60*/  LDL.LU R22, [R1+0x38c] ;  /* 0x00038c0001167983 */ /* 0x000ee80000300800 */
        /* <DEDUP_REMOVED lines=22> */
[----:B------:R-:W3:Y:S01]  /*14bd0*/  LDL.LU R29, [R1+0x330] ;  /* 0x00033000011d7983 */ /* 0x000ee20000300800 */
[----:B--2---:R-:W-:-:S05]  /*14be0*/  SEL R28, R17, R28, !P4 ;  /* 0x0000001c111c7207 */ /* 0x004fca0006000000 */
[----:B------:R0:W-:Y:S04]  /*14bf0*/  STL [R1+0x3fc], R28 ;  /* 0x0003fc1c01007387 */ /* 0x0001e80000100800 */
[----:B0-----:R-:W2:Y:S02]  /*14c00*/  LDL.LU R28, [R1+0x213c] ;  /* 0x00213c00011c7983 */ /* 0x001ea40000300800 */
[----:B--2---:R-:W-:-:S05]  /*14c10*/  SEL R28, R17, R28, !P4 ;  /* 0x0000001c111c7207 */ /* 0x004fca0006000000 */
[----:B------:R0:W-:Y:S04]  /*14c20*/  STL [R1+0x3f8], R28 ;  /* 0x0003f81c01007387 */ /* 0x0001e80000100800 */
[----:B0-----:R-:W2:Y:S02]  /*14c30*/  LDL.LU R28, [R1+0x2138] ;  /* 0x00213800011c7983 */ /* 0x001ea40000300800 */
[----:B--2---:R-:W-:-:S05]  /*14c40*/  SEL R28, R17, R28, !P4 ;  /* 0x0000001c111c7207 */ /* 0x004fca0006000000 */
[----:B------:R0:W-:Y:S04]  /*14c50*/  STL [R1+0x124], R28 ;  /* 0x0001241c01007387 */ /* 0x0001e80000100800 */
[----:B0-----:R-:W2:Y:S01]  /*14c60*/  LDL.LU R28, [R1+0x2134] ;  /* 0x00213400011c7983 */ /* 0x001ea20000300800 */
[C---:B---3--:R-:W-:Y:S02]  /*14c70*/  SEL R19, R17.reuse, R19, !P4 ;  /* 0x0000001311137207 */ /* 0x048fe40006000000 */
[C---:B------:R-:W-:Y:S02]  /*14c80*/  SEL R16, R17.reuse, R16, !P4 ;  /* 0x0000001011107207 */ /* 0x040fe40006000000 */
[C---:B------:R-:W-:Y:S02]  /*14c90*/  SEL R3, R17.reuse, R3, !P4 ;  /* 0x0000000311037207 */ /* 0x040fe40006000000 */
[----:B--2---:R-:W-:-:S05]  /*14ca0*/  SEL R28, R17, R28, !P4 ;  /* 0x0000001c111c7207 */ /* 0x004fca0006000000 */
[----:B------:R4:W-:Y:S04]  /*14cb0*/  STL [R1+0x3f4], R28 ;  /* 0x0003f41c01007387 */ /* 0x0009e80000100800 */
[----:B------:R0:W-:Y:S01]  /*14cc0*/  STL [R1+0x3f0], R19 ;  /* 0x0003f01301007387 */ /* 0x0001e20000100800 */
[C---:B----4-:R-:W-:Y:S02]  /*14cd0*/  SEL R28, R17.reuse, R20, !P4 ;  /* 0x00000014111c7207 */ /* 0x050fe40006000000 */
[C---:B-----5:R-:W-:Y:S02]  /*14ce0*/  SEL R20, R17.reuse, R21, !P4 ;  /* 0x0000001511147207 */ /* 0x060fe40006000000 */
[C---:B0-----:R-:W-:Y:S01]  /*14cf0*/  SEL R19, R17.reuse, R22, !P4 ;  /* 0x0000001611137207 */ /* 0x041fe20006000000 */
[----:B------:R-:W-:Y:S04]  /*14d00*/  STL [R1+0x160], R28 ;  /* 0x0001601c01007387 */ /* 0x000fe80000100800 */
[----:B------:R0:W-:Y:S04]  /*14d10*/  STL [R1+0x3ec], R20 ;  /* 0x0003ec1401007387 */ /* 0x0001e80000100800 */
[----:B------:R1:W-:Y:S04]  /*14d20*/  STL [R1+0x3e8], R19 ;  /* 0x0003e81301007387 */ /* 0x0003e80000100800 */
[----:B------:R2:W-:Y:S01]  /*14d30*/  STL [R1+0x3e4], R16 ;  /* 0x0003e41001007387 */ /* 0x0005e20000100800 */
[----:B0-----:R-:W-:-:S02]  /*14d40*/  SEL R20, R17, R23, !P4 ;  /* 0x0000001711147207 */ /* 0x001fc40006000000 */
[----:B-1----:R-:W-:-:S03]  /*14d50*/  SEL R19, R17, R24, !P4 ;  /* 0x0000001811137207 */ /* 0x002fc60006000000 */
[----:B------:R0:W-:Y:S01]  /*14d60*/  STL [R1+0x3e0], R20 ;  /* 0x0003e01401007387 */ /* 0x0001e20000100800 */
[----:B--2---:R-:W-:-:S03]  /*14d70*/  SEL R16, R17, R25, !P4 ;  /* 0x0000001911107207 */ /* 0x004fc60006000000 */
[----:B------:R1:W-:Y:S04]  /*14d80*/  STL [R1+0x1c8], R19 ;  /* 0x0001c81301007387 */ /* 0x0003e80000100800 */
[----:B------:R2:W-:Y:S01]  /*14d90*/  STL [R1+0x3dc], R16 ;  /* 0x0003dc1001007387 */ /* 0x0005e20000100800 */
[C---:B0-----:R-:W-:Y:S02]  /*14da0*/  SEL R20, R17.reuse, R26, !P4 ;  /* 0x0000001a11147207 */ /* 0x041fe40006000000 */
[----:B-1----:R-:W-:-:S03]  /*14db0*/  SEL R19, R17, R27, !P4 ;  /* 0x0000001b11137207 */ /* 0x002fc60006000000 */
[----:B------:R-:W-:Y:S01]  /*14dc0*/  STL [R1+0x1f0], R20 ;  /* 0x0001f01401007387 */ /* 0x000fe20000100800 */
[C---:B--2---:R-:W-:Y:S02]  /*14dd0*/  SEL R16, R17.reuse, R0, !P4 ;  /* 0x0000000011107207 */ /* 0x044fe40006000000 */
[C---:B------:R-:W-:Y:S01]  /*14de0*/  SEL R0, R17.reuse, R2, !P4 ;  /* 0x0000000211007207 */ /* 0x040fe20006000000 */
[----:B------:R-:W-:Y:S01]  /*14df0*/  STL [R1+0x3d8], R19 ;  /* 0x0003d81301007387 */ /* 0x000fe20000100800 */
[----:B------:R-:W-:-:S03]  /*14e00*/  SEL R2, R17, R4, !P4 ;  /* 0x0000000411027207 */ /* 0x000fc60006000000 */
[----:B------:R-:W-:Y:S04]  /*14e10*/  STL [R1+0x3d4], R16 ;  /* 0x0003d41001007387 */ /* 0x000fe80000100800 */
[----:B------:R0:W-:Y:S04]  /*14e20*/  STL [R1+0x3d0], R0 ;  /* 0x0003d00001007387 */ /* 0x0001e80000100800 */
        /* <DEDUP_REMOVED lines=25> */
[C---:B0-----:R-:W-:Y:S02]  /*14fc0*/  SEL R2, R17.reuse, R18, !P4 ;  /* 0x0000001211027207 */ /* 0x041fe40006000000 */
[----:B-1----:R-:W-:-:S03]  /*14fd0*/  SEL R0, R17, R29, !P4 ;  /* 0x0000001d11007207 */ /* 0x002fc60006000000 */
        /* <DEDUP_REMOVED lines=529> */
[----:B------:R-:W3:Y:S01]  /*170f0*/  LDL.LU R16, [R1] ;  /* 0x0000000001107983 */ /* 0x000ee20000300800 */
        /* <DEDUP_REMOVED lines=10> */
[C---:B----4-:R-:W-:Y:S02]  /*171a0*/  SEL R20, R17.reuse, R20, !P4 ;  /* 0x0000001411147207 */ /* 0x050fe40006000000 */
[C---:B-----5:R-:W-:Y:S02]  /*171b0*/  SEL R21, R17.reuse, R21, !P4 ;  /* 0x0000001511157207 */ /* 0x060fe40006000000 */
[----:B------:R-:W-:-:S02]  /*171c0*/  SEL R22, R17, R22, !P4 ;  /* 0x0000001611167207 */ /* 0x000fc40006000000 */
[C---:B------:R-:W-:Y:S02]  /*171d0*/  SEL R23, R17.reuse, R23, !P4 ;  /* 0x0000001711177207 */ /* 0x040fe40006000000 */
[C---:B------:R-:W-:Y:S02]  /*171e0*/  SEL R24, R17.reuse, R24, !P4 ;  /* 0x0000001811187207 */ /* 0x040fe40006000000 */
[C---:B------:R-:W-:Y:S02]  /*171f0*/  SEL R25, R17.reuse, R25, !P4 ;  /* 0x0000001911197207 */ /* 0x040fe40006000000 */
[C---:B------:R-:W-:Y:S02]  /*17200*/  SEL R26, R17.reuse, R26, !P4 ;  /* 0x0000001a111a7207 */ /* 0x040fe40006000000 */
[C---:B------:R-:W-:Y:S02]  /*17210*/  SEL R27, R17.reuse, R27, !P4 ;  /* 0x0000001b111b7207 */ /* 0x040fe40006000000 */
        /* <DEDUP_REMOVED lines=17> */
[----:B--2---:R-:W-:-:S05]  /*17330*/  SEL R28, R17, R28, !P4 ;  /* 0x0000001c111c7207 */ /* 0x004fca0006000000 */
[----:B------:R0:W-:Y:S04]  /*17340*/  STL [R1+0xac], R28 ;  /* 0x0000ac1c01007387 */ /* 0x0001e80000100800 */
[----:B0-----:R-:W2:Y:S04]  /*17350*/  LDL.LU R28, [R1+0x20e8] ;  /* 0x0020e800011c7983 */ /* 0x001ea80000300800 */
[----:B------:R0:W-:Y:S04]  /*17360*/  STL [R1+0xa8], R19 ;  /* 0x0000a81301007387 */ /* 0x0001e80000100800 */
[----:B0-----:R-:W3:Y:S04]  /*17370*/  LDL.LU R19, [R1+0x20e4] ;  /* 0x0020e40001137983 */ /* 0x001ee80000300800 */
[----:B------:R0:W-:Y:S04]  /*17380*/  STL [R1+0xa4], R20 ;  /* 0x0000a41401007387 */ /* 0x0001e80000100800 */
[----:B0-----:R-:W4:Y:S04]  /*17390*/  LDL.LU R20, [R1+0x20e0] ;  /* 0x0020e00001147983 */ /* 0x001f280000300800 */
[----:B------:R0:W-:Y:S04]  /*173a0*/  STL [R1+0xa0], R21 ;  /* 0x0000a01501007387 */ /* 0x0001e80000100800 */
[----:B0-----:R-:W5:Y:S04]  /*173b0*/  LDL.LU R21, [R1+0x20dc] ;  /* 0x0020dc0001157983 */ /* 0x001f680000300800 */
[----:B------:R0:W-:Y:S04]  /*173c0*/  STL [R1+0x9c], R22 ;  /* 0x00009c1601007387 */ /* 0x0001e80000100800 */
[----:B0-----:R-:W2:Y:S04]  /*173d0*/  LDL.LU R22, [R1+0x20d8] ;  /* 0x0020d80001167983 */ /* 0x001ea80000300800 */
        /* <DEDUP_REMOVED lines=43> */
[----:B0-----:R-:W5:Y:S01]  /*17690*/  LDL.LU R29, [R1+0x2080] ;  /* 0x00208000011d7983 */ /* 0x001f620000300800 */
[----:B------:R-:W-:-:S05]  /*176a0*/  SEL R16, R17, R16, !P4 ;  /* 0x0000001011107207 */ /* 0x000fca0006000000 */
[----:B------:R0:W-:Y:S01]  /*176b0*/  STL [R1+0x40], R16 ;  /* 0x0000401001007387 */ /* 0x0001e20000100800 */
[C---:B--2---:R-:W-:Y:S02]  /*176c0*/  SEL R7, R17.reuse, R7, !P4 ;  /* 0x0000000711077207 */ /* 0x044fe40006000000 */
[C---:B---3--:R-:W-:Y:S02]  /*176d0*/  SEL R8, R17.reuse, R8, !P4 ;  /* 0x0000000811087207 */ /* 0x048fe40006000000 */
[C---:B----4-:R-:W-:Y:S02]  /*176e0*/  SEL R9, R17.reuse, R9, !P4 ;  /* 0x0000000911097207 */ /* 0x050fe40006000000 */
[C---:B-----5:R-:W-:Y:S02]  /*176f0*/  SEL R10, R17.reuse, R10, !P4 ;  /* 0x0000000a110a7207 */ /* 0x060fe40006000000 */
[C---:B------:R-:W-:Y:S02]  /*17700*/  SEL R11, R17.reuse, R11, !P4 ;  /* 0x0000000b110b7207 */ /* 0x040fe40006000000 */
[----:B------:R-:W-:-:S02]  /*17710*/  SEL R12, R17, R12, !P4 ;  /* 0x0000000c110c7207 */ /* 0x000fc40006000000 */
[C---:B------:R-:W-:Y:S02]  /*17720*/  SEL R13, R17.reuse, R13, !P4 ;  /* 0x0000000d110d7207 */ /* 0x040fe40006000000 */
[C---:B------:R-:W-:Y:S02]  /*17730*/  SEL R14, R17.reuse, R14, !P4 ;  /* 0x0000000e110e7207 */ /* 0x040fe40006000000 */
[C---:B------:R-:W-:Y:S02]  /*17740*/  SEL R15, R17.reuse, R15, !P4 ;  /* 0x0000000f110f7207 */ /* 0x040fe40006000000 */
[C---:B0-----:R-:W-:Y:S02]  /*17750*/  SEL R16, R17.reuse, R18, !P4 ;  /* 0x0000001211107207 */ /* 0x041fe40006000000 */
[----:B------:R-:W-:-:S05]  /*17760*/  SEL R29, R17, R29, !P4 ;  /* 0x0000001d111d7207 */ /* 0x000fca0006000000 */
[----:B------:R-:W-:Y:S04]  /*17770*/  STL [R1+0x3c], R29 ;  /* 0x00003c1d01007387 */ /* 0x000fe80000100800 */
[----:B------:R-:W-:Y:S04]  /*17780*/  STL [R1+0x38], R16 ;  /* 0x0000381001007387 */ /* 0x000fe80000100800 */
[----:B------:R-:W-:Y:S04]  /*17790*/  STL [R1+0x34], R15 ;  /* 0x0000340f01007387 */ /* 0x000fe80000100800 */
[----:B------:R-:W-:Y:S04]  /*177a0*/  STL [R1+0x30], R14 ;  /* 0x0000300e01007387 */ /* 0x000fe80000100800 */
[----:B------:R-:W-:Y:S04]  /*177b0*/  STL [R1+0x2c], R13 ;  /* 0x00002c0d01007387 */ /* 0x000fe80000100800 */
[----:B------:R-:W-:Y:S04]  /*177c0*/  STL [R1+0x28], R12 ;  /* 0x0000280c01007387 */ /* 0x000fe80000100800 */
[----:B------:R-:W-:Y:S04]  /*177d0*/  STL [R1+0x24], R11 ;  /* 0x0000240b01007387 */ /* 0x000fe80000100800 */
[----:B------:R0:W-:Y:S04]  /*177e0*/  STL [R1+0x20], R10 ;  /* 0x0000200a01007387 */ /* 0x0001e80000100800 */
[----:B------:R1:W-:Y:S04]  /*177f0*/  STL [R1+0x1c], R9 ;  /* 0x00001c0901007387 */ /* 0x0003e80000100800 */
[----:B0-----:R-:W2:Y:S04]  /*17800*/  LDL.LU R10, [R1+0x430] ;  /* 0x00043000010a7983 */ /* 0x001ea80000300800 */
[----:B------:R-:W-:Y:S04]  /*17810*/  STL [R1+0x18], R8 ;  /* 0x0000180801007387 */ /* 0x000fe80000100800 */
[----:B------:R-:W3:Y:S04]  /*17820*/  LDL.LU R11, [R1+0x434] ;  /* 0x00043400010b7983 */ /* 0x000ee80000300800 */
[----:B------:R0:W-:Y:S04]  /*17830*/  STL [R1+0x10], R7 ;  /* 0x0000100701007387 */ /* 0x0001e80000100800 */
[----:B------:R-:W4:Y:S04]  /*17840*/  LDL.LU R12, [R1+0x42c] ;  /* 0x00042c00010c7983 */ /* 0x000f280000300800 */
[----:B------:R-:W5:Y:S04]  /*17850*/  LDL.LU R13, [R1+0x428] ;  /* 0x00042800010d7983 */ /* 0x000f680000300800 */
[----:B-1----:R-:W1:Y:S01]  /*17860*/  S2R R9, SR_TID.X ;  /* 0x0000000000097919 */ /* 0x002e620000002100 */
[----:B------:R-:W-:-:S02]  /*17870*/  SEL R16, R17, R6, !P4 ;  /* 0x0000000611107207 */ /* 0x000fc40006000000 */
[C---:B------:R-:W-:Y:S01]  /*17880*/  SEL R29, R17.reuse, R5, !P4 ;  /* 0x00000005111d7207 */ /* 0x040fe20006000000 */
[----:B------:R-:W5:Y:S01]  /*17890*/  LDL.LU R18, [R1+0x424] ;  /* 0x0004240001127983 */ /* 0x000f620000300800 */
[C---:B------:R-:W-:Y:S02]  /*178a0*/  SEL R14, R17.reuse, R4, !P4 ;  /* 0x00000004110e7207 */ /* 0x040fe40006000000 */
[C---:B------:R-:W-:Y:S01]  /*178b0*/  SEL R3, R17.reuse, R3, !P4 ;  /* 0x0000000311037207 */ /* 0x040fe20006000000 */
[----:B------:R-:W5:Y:S01]  /*178c0*/  LDL.LU R15, [R1+0x420] ;  /* 0x00042000010f7983 */ /* 0x000f620000300800 */
[C---:B------:R-:W-:Y:S02]  /*178d0*/  SEL R2, R17.reuse, R2, !P4 ;  /* 0x0000000211027207 */ /* 0x040fe40006000000 */
[C---:B------:R-:W-:Y:S01]  /*178e0*/  SEL R0, R17.reuse, R0, !P4 ;  /* 0x0000000011007207 */ /* 0x040fe20006000000 */
[----:B------:R-:W-:Y:S01]  /*178f0*/  STL [R1+0x1fd8], R16 ;  /* 0x001fd81001007387 */ /* 0x000fe20000100800 */
[----:B------:R-:W-:-:S03]  /*17900*/  SEL R27, R17, R27, !P4 ;  /* 0x0000001b111b7207 */ /* 0x000fc60006000000 */
[----:B------:R-:W5:Y:S01]  /*17910*/  LDL.LU R5, [R1+0x41c] ;  /* 0x00041c0001057983 */ /* 0x000f620000300800 */
[----:B------:R-:W-:-:S03]  /*17920*/  SEL R26, R17, R26, !P4 ;  /* 0x0000001a111a7207 */ /* 0x000fc60006000000 */
[----:B------:R-:W-:Y:S01]  /*17930*/  STL [R1+0x1fdc], R29 ;  /* 0x001fdc1d01007387 */ /* 0x000fe20000100800 */
[----:B------:R-:W-:-:S03]  /*17940*/  SEL R25, R17, R25, !P4 ;  /* 0x0000001911197207 */ /* 0x000fc60006000000 */
[----:B------:R-:W-:Y:S01]  /*17950*/  STL [R1+0x1fe0], R14 ;  /* 0x001fe00e01007387 */ /* 0x000fe20000100800 */
[----:B------:R-:W-:-:S03]  /*17960*/  SEL R24, R17, R24, !P4 ;  /* 0x0000001811187207 */ /* 0x000fc60006000000 */
[----:B------:R-:W-:Y:S01]  /*17970*/  STL [R1+0x1fe4], R3 ;  /* 0x001fe40301007387 */ /* 0x000fe20000100800 */
[----:B------:R-:W-:Y:S02]  /*17980*/  SEL R23, R17, R23, !P4 ;  /* 0x0000001711177207 */ /* 0x000fe40006000000 */
[----:B-1----:R-:W-:Y:S01]  /*17990*/  LOP3.LUT R9, R9, 0x3f, RZ, 0xc0, !PT ;  /* 0x0000003f09097812 */ /* 0x002fe200078ec0ff */
[----:B------:R2:W-:Y:S01]  /*179a0*/  STL [R1+0x1fe8], R2 ;  /* 0x001fe80201007387 */ /* 0x0005e20000100800 */
[----:B------:R-:W-:-:S03]  /*179b0*/  SEL R22, R17, R22, !P4 ;  /* 0x0000001611167207 */ /* 0x000fc60006000000 */
[----:B------:R3:W-:Y:S01]  /*179c0*/  STL [R1+0x1fec], R0 ;  /* 0x001fec0001007387 */ /* 0x0007e20000100800 */
[----:B------:R-:W-:-:S03]  /*179d0*/  SEL R21, R17, R21, !P4 ;  /* 0x0000001511157207 */ /* 0x000fc60006000000 */
[----:B------:R-:W-:Y:S01]  /*179e0*/  STL [R1+0x1ff0], R27 ;  /* 0x001ff01b01007387 */ /* 0x000fe20000100800 */
[----:B------:R-:W-:-:S03]  /*179f0*/  SEL R20, R17, R20, !P4 ;  /* 0x0000001411147207 */ /* 0x000fc60006000000 */
[----:B------:R-:W-:Y:S01]  /*17a00*/  STL [R1+0x1ff4], R26 ;  /* 0x001ff41a01007387 */ /* 0x000fe20000100800 */
[----:B------:R-:W-:Y:S01]  /*17a10*/  SEL R19, R17, R19, !P4 ;  /* 0x0000001311137207 */ /* 0x000fe20006000000 */
[----:B------:R-:W-:Y:S02]  /*17a20*/  IMAD R9, R9, c[0x0][0x18c], RZ ;  /* 0x0000630009097a24 */ /* 0x000fe400078e02ff */
[----:B------:R-:W-:Y:S01]  /*17a30*/  STL [R1+0x1ff8], R25 ;  /* 0x001ff81901007387 */ /* 0x000fe20000100800 */
[----:B------:R-:W-:-:S03]  /*17a40*/  SEL R17, R17, R28, !P4 ;  /* 0x0000001c11117207 */ /* 0x000fc60006000000 */
[----:B------:R-:W-:Y:S04]  /*17a50*/  STL [R1+0x1ffc], R24 ;  /* 0x001ffc1801007387 */ /* 0x000fe80000100800 */
[----:B------:R-:W-:Y:S04]  /*17a60*/  STL [R1+0x2000], R23 ;  /* 0x0020001701007387 */ /* 0x000fe80000100800 */
[----:B------:R-:W-:Y:S01]  /*17a70*/  STL [R1+0x2004], R22 ;  /* 0x0020041601007387 */ /* 0x000fe20000100800 */
[----:B------:R-:W-:-:S03]  /*17a80*/  LEA.HI.X.SX32 R4, R9, c[0x0][0x16c], 0x1, P6 ;  /* 0x00005b0009047a11 */ /* 0x000fc600030f0eff */
[----:B------:R-:W-:Y:S04]  /*17a90*/  STL [R1+0x2008], R21 ;  /* 0x0020081501007387 */ /* 0x000fe80000100800 */
[----:B------:R-:W-:Y:S04]  /*17aa0*/  STL [R1+0x200c], R20 ;  /* 0x00200c1401007387 */ /* 0x000fe80000100800 */
[----:B------:R-:W-:Y:S04]  /*17ab0*/  STL [R1+0x2010], R19 ;  /* 0x0020101301007387 */ /* 0x000fe80000100800 */
[----:B------:R-:W-:Y:S04]  /*17ac0*/  STL [R1+0x2014], R17 ;  /* 0x0020141101007387 */ /* 0x000fe80000100800 */
[----:B------:R-:W5:Y:S04]  /*17ad0*/  LDL.LU R6, [R1+0x418] ;  /* 0x0004180001067983 */ /* 0x000f680000300800 */
[----:B0-----:R-:W5:Y:S04]  /*17ae0*/  LDL.LU R7, [R1+0x414] ;  /* 0x0004140001077983 */ /* 0x001f680000300800 */
[----:B------:R-:W5:Y:S04]  /*17af0*/  LDL.LU R8, [R1+0x410] ;  /* 0x0004100001087983 */ /* 0x000f680000300800 */
[----:B------:R-:W5:Y:S04]  /*17b00*/  LDL.LU R9, [R1+0x40c] ;  /* 0x00040c0001097983 */ /* 0x000f680000300800 */
[----:B------:R-:W-:Y:S01]  /*17b10*/  STL [R1+0x2018], R4 ;  /* 0x0020180401007387 */ /* 0x000fe20000100800 */
[----:B--2---:R-:W-:-:S03]  /*17b20*/  IMAD R2, R10, c[0x0][0x184], RZ ;  /* 0x000061000a027a24 */ /* 0x004fc600078e02ff */
[----:B------:R-:W2:Y:S01]  /*17b30*/  LDL.LU R10, [R1+0x408] ;  /* 0x00040800010a7983 */ /* 0x000ea20000300800 */
[----:B---3--:R-:W-:-:S03]  /*17b40*/  IMAD R0, R11, c[0x0][0x184], RZ ;  /* 0x000061000b007a24 */ /* 0x008fc600078e02ff */
[----:B------:R4:W-:Y:S04]  /*17b50*/  STL [R1+0x14], R2 ;  /* 0x0000140201007387 */ /* 0x0009e80000100800 */
[----:B------:R-:W3:Y:S04]  /*17b60*/  LDL.LU R11, [R1+0x404] ;  /* 0x00040400010b7983 */ /* 0x000ee80000300800 */
[----:B------:R5:W-:Y:S01]  /*17b70*/  STL [R1+0xc], R0 ;  /* 0x00000c0001007387 */ /* 0x000be20000100800 */
[----:B----4-:R-:W-:-:S03]  /*17b80*/  IMAD R2, R12, c[0x0][0x190], RZ ;  /* 0x000064000c027a24 */ /* 0x010fc600078e02ff */
[----:B------:R-:W4:Y:S01]  /*17b90*/  LDL.LU R12, [R1+0x400] ;  /* 0x00040000010c7983 */ /* 0x000f220000300800 */
[----:B-----5:R-:W-:-:S03]  /*17ba0*/  IMAD R0, R13, c[0x0][0x190], RZ ;  /* 0x000064000d007a24 */ /* 0x020fc600078e02ff */
[----:B------:R-:W-:Y:S04]  /*17bb0*/  STL [R1+0x4], R2 ;  /* 0x0000040201007387 */ /* 0x000fe80000100800 */
[----:B------:R-:W5:Y:S04]  /*17bc0*/  LDL.LU R13, [R1+0x3fc] ;  /* 0x0003fc00010d7983 */ /* 0x000f680000300800 */
[----:B------:R0:W-:Y:S04]  /*17bd0*/  STL [R1], R0 ;  /* 0x0000000001007387 */ /* 0x0001e80000100800 */
[----:B------:R-:W5:Y:S04]  /*17be0*/  LDL.LU R24, [R1+0x3f8] ;  /* 0x0003f80001187983 */ /* 0x000f680000300800 */
[----:B------:R-:W5:Y:S04]  /*17bf0*/  LDL.LU R25, [R1+0x124] ;  /* 0x0001240001197983 */ /* 0x000f680000300800 */
[----:B------:R-:W5:Y:S04]  /*17c00*/  LDL.LU R26, [R1+0x3f4] ;  /* 0x0003f400011a7983 */ /* 0x000f680000300800 */
[----:B------:R-:W5:Y:S04]  /*17c10*/  LDL.LU R27, [R1+0x3f0] ;  /* 0x0003f000011b7983 */ /* 0x000f680000300800 */
[----:B0-----:R-:W5:Y:S04]  /*17c20*/  LDL.LU R0, [R1+0x160] ;  /* 0x0001600001007983 */ /* 0x001f680000300800 */
[----:B------:R-:W5:Y:S04]  /*17c30*/  LDL.LU R2, [R1+0x3ec] ;  /* 0x0003ec0001027983 */ /* 0x000f680000300800 */
[----:B------:R-:W5:Y:S04]  /*17c40*/  LDL.LU R3, [R1+0x3e8] ;  /* 0x0003e80001037983 */ /* 0x000f680000300800 */
[----:B------:R-:W5:Y:S01]  /*17c50*/  LDL.LU R14, [R1+0x3e4] ;  /* 0x0003e400010e7983 */ /* 0x000f620000300800 */
[----:B------:R-:W-:-:S02]  /*17c60*/  IMAD R18, R18, c[0x0][0x190], RZ ;  /* 0x0000640012127a24 */ /* 0x000fc400078e02ff */
[----:B------:R-:W-:Y:S01]  /*17c70*/  IMAD R15, R15, c[0x0][0x190], RZ ;  /* 0x000064000f0f7a24 */ /* 0x000fe200078e02ff */
[----:B------:R-:W5:Y:S01]  /*17c80*/  LDL.LU R29, [R1+0x3e0] ;  /* 0x0003e000011d7983 */ /* 0x000f620000300800 */
[----:B------:R-:W-:-:S03]  /*17c90*/  IMAD R5, R5, c[0x0][0x190], RZ ;  /* 0x0000640005057a24 */ /* 0x000fc600078e02ff */
[----:B------:R-:W5:Y:S04]  /*17ca0*/  LDL.LU R16, [R1+0x1c8] ;  /* 0x0001c80001107983 */ /* 0x000f680000300800 */
[----:B------:R-:W-:Y:S04]  /*17cb0*/  STL [R1+0x201c], R18 ;  /* 0x00201c1201007387 */ /* 0x000fe80000100800 */
[----:B------:R-:W-:Y:S04]  /*17cc0*/  STL [R1+0x2020], R15 ;  /* 0x0020200f01007387 */ /* 0x000fe80000100800 */
[----:B------:R0:W-:Y:S01]  /*17cd0*/  STL [R1+0x2024], R5 ;  /* 0x0020240501007387 */ /* 0x0001e20000100800 */
[----:B------:R-:W-:-:S02]  /*17ce0*/  IMAD R6, R6, c[0x0][0x190], RZ ;  /* 0x0000640006067a24 */ /* 0x000fc400078e02ff */
[----:B------:R-:W-:-:S03]  /*17cf0*/  IMAD R7, R7, c[0x0][0x190], RZ ;  /* 0x0000640007077a24 */ /* 0x000fc600078e02ff */
[----:B------:R1:W-:Y:S01]  /*17d00*/  STL [R1+0x2028], R6 ;  /* 0x0020280601007387 */ /* 0x0003e20000100800 */
[----:B------:R-:W-:-:S03]  /*17d10*/  IMAD R8, R8, c[0x0][0x190], RZ ;  /* 0x0000640008087a24 */ /* 0x000fc600078e02ff */
[----:B------:R-:W-:Y:S01]  /*17d20*/  STL [R1+0x202c], R7 ;  /* 0x00202c0701007387 */ /* 0x000fe20000100800 */
[----:B------:R-:W-:-:S03]  /*17d30*/  IMAD R9, R9, c[0x0][0x190], RZ ;  /* 0x0000640009097a24 */ /* 0x000fc600078e02ff */
[----:B------:R-:W-:Y:S04]  /*17d40*/  STL [R1+0x2030], R8 ;  /* 0x0020300801007387 */ /* 0x000fe80000100800 */
[----:B------:R-:W-:Y:S01]  /*17d50*/  STL [R1+0x2034], R9 ;  /* 0x0020340901007387 */ /* 0x000fe20000100800 */
[----:B--2---:R-:W-:-:S05]  /*17d60*/  IMAD R10, R10, c[0x0][0x190], RZ ;  /* 0x000064000a0a7a24 */ /* 0x004fca00078e02ff */
[----:B------:R-:W-:Y:S01]  /*17d70*/  STL [R1+0x2038], R10 ;  /* 0x0020380a01007387 */ /* 0x000fe20000100800 */
[----:B---3--:R-:W-:Y:S02]  /*17d80*/  IMAD R11, R11, c[0x0][0x190], RZ ;  /* 0x000064000b0b7a24 */ /* 0x008fe400078e02ff */
[----:B----4-:R-:W-:-:S03]  /*17d90*/  IMAD R12, R12, c[0x0][0x190], RZ ;  /* 0x000064000c0c7a24 */ /* 0x010fc600078e02ff */
[----:B------:R-:W-:Y:S04]  /*17da0*/  STL [R1+0x203c], R11 ;  /* 0x00203c0b01007387 */ /* 0x000fe80000100800 */
[----:B------:R-:W-:Y:S01]  /*17db0*/  STL [R1+0x2040], R12 ;  /* 0x0020400c01007387 */ /* 0x000fe20000100800 */
[----:B-----5:R-:W-:Y:S02]  /*17dc0*/  IMAD R13, R13, c[0x0][0x190], RZ ;  /* 0x000064000d0d7a24 */ /* 0x020fe400078e02ff */
[----:B0-----:R-:W-:-:S03]  /*17dd0*/  IMAD R5, R24, c[0x0][0x190], RZ ;  /* 0x0000640018057a24 */ /* 0x001fc600078e02ff */
[----:B------:R-:W-:Y:S01]  /*17de0*/  STL [R1+0x2044], R13 ;  /* 0x0020440d01007387 */ /* 0x000fe20000100800 */
[----:B------:R-:W-:-:S03]  /*17df0*/  IMAD R4, R25, c[0x0][0x190], RZ ;  /* 0x0000640019047a24 */ /* 0x000fc600078e02ff */
[----:B------:R0:W-:Y:S01]  /*17e00*/  STL [R1+0x110], R5 ;  /* 0x0001100501007387 */ /* 0x0001e20000100800 */
[----:B-1----:R-:W-:-:S03]  /*17e10*/  IMAD R6, R26, c[0x0][0x190], RZ ;  /* 0x000064001a067a24 */ /* 0x002fc600078e02ff */
[----:B------:R1:W-:Y:S01]  /*17e20*/  STL [R1+0x124], R4 ;  /* 0x0001240401007387 */ /* 0x0003e20000100800 */
[----:B0-----:R-:W-:-:S03]  /*17e30*/  IMAD R5, R27, c[0x0][0x190], RZ ;  /* 0x000064001b057a24 */ /* 0x001fc600078e02ff */
[----:B------:R-:W-:Y:S01]  /*17e40*/  STL [R1+0x138], R6 ;  /* 0x0001380601007387 */ /* 0x000fe20000100800 */
[----:B-1----:R-:W-:Y:S02]  /*17e50*/  IMAD R4, R0, c[0x0][0x190], RZ ;  /* 0x0000640000047a24 */ /* 0x002fe400078e02ff */
[----:B------:R-:W-:Y:S01]  /*17e60*/  IMAD R2, R2, c[0x0][0x190], RZ ;  /* 0x0000640002027a24 */ /* 0x000fe200078e02ff */
[----:B------:R-:W-:Y:S01]  /*17e70*/  STL [R1+0x150], R5 ;  /* 0x0001500501007387 */ /* 0x000fe20000100800 */
[----:B------:R-:W-:-:S03]  /*17e80*/  IMAD R0, R3, c[0x0][0x190], RZ ;  /* 0x0000640003007a24 */ /* 0x000fc600078e02ff */
[----:B------:R-:W-:Y:S01]  /*17e90*/  STL [R1+0x160], R4 ;  /* 0x0001600401007387 */ /* 0x000fe20000100800 */
[----:B------:R-:W-:-:S03]  /*17ea0*/  IMAD R3, R14, c[0x0][0x190], RZ ;  /* 0x000064000e037a24 */ /* 0x000fc600078e02ff */
[----:B------:R0:W-:Y:S04]  /*17eb0*/  STL [R1+0x178], R2 ;  /* 0x0001780201007387 */ /* 0x0001e80000100800 */
[----:B------:R1:W-:Y:S04]  /*17ec0*/  STL [R1+0x188], R0 ;  /* 0x0001880001007387 */ /* 0x0003e80000100800 */
[----:B------:R-:W-:Y:S04]  /*17ed0*/  STL [R1+0x1a0], R3 ;  /* 0x0001a00301007387 */ /* 0x000fe80000100800 */
[----:B------:R-:W2:Y:S01]  /*17ee0*/  LDL.LU R13, [R1+0x3d8] ;  /* 0x0003d800010d7983 */ /* 0x000ea20000300800 */
[----:B0-----:R-:W-:-:S02]  /*17ef0*/  IMAD R2, R29, c[0x0][0x190], RZ ;  /* 0x000064001d027a24 */ /* 0x001fc400078e02ff */
[----:B-1----:R-:W-:-:S03]  /*17f00*/  IMAD R0, R16, c[0x0][0x190], RZ ;  /* 0x0000640010007a24 */ /* 0x002fc600078e02ff */
[----:B------:R-:W-:Y:S04]  /*17f10*/  STL [R1+0x1b0], R2 ;  /* 0x0001b00201007387 */ /* 0x000fe80000100800 */
[----:B--2---:R0:W-:Y:S04]  /*17f20*/  STL [R1+0x2078], R13 ;  /* 0x0020780d01007387 */ /* 0x0041e80000100800 */
[----:B------:R-:W-:Y:S04]  /*17f30*/  STL [R1+0x1c8], R0 ;  /* 0x0001c80001007387 */ /* 0x000fe80000100800 */
        /* <DEDUP_REMOVED lines=31> */
[----:B--2---:R-:W-:-:S05]  /*18130*/  IMAD R13, R13, c[0x0][0x190], RZ ;  /* 0x000064000d0d7a24 */ /* 0x004fca00078e02ff */
[----:B------:R0:W-:Y:S04]  /*18140*/  STL [R1+0x1dc], R13 ;  /* 0x0001dc0d01007387 */ /* 0x0001e80000100800 */
[----:B0-----:R-:W2:Y:S02]  /*18150*/  LDL.LU R13, [R1+0x207c] ;  /* 0x00207c00010d7983 */ /* 0x001ea40000300800 */
[----:B--2---:R-:W-:-:S05]  /*18160*/  IMAD R13, R13, c[0x0][0x190], RZ ;  /* 0x000064000d0d7a24 */ /* 0x004fca00078e02ff */
[----:B------:R0:W-:Y:S04]  /*18170*/  STL [R1+0x1f0], R13 ;  /* 0x0001f00d01007387 */ /* 0x0001e80000100800 */
[----:B0-----:R-:W2:Y:S01]  /*18180*/  LDL.LU R13, [R1+0x2078] ;  /* 0x00207800010d7983 */ /* 0x001ea20000300800 */
[----:B---3--:R-:W-:Y:S02]  /*18190*/  IMAD R12, R12, c[0x0][0x190], RZ ;  /* 0x000064000c0c7a24 */ /* 0x008fe400078e02ff */
[----:B------:R-:W-:Y:S02]  /*181a0*/  IMAD R4, R4, c[0x0][0x190], RZ ;  /* 0x0000640004047a24 */ /* 0x000fe400078e02ff */
[----:B------:R-:W-:Y:S02]  /*181b0*/  IMAD R2, R2, c[0x0][0x190], RZ ;  /* 0x0000640002027a24 */ /* 0x000fe400078e02ff */
[----:B--2---:R-:W-:-:S05]  /*181c0*/  IMAD R13, R13, c[0x0][0x190], RZ ;  /* 0x000064000d0d7a24 */ /* 0x004fca00078e02ff */
[----:B------:R4:W-:Y:S04]  /*181d0*/  STL [R1+0x208], R13 ;  /* 0x0002080d01007387 */ /* 0x0009e80000100800 */
[----:B------:R5:W-:Y:S01]  /*181e0*/  STL [R1+0x21c], R12 ;  /* 0x00021c0c01007387 */ /* 0x000be20000100800 */
[----:B----4-:R-:W-:Y:S02]  /*181f0*/  IMAD R13, R11, c[0x0][0x190], RZ ;  /* 0x000064000b0d7a24 */ /* 0x010fe400078e02ff */
[----:B------:R-:W-:Y:S02]  /*18200*/  IMAD R11, R9, c[0x0][0x190], RZ ;  /* 0x00006400090b7a24 */ /* 0x000fe400078e02ff */
[----:B-----5:R-:W-:Y:S02]  /*18210*/  IMAD R12, R10, c[0x0][0x190], RZ ;  /* 0x000064000a0c7a24 */ /* 0x020fe400078e02ff */
[----:B------:R-:W-:Y:S01]  /*18220*/  IMAD R10, R8, c[0x0][0x190], RZ ;  /* 0x00006400080a7a24 */ /* 0x000fe200078e02ff */
[----:B------:R-:W-:Y:S01]  /*18230*/  STL [R1+0x230], R13 ;  /* 0x0002300d01007387 */ /* 0x000fe20000100800 */
[----:B------:R-:W-:-:S02]  /*18240*/  IMAD R9, R7, c[0x0][0x190], RZ ;  /* 0x0000640007097a24 */ /* 0x000fc400078e02ff */
[----:B------:R-:W-:Y:S01]  /*18250*/  IMAD R8, R6, c[0x0][0x190], RZ ;  /* 0x0000640006087a24 */ /* 0x000fe200078e02ff */
[----:B------:R-:W-:Y:S01]  /*18260*/  STL [R1+0x248], R12 ;  /* 0x0002480c01007387 */ /* 0x000fe20000100800 */
[----:B------:R-:W-:Y:S02]  /*18270*/  IMAD R7, R5, c[0x0][0x190], RZ ;  /* 0x0000640005077a24 */ /* 0x000fe400078e02ff */
[----:B------:R-:W-:Y:S01]  /*18280*/  IMAD R6, R15, c[0x0][0x190], RZ ;  /* 0x000064000f067a24 */ /* 0x000fe200078e02ff */
[----:B------:R-:W-:Y:S01]  /*18290*/  STL [R1+0x258], R11 ;  /* 0x0002580b01007387 */ /* 0x000fe20000100800 */
[----:B------:R-:W-:-:S03]  /*182a0*/  IMAD R5, R18, c[0x0][0x190], RZ ;  /* 0x0000640012057a24 */ /* 0x000fc600078e02ff */
[----:B------:R-:W-:Y:S04]  /*182b0*/  STL [R1+0x270], R10 ;  /* 0x0002700a01007387 */ /* 0x000fe80000100800 */
[----:B------:R-:W-:Y:S04]  /*182c0*/  STL [R1+0x280], R9 ;  /* 0x0002800901007387 */ /* 0x000fe80000100800 */
[----:B------:R-:W-:Y:S04]  /*182d0*/  STL [R1+0x298], R8 ;  /* 0x0002980801007387 */ /* 0x000fe80000100800 */
[----:B------:R-:W-:Y:S04]  /*182e0*/  STL [R1+0x2ac], R7 ;  /* 0x0002ac0701007387 */ /* 0x000fe80000100800 */
[----:B------:R0:W-:Y:S04]  /*182f0*/  STL [R1+0x2c0], R6 ;  /* 0x0002c00601007387 */ /* 0x0001e80000100800 */
[----:B------:R1:W-:Y:S04]  /*18300*/  STL [R1+0x2d8], R5 ;  /* 0x0002d80501007387 */ /* 0x0003e80000100800 */
[----:B------:R2:W-:Y:S01]  /*18310*/  STL [R1+0x2ec], R4 ;  /* 0x0002ec0401007387 */ /* 0x0005e20000100800 */
[----:B0-----:R-:W-:-:S02]  /*18320*/  IMAD R6, R17, c[0x0][0x190], RZ ;  /* 0x0000640011067a24 */ /* 0x001fc400078e02ff */
[----:B-1----:R-:W-:-:S03]  /*18330*/  IMAD R5, R28, c[0x0][0x190], RZ ;  /* 0x000064001c057a24 */ /* 0x002fc600078e02ff */
[----:B------:R0:W-:Y:S01]  /*18340*/  STL [R1+0x300], R6 ;  /* 0x0003000601007387 */ /* 0x0001e20000100800 */
[----:B--2---:R-:W-:-:S03]  /*18350*/  IMAD R4, R19, c[0x0][0x190], RZ ;  /* 0x0000640013047a24 */ /* 0x004fc600078e02ff */
[----:B------:R1:W-:Y:S04]  /*18360*/  STL [R1+0x318], R5 ;  /* 0x0003180501007387 */ /* 0x0003e80000100800 */
[----:B------:R2:W-:Y:S01]  /*18370*/  STL [R1+0x328], R4 ;  /* 0x0003280401007387 */ /* 0x0005e20000100800 */
[----:B0-----:R-:W-:Y:S02]  /*18380*/  IMAD R6, R20, c[0x0][0x190], RZ ;  /* 0x0000640014067a24 */ /* 0x001fe400078e02ff */
        /* <DEDUP_REMOVED lines=13> */
[----:B------:R-:W-:Y:S01]  /*18460*/  STL [R1+0x398], R6 ;  /* 0x0003980601007387 */ /* 0x000fe20000100800 */
[----:B--2---:R-:W-:Y:S02]  /*18470*/  IMAD R4, R0, c[0x0][0x190], RZ ;  /* 0x0000640000047a24 */ /* 0x004fe400078e02ff */
[----:B------:R-:W-:Y:S01]  /*18480*/  IMAD R0, R3, c[0x0][0x190], RZ ;  /* 0x0000640003007a24 */ /* 0x000fe200078e02ff */
[----:B------:R-:W-:Y:S01]  /*18490*/  STL [R1+0x394], R5 ;  /* 0x0003940501007387 */ /* 0x000fe20000100800 */
[----:B------:R-:W-:-:S03]  /*184a0*/  IMAD R3, R14, c[0x0][0x190], RZ ;  /* 0x000064000e037a24 */ /* 0x000fc600078e02ff */
[----:B------:R-:W-:Y:S04]  /*184b0*/  STL [R1+0x38c], R4 ;  /* 0x00038c0401007387 */ /* 0x000fe80000100800 */
        /* <DEDUP_REMOVED lines=532> */
[----:B----4-:R-:W-:Y:S02]  /*1a600*/  IMAD R11, R11, c[0x0][0x190], RZ ;  /* 0x000064000b0b7a24 */ /* 0x010fe400078e02ff */
[----:B-----5:R-:W-:Y:S02]  /*1a610*/  IMAD R10, R10, c[0x0][0x190], RZ ;  /* 0x000064000a0a7a24 */ /* 0x020fe400078e02ff */
[----:B------:R-:W-:-:S02]  /*1a620*/  IMAD R9, R9, c[0x0][0x190], RZ ;  /* 0x0000640009097a24 */ /* 0x000fc400078e02ff */
[----:B------:R-:W-:Y:S02]  /*1a630*/  IMAD R8, R8, c[0x0][0x190], RZ ;  /* 0x0000640008087a24 */ /* 0x000fe400078e02ff */
[----:B------:R-:W-:Y:S02]  /*1a640*/  IMAD R7, R7, c[0x0][0x190], RZ ;  /* 0x0000640007077a24 */ /* 0x000fe400078e02ff */
[----:B------:R-:W-:Y:S02]  /*1a650*/  IMAD R6, R6, c[0x0][0x190], RZ ;  /* 0x0000640006067a24 */ /* 0x000fe400078e02ff */
[----:B------:R-:W-:Y:S02]  /*1a660*/  IMAD R5, R5, c[0x0][0x190], RZ ;  /* 0x0000640005057a24 */ /* 0x000fe400078e02ff */
[----:B------:R-:W-:Y:S02]  /*1a670*/  IMAD R15, R15, c[0x0][0x190], RZ ;  /* 0x000064000f0f7a24 */ /* 0x000fe400078e02ff */
        /* <DEDUP_REMOVED lines=18> */
[----:B--2---:R-:W-:-:S05]  /*1a7a0*/  IMAD R13, R13, c[0x0][0x190], RZ ;  /* 0x000064000d0d7a24 */ /* 0x004fca00078e02ff */
        /* <DEDUP_REMOVED lines=49> */
[----:B0-----:R-:W3:Y:S04]  /*1aac0*/  LDL.LU R3, [R1+0x1fe4] ;  /* 0x001fe40001037983 */ /* 0x001ee80000300800 */
[----:B------:R0:W-:Y:S04]  /*1aad0*/  STL [R1+0x20], R14 ;  /* 0x0000200e01007387 */ /* 0x0001e80000100800 */
[----:B0-----:R-:W4:Y:S04]  /*1aae0*/  LDL.LU R14, [R1+0x1fe0] ;  /* 0x001fe000010e7983 */ /* 0x001f280000300800 */
[----:B------:R0:W-:Y:S04]  /*1aaf0*/  STL [R1+0x1c], R29 ;  /* 0x00001c1d01007387 */ /* 0x0001e80000100800 */
[----:B0-----:R-:W5:Y:S04]  /*1ab00*/  LDL.LU R29, [R1+0x1fdc] ;  /* 0x001fdc00011d7983 */ /* 0x001f680000300800 */
[----:B------:R0:W-:Y:S04]  /*1ab10*/  STL [R1+0x18], R16 ;  /* 0x0000181001007387 */ /* 0x0001e80000100800 */
[----:B0-----:R-:W5:Y:S01]  /*1ab20*/  LDL.LU R16, [R1+0x1fd8] ;  /* 0x001fd80001107983 */ /* 0x001f620000300800 */
[----:B------:R-:W-:-:S05]  /*1ab30*/  IMAD R28, R28, c[0x0][0x190], RZ ;  /* 0x000064001c1c7a24 */ /* 0x000fca00078e02ff */
[----:B------:R5:W-:Y:S01]  /*1ab40*/  STL [R1+0x10], R28 ;  /* 0x0000101c01007387 */ /* 0x000be20000100800 */
[----:B--2---:R-:W-:Y:S02]  /*1ab50*/  IMAD R0, R0, c[0x0][0x190], RZ ;  /* 0x0000640000007a24 */ /* 0x004fe400078e02ff */
[----:B---3--:R-:W-:Y:S02]  /*1ab60*/  IMAD R3, R3, c[0x0][0x190], RZ ;  /* 0x0000640003037a24 */ /* 0x008fe400078e02ff */
[----:B----4-:R-:W-:Y:S02]  /*1ab70*/  IMAD R14, R14, c[0x0][0x190], RZ ;  /* 0x000064000e0e7a24 */ /* 0x010fe400078e02ff */
[----:B-----5:R-:W-:Y:S02]  /*1ab80*/  IMAD R28, R16, c[0x0][0x190], RZ ;  /* 0x00006400101c7a24 */ /* 0x020fe400078e02ff */
[----:B------:R-:W2:Y:S04]  /*1ab90*/  LDL.LU R16, [R1+0x1fd4] ;  /* 0x001fd40001107983 */ /* 0x000ea80000300800 */
[----:B------:R0:W-:Y:S04]  /*1aba0*/  STL [R1+0x8], R28 ;  /* 0x0000081c01007387 */ /* 0x0001e80000100800 */
[----:B------:R1:W-:Y:S01]  /*1abb0*/  STL [R1+0x1fa4], R14 ;  /* 0x001fa40e01007387 */ /* 0x0003e20000100800 */
[----:B0-----:R-:W-:-:S05]  /*1abc0*/  IMAD R28, R29, c[0x0][0x190], RZ ;  /* 0x000064001d1c7a24 */ /* 0x001fca00078e02ff */
[----:B------:R-:W-:Y:S04]  /*1abd0*/  STL [R1+0x3a0], R28 ;  /* 0x0003a01c01007387 */ /* 0x000fe80000100800 */
[----:B-1----:R-:W3:Y:S04]  /*1abe0*/  LDL.LU R14, [R1] ;  /* 0x00000000010e7983 */ /* 0x002ee80000300800 */
[----:B------:R0:W-:Y:S04]  /*1abf0*/  STL [R1+0x1fa8], R3 ;  /* 0x001fa80301007387 */ /* 0x0001e80000100800 */
[----:B0-----:R-:W4:Y:S01]  /*1ac00*/  LDL.LU R3, [R1+0x4] ;  /* 0x0000040001037983 */ /* 0x001f220000300800 */
[----:B------:R-:W-:-:S05]  /*1ac10*/  IMAD R2, R2, c[0x0][0x190], RZ ;  /* 0x0000640002027a24 */ /* 0x000fca00078e02ff */
[----:B------:R0:W-:Y:S04]  /*1ac20*/  STL [R1+0x1fac], R2 ;  /* 0x001fac0201007387 */ /* 0x0001e80000100800 */
[----:B0-----:R-:W5:Y:S04]  /*1ac30*/  LDL.LU R2, [R1+0xc] ;  /* 0x00000c0001027983 */ /* 0x001f680000300800 */
[----:B------:R0:W-:Y:S04]  /*1ac40*/  STL [R1+0x1fb0], R0 ;  /* 0x001fb00001007387 */ /* 0x0001e80000100800 */
[----:B0-----:R-:W5:Y:S01]  /*1ac50*/  LDL.LU R0, [R1+0x14] ;  /* 0x0000140001007983 */ /* 0x001f620000300800 */
[----:B------:R-:W-:-:S02]  /*1ac60*/  IMAD R27, R27, c[0x0][0x190], RZ ;  /* 0x000064001b1b7a24 */ /* 0x000fc400078e02ff */
[----:B------:R-:W-:Y:S02]  /*1ac70*/  IMAD R26, R26, c[0x0][0x190], RZ ;  /* 0x000064001a1a7a24 */ /* 0x000fe400078e02ff */
[----:B------:R-:W-:Y:S02]  /*1ac80*/  IMAD R25, R25, c[0x0][0x190], RZ ;  /* 0x0000640019197a24 */ /* 0x000fe400078e02ff */
[----:B------:R-:W-:Y:S01]  /*1ac90*/  IMAD R24, R24, c[0x0][0x190], RZ ;  /* 0x0000640018187a24 */ /* 0x000fe200078e02ff */
[----:B------:R-:W-:Y:S01]  /*1aca0*/  STL [R1+0x1fb4], R27 ;  /* 0x001fb41b01007387 */ /* 0x000fe20000100800 */
[----:B------:R-:W-:Y:S02]  /*1acb0*/  IMAD R23, R23, c[0x0][0x190], RZ ;  /* 0x0000640017177a24 */ /* 0x000fe400078e02ff */
[----:B------:R-:W-:Y:S01]  /*1acc0*/  IMAD R22, R22, c[0x0][0x190], RZ ;  /* 0x0000640016167a24 */ /* 0x000fe200078e02ff */
[----:B------:R-:W-:Y:S01]  /*1acd0*/  STL [R1+0x1fb8], R26 ;  /* 0x001fb81a01007387 */ /* 0x000fe20000100800 */
[----:B------:R-:W-:-:S02]  /*1ace0*/  IMAD R21, R21, c[0x0][0x190], RZ ;  /* 0x0000640015157a24 */ /* 0x000fc400078e02ff */
[----:B------:R-:W-:Y:S01]  /*1acf0*/  IMAD R20, R20, c[0x0][0x190], RZ ;  /* 0x0000640014147a24 */ /* 0x000fe200078e02ff */
[----:B------:R-:W-:Y:S04]  /*1ad00*/  STL [R1+0x1fbc], R25 ;  /* 0x001fbc1901007387 */ /* 0x000fe80000100800 */
[----:B------:R-:W-:Y:S04]  /*1ad10*/  STL [R1+0x1fc0], R24 ;  /* 0x001fc01801007387 */ /* 0x000fe80000100800 */
[----:B------:R-:W-:Y:S04]  /*1ad20*/  STL [R1+0x1fc4], R23 ;  /* 0x001fc41701007387 */ /* 0x000fe80000100800 */
[----:B------:R-:W-:Y:S04]  /*1ad30*/  STL [R1+0x1fc8], R22 ;  /* 0x001fc81601007387 */ /* 0x000fe80000100800 */
[----:B------:R-:W-:Y:S04]  /*1ad40*/  STL [R1+0x1fcc], R21 ;  /* 0x001fcc1501007387 */ /* 0x000fe80000100800 */
[----:B------:R0:W-:Y:S04]  /*1ad50*/  STL [R1+0x1fd0], R20 ;  /* 0x001fd01401007387 */ /* 0x0001e80000100800 */
[----:B0-----:R-:W5:Y:S01]  /*1ad60*/  LDL.LU R20, [R1+0x110] ;  /* 0x0001100001147983 */ /* 0x001f620000300800 */
[----:B--2---:R-:W-:-:S02]  /*1ad70*/  LEA R23, P4, R18, R16, 0x1 ;  /* 0x0000001012177211 */ /* 0x004fc400078808ff */
[-C--:B---3--:R-:W-:Y:S02]  /*1ad80*/  LEA R21, P3, R14, R16.reuse, 0x1 ;  /* 0x000000100e157211 */ /* 0x088fe400078608ff */
[----:B----4-:R-:W-:-:S05]  /*1ad90*/  LEA R22, P2, R3, R16, 0x1 ;  /* 0x0000001003167211 */ /* 0x010fca00078408ff */
[----:B------:R-:W-:Y:S04]  /*1ada0*/  STL [R1+0x1b68], R22 ;  /* 0x001b681601007387 */ /* 0x000fe80000100800 */
[----:B------:R0:W-:Y:S04]  /*1adb0*/  STL [R1+0x1b6c], R21 ;  /* 0x001b6c1501007387 */ /* 0x0001e80000100800 */
[----:B0-----:R-:W2:Y:S01]  /*1adc0*/  LDL.LU R21, [R1+0x124] ;  /* 0x0001240001157983 */ /* 0x001ea20000300800 */
[----:B------:R-:W-:-:S03]  /*1add0*/  LEA R22, P5, R15, R16, 0x1 ;  /* 0x000000100f167211 */ /* 0x000fc600078a08ff */
[----:B------:R-:W-:Y:S04]  /*1ade0*/  STL [R1+0x1b70], R23 ;  /* 0x001b701701007387 */ /* 0x000fe80000100800 */
[----:B------:R0:W-:Y:S01]  /*1adf0*/  STL [R1+0x1b74], R22 ;  /* 0x001b741601007387 */ /* 0x0001e20000100800 */
[----:B-----5:R-:W-:-:S03]  /*1ae00*/  LEA R26, P0, R0, c[0x0][0x160], 0x1 ;  /* 0x00005800001a7a11 */ /* 0x020fc600078008ff */
[----:B0-----:R-:W3:Y:S01]  /*1ae10*/  LDL.LU R22, [R1+0x138] ;  /* 0x0001380001167983 */ /* 0x001ee20000300800 */
[----:B------:R-:W-:Y:S02]  /*1ae20*/  LEA.HI.X.SX32 R27, R0, c[0x0][0x164], 0x1, P0 ;  /* 0x00005900001b7a11 */ /* 0x000fe400000f0eff */
[----:B------:R-:W-:-:S03]  /*1ae30*/  LEA R0, P6, R5, R16, 0x1 ;  /* 0x0000001005007211 */ /* 0x000fc600078c08ff */
[----:B------:R-:W-:Y:S04]  /*1ae40*/  STL.64 [R1+0xf60], R26 ;  /* 0x000f601a01007387 */ /* 0x000fe80000100a00 */
[----:B------:R0:W-:Y:S04]  /*1ae50*/  STL [R1+0x1b64], R0 ;  /* 0x001b640001007387 */ /* 0x0001e80000100800 */
[----:B------:R-:W4:Y:S01]  /*1ae60*/  LDL.LU R23, [R1+0x150] ;  /* 0x0001500001177983 */ /* 0x000f220000300800 */
[----:B0-----:R-:W-:Y:S02]  /*1ae70*/  LEA R0, P0, R6, R16, 0x1 ;  /* 0x0000001006007211 */ /* 0x001fe400078008ff */
[----:B------:R-:W-:-:S03]  /*1ae80*/  LEA R28, P1, R2, c[0x0][0x160], 0x1 ;  /* 0x00005800021c7a11 */ /* 0x000fc600078208ff */
[----:B------:R0:W-:Y:S04]  /*1ae90*/  STL [R1+0x1b5c], R0 ;  /* 0x001b5c0001007387 */ /* 0x0001e80000100800 */
[----:B------:R-:W5:Y:S01]  /*1aea0*/  LDL.LU R24, [R1+0x160] ;  /* 0x0001600001187983 */ /* 0x000f620000300800 */
[----:B------:R-:W-:Y:S02]  /*1aeb0*/  LEA.HI.X.SX32 R29, R2, c[0x0][0x164], 0x1, P1 ;  /* 0x00005900021d7a11 */ /* 0x000fe400008f0eff */
[----:B------:R-:W-:Y:S02]  /*1aec0*/  LEA R2, P1, R7, R16, 0x1 ;  /* 0x0000001007027211 */ /* 0x000fe400078208ff */
[----:B0-----:R-:W-:-:S03]  /*1aed0*/  LEA.HI.X.SX32 R0, R3, R4, 0x1, P2 ;  /* 0x0000000403007211 */ /* 0x001fc600010f0eff */
[----:B------:R0:W-:Y:S04]  /*1aee0*/  STL [R1+0x1b60], R2 ;  /* 0x001b600201007387 */ /* 0x0001e80000100800 */
[----:B------:R1:W-:Y:S04]  /*1aef0*/  STL [R1+0x1b54], R0 ;  /* 0x001b540001007387 */ /* 0x0003e80000100800 */
[----:B------:R-:W5:Y:S01]  /*1af00*/  LDL.LU R25, [R1+0x178] ;  /* 0x0001780001197983 */ /* 0x000f620000300800 */
[----:B0-----:R-:W-:Y:S02]  /*1af10*/  LEA R2, P2, R8, R16, 0x1 ;  /* 0x0000001008027211 */ /* 0x001fe400078408ff */
[----:B-1----:R-:W-:-:S03]  /*1af20*/  LEA.HI.X.SX32 R0, R14, R4, 0x1, P3 ;  /* 0x000000040e007211 */ /* 0x002fc600018f0eff */
        /* <DEDUP_REMOVED lines=10> */
[----:B------:R0:W-:Y:S01]  /*1afd0*/  STL [R1+0x1b48], R2 ;  /* 0x001b480201007387 */ /* 0x0001e20000100800 */
[----:B------:R-:W-:-:S03]  /*1afe0*/  LEA R3, P5, R11, R16, 0x1 ;  /* 0x000000100b037211 */ /* 0x000fc600078a08ff */
[----:B------:R1:W-:Y:S01]  /*1aff0*/  STL [R1+0x1b3c], R0 ;  /* 0x001b3c0001007387 */ /* 0x0003e20000100800 */
[----:B0-----:R-:W-:-:S03]  /*1b000*/  LEA.HI.X.SX32 R2, R5, R4, 0x1, P6 ;  /* 0x0000000405027211 */ /* 0x001fc600030f0eff */
[----:B-1----:R-:W5:Y:S01]  /*1b010*/  LDL.LU R0, [R1+0x1b0] ;  /* 0x0001b00001007983 */ /* 0x002f620000300800 */
[----:B------:R-:W-:-:S03]  /*1b020*/  LEA R5, P6, R12, R16, 0x1 ;  /* 0x000000100c057211 */ /* 0x000fc600078c08ff */
[----:B------:R0:W-:Y:S04]  /*1b030*/  STL [R1+0x1b40], R3 ;  /* 0x001b400301007387 */ /* 0x0001e80000100800 */
[----:B------:R1:W-:Y:S01]  /*1b040*/  STL [R1+0x1b34], R2 ;  /* 0x001b340201007387 */ /* 0x0003e20000100800 */
[----:B0-----:R-:W-:-:S03]  /*1b050*/  LEA.HI.X.SX32 R3, R6, R4, 0x1, P0 ;  /* 0x0000000406037211 */ /* 0x001fc600000f0eff */
[----:B-1----:R-:W5:Y:S01]  /*1b060*/  LDL.LU R2, [R1+0x1c8] ;  /* 0x0001c80001027983 */ /* 0x002f620000300800 */
[----:B------:R-:W-:-:S03]  /*1b070*/  LEA R6, P0, R13, R16, 0x1 ;  /* 0x000000100d067211 */ /* 0x000fc600078008ff */
[----:B------:R0:W-:Y:S04]  /*1b080*/  STL [R1+0x1b38], R5 ;  /* 0x001b380501007387 */ /* 0x0001e80000100800 */
[----:B------:R1:W-:Y:S01]  /*1b090*/  STL [R1+0x1b2c], R3 ;  /* 0x001b2c0301007387 */ /* 0x0003e20000100800 */
[----:B0-----:R-:W-:-:S03]  /*1b0a0*/  LEA.HI.X.SX32 R5, R7, R4, 0x1, P1 ;  /* 0x0000000407057211 */ /* 0x001fc600008f0eff */
[----:B-1----:R-:W5:Y:S04]  /*1b0b0*/  LDL.LU R3, [R1+0x1dc] ;  /* 0x0001dc0001037983 */ /* 0x002f680000300800 */
[----:B------:R0:W-:Y:S04]  /*1b0c0*/  STL [R1+0x1b30], R6 ;  /* 0x001b300601007387 */ /* 0x0001e80000100800 */
[----:B------:R1:W-:Y:S04]  /*1b0d0*/  STL [R1+0x1b24], R5 ;  /* 0x001b240501007387 */ /* 0x0003e80000100800 */
[----:B------:R-:W5:Y:S01]  /*1b0e0*/  LDL.LU R14, [R1+0x1f0] ;  /* 0x0001f000010e7983 */ /* 0x000f620000300800 */
[----:B0-----:R-:W-:-:S02]  /*1b0f0*/  LEA R6, P1, R20, R16, 0x1 ;  /* 0x0000001014067211 */ /* 0x001fc400078208ff */
[----:B-1----:R-:W-:-:S03]  /*1b100*/  LEA.HI.X.SX32 R5, R8, R4, 0x1, P2 ;  /* 0x0000000408057211 */ /* 0x002fc600010f0eff */
[----:B------:R0:W-:Y:S04]  /*1b110*/  STL [R1+0x1b28], R6 ;  /* 0x001b280601007387 */ /* 0x0001e80000100800 */
[----:B------:R1:W-:Y:S04]  /*1b120*/  STL [R1+0x1b1c], R5 ;  /* 0x001b1c0501007387 */ /* 0x0003e80000100800 */
[----:B0-----:R-:W5:Y:S01]  /*1b130*/  LDL.LU R6, [R1+0x208] ;  /* 0x0002080001067983 */ /* 0x001f620000300800 */
[----:B-1----:R-:W-:Y:S02]  /*1b140*/  LEA.HI.X.SX32 R5, R9, R4, 0x1, P3 ;  /* 0x0000000409057211 */ /* 0x002fe400018f0eff */
[----:B--2---:R-:W-:-:S05]  /*1b150*/  LEA R7, P2, R21, R16, 0x1 ;  /* 0x0000001015077211 */ /* 0x004fca00078408ff */
[----:B------:R-:W-:Y:S04]  /*1b160*/  STL [R1+0x1b20], R7 ;  /* 0x001b200701007387 */ /* 0x000fe80000100800 */
[----:B------:R0:W-:Y:S04]  /*1b170*/  STL [R1+0x1b14], R5 ;  /* 0x001b140501007387 */ /* 0x0001e80000100800 */
[----:B0-----:R-:W2:Y:S01]  /*1b180*/  LDL.LU R5, [R1+0x21c] ;  /* 0x00021c0001057983 */ /* 0x001ea20000300800 */
[----:B---3--:R-:W-:Y:S02]  /*1b190*/  LEA R8, P3, R22, R16, 0x1 ;  /* 0x0000001016087211 */ /* 0x008fe400078608ff */
[----:B------:R-:W-:-:S03]  /*1b1a0*/  LEA.HI.X.SX32 R7, R10, R4, 0x1, P4 ;  /* 0x000000040a077211 */ /* 0x000fc600020f0eff */
[----:B------:R4:W-:Y:S04]  /*1b1b0*/  STL [R1+0x1b18], R8 ;  /* 0x001b180801007387 */ /* 0x0009e80000100800 */
[----:B------:R0:W-:Y:S04]  /*1b1c0*/  STL [R1+0x1b0c], R7 ;  /* 0x001b0c0701007387 */ /* 0x0001e80000100800 */
[----:B------:R-:W3:Y:S01]  /*1b1d0*/  LDL.LU R15, [R1+0x230] ;  /* 0x00023000010f7983 */ /* 0x000ee20000300800 */
[----:B----4-:R-:W-:Y:S02]  /*1b1e0*/  LEA R8, P4, R23, R16, 0x1 ;  /* 0x0000001017087211 */ /* 0x010fe400078808ff */
[----:B0-----:R-:W-:-:S03]  /*1b1f0*/  LEA.HI.X.SX32 R7, R11, R4, 0x1, P5 ;  /* 0x000000040b077211 */ /* 0x001fc600028f0eff */
[----:B------:R0:W-:Y:S04]  /*1b200*/  STL [R1+0x1b10], R8 ;  /* 0x001b100801007387 */ /* 0x0001e80000100800 */
[----:B------:R1:W-:Y:S01]  /*1b210*/  STL [R1+0x1b04], R7 ;  /* 0x001b040701007387 */ /* 0x0003e20000100800 */
[----:B-----5:R-:W-:Y:S02]  /*1b220*/  LEA R9, P5, R24, R16, 0x1 ;  /* 0x0000001018097211 */ /* 0x020fe400078a08ff */
[----:B0-----:R-:W-:Y:S01]  /*1b230*/  LEA.HI.X.SX32 R8, R12, R4, 0x1, P6 ;  /* 0x000000040c087211 */ /* 0x001fe200030f0eff */
[----:B-1----:R-:W4:Y:S04]  /*1b240*/  LDL.LU R7, [R1+0x248] ;  /* 0x0002480001077983 */ /* 0x002f280000300800 */
[----:B------:R0:W-:Y:S04]  /*1b250*/  STL [R1+0x1b08], R9 ;  /* 0x001b080901007387 */ /* 0x0001e80000100800 */
[----:B------:R1:W-:Y:S04]  /*1b260*/  STL [R1+0x1afc], R8 ;  /* 0x001afc0801007387 */ /* 0x0003e80000100800 */
[----:B------:R-:W5:Y:S01]  /*1b270*/  LDL.LU R18, [R1+0x258] ;  /* 0x0002580001127983 */ /* 0x000f620000300800 */
[----:B0-----:R-:W-:-:S02]  /*1b280*/  LEA R9, P6, R25, R16, 0x1 ;  /* 0x0000001019097211 */ /* 0x001fc400078c08ff */
[----:B-1----:R-:W-:-:S03]  /*1b290*/  LEA.HI.X.SX32 R8, R13, R4, 0x1, P0 ;  /* 0x000000040d087211 */ /* 0x002fc600000f0eff */
[----:B------:R-:W-:Y:S04]  /*1b2a0*/  STL [R1+0x1b00], R9 ;  /* 0x001b000901007387 */ /* 0x000fe80000100800 */
[----:B------:R0:W-:Y:S02]  /*1b2b0*/  STL [R1+0x1398], R8 ;  /* 0x0013980801007387 */ /* 0x0001e40000100800 */
[----:B0-----:R-:W-:Y:S02]  /*1b2c0*/  LEA.HI.X.SX32 R8, R20, R4, 0x1, P1 ;  /* 0x0000000414087211 */ /* 0x001fe400008f0eff */
[----:B------:R-:W5:Y:S01]  /*1b2d0*/  LDL.LU R20, [R1+0x270] ;  /* 0x0002700001147983 */ /* 0x000f620000300800 */
[----:B------:R-:W-:-:S05]  /*1b2e0*/  LEA R9, P0, R26, R16, 0x1 ;  /* 0x000000101a097211 */ /* 0x000fca00078008ff */
        /* <DEDUP_REMOVED lines=10> */
[----:B------:R0:W-:Y:S04]  /*1b390*/  STL [R1+0x13c8], R9 ;  /* 0x0013c80901007387 */ /* 0x0001e80000100800 */
[----:B------:R1:W-:Y:S01]  /*1b3a0*/  STL [R1+0x13a4], R8 ;  /* 0x0013a40801007387 */ /* 0x0003e20000100800 */
[----:B0-----:R-:W-:Y:S02]  /*1b3b0*/  LEA R9, P3, R2, R16, 0x1 ;  /* 0x0000001002097211 */ /* 0x001fe400078608ff */
[----:B-1----:R-:W-:Y:S02]  /*1b3c0*/  LEA.HI.X.SX32 R8, R23, R4, 0x1, P4 ;  /* 0x0000000417087211 */ /* 0x002fe400020f0eff */
[----:B------:R-:W5:Y:S04]  /*1b3d0*/  LDL.LU R23, [R1+0x2ac] ;  /* 0x0002ac0001177983 */ /* 0x000f680000300800 */
[----:B------:R0:W-:Y:S04]  /*1b3e0*/  STL [R1+0x13d0], R9 ;  /* 0x0013d00901007387 */ /* 0x0001e80000100800 */
[----:B------:R1:W-:Y:S01]  /*1b3f0*/  STL [R1+0x13a8], R8 ;  /* 0x0013a80801007387 */ /* 0x0003e20000100800 */
[----:B0-----:R-:W-:-:S02]  /*1b400*/  LEA R9, P4, R3, R16, 0x1 ;  /* 0x0000001003097211 */ /* 0x001fc400078808ff */
        /* <DEDUP_REMOVED lines=10> */
[-C--:B-1----:R-:W-:Y:S02]  /*1b4b0*/  LEA.HI.X.SX32 R8, R26, R4.reuse, 0x1, P0 ;  /* 0x000000041a087211 */ /* 0x082fe400000f0eff */
[----:B------:R-:W5:Y:S04]  /*1b4c0*/  LDL.LU R26, [R1+0x2ec] ;  /* 0x0002ec00011a7983 */ /* 0x000f680000300800 */
[----:B------:R-:W-:Y:S04]  /*1b4d0*/  STL [R1+0x13e8], R9 ;  /* 0x0013e80901007387 */ /* 0x000fe80000100800 */
[----:B------:R0:W-:Y:S02]  /*1b4e0*/  STL [R1+0x13b4], R8 ;  /* 0x0013b40801007387 */ /* 0x0001e40000100800 */
[----:B0-----:R-:W-:-:S02]  /*1b4f0*/  LEA.HI.X.SX32 R8, R27, R4, 0x1, P1 ;  /* 0x000000041b087211 */ /* 0x001fc400008f0eff */
[----:B------:R-:W5:Y:S01]  /*1b500*/  LDL.LU R27, [R1+0x300] ;  /* 0x00030000011b7983 */ /* 0x000f620000300800 */
[----:B--2---:R-:W-:-:S05]  /*1b510*/  LEA R9, P0, R5, R16, 0x1 ;  /* 0x0000001005097211 */ /* 0x004fca00078008ff */
[----:B------:R-:W-:Y:S04]  /*1b520*/  STL [R1+0x13f0], R9 ;  /* 0x0013f00901007387 */ /* 0x000fe80000100800 */
[----:B------:R0:W-:Y:S02]  /*1b530*/  STL [R1+0x13bc], R8 ;  /* 0x0013bc0801007387 */ /* 0x0001e40000100800 */
[----:B0-----:R-:W-:Y:S02]  /*1b540*/  LEA.HI.X.SX32 R8, R0, R4, 0x1, P2 ;  /* 0x0000000400087211 */ /* 0x001fe400010f0eff */
[----:B------:R-:W2:Y:S01]  /*1b550*/  LDL.LU R0, [R1+0x318] ;  /* 0x0003180001007983 */ /* 0x000ea20000300800 */
[----:B---3--:R-:W-:-:S05]  /*1b560*/  LEA R9, P1, R15, R16, 0x1 ;  /* 0x000000100f097211 */ /* 0x008fca00078208ff */
[----:B------:R4:W-:Y:S04]  /*1b570*/  STL [R1+0x13f8], R9 ;  /* 0x0013f80901007387 */ /* 0x0009e80000100800 */
[----:B------:R0:W-:Y:S01]  /*1b580*/  STL [R1+0x13c4], R8 ;  /* 0x0013c40801007387 */ /* 0x0001e20000100800 */
[----:B----4-:R-:W-:Y:S02]  /*1b590*/  LEA R9, P2, R7, R16, 0x1 ;  /* 0x0000001007097211 */ /* 0x010fe400078408ff */
[----:B0-----:R-:W-:Y:S02]  /*1b5a0*/  LEA.HI.X.SX32 R8, R2, R4, 0x1, P3 ;  /* 0x0000000402087211 */ /* 0x001fe400018f0eff */
[----:B------:R-:W3:Y:S04]  /*1b5b0*/  LDL.LU R2, [R1+0x328] ;  /* 0x0003280001027983 */ /* 0x000ee80000300800 */
[----:B------:R5:W-:Y:S04]  /*1b5c0*/  STL [R1+0x1400], R9 ;  /* 0x0014000901007387 */ /* 0x000be80000100800 */
[----:B------:R0:W-:Y:S01]  /*1b5d0*/  STL [R1+0x13cc], R8 ;  /* 0x0013cc0801007387 */ /* 0x0001e20000100800 */
[----:B-----5:R-:W-:-:S02]  /*1b5e0*/  LEA R9, P3, R18, R16, 0x1 ;  /* 0x0000001012097211 */ /* 0x020fc400078608ff */
[-C--:B0-----:R-:W-:Y:S02]  /*1b5f0*/  LEA.HI.X.SX32 R8, R3, R4.reuse, 0x1, P4 ;  /* 0x0000000403087211 */ /* 0x081fe400020f0eff */
[----:B------:R-:W4:Y:S04]  /*1b600*/  LDL.LU R3, [R1+0x340] ;  /* 0x0003400001037983 */ /* 0x000f280000300800 */
[----:B------:R-:W-:Y:S04]  /*1b610*/  STL [R1+0x1408], R9 ;  /* 0x0014080901007387 */ /* 0x000fe80000100800 */
[----:B------:R0:W-:Y:S02]  /*1b620*/  STL [R1+0x13d4], R8 ;  /* 0x0013d40801007387 */ /* 0x0001e40000100800 */
[----:B0-----:R-:W-:-:S02]  /*1b630*/  LEA.HI.X.SX32 R8, R14, R4, 0x1, P5 ;  /* 0x000000040e087211 */ /* 0x001fc400028f0eff */
        /* <DEDUP_REMOVED lines=47> */
[----:B------:R-:W-:Y:S04]  /*1b930*/  STL [R1+0x1458], R9 ;  /* 0x0014580901007387 */ /* 0x000fe80000100800 */
[----:B------:R0:W-:Y:S02]  /*1b940*/  STL [R1+0x1424], R8 ;  /* 0x0014240801007387 */ /* 0x0001e40000100800 */
[----:B0-----:R-:W-:Y:S02]  /*1b950*/  LEA.HI.X.SX32 R8, R24, R4, 0x1, P1 ;  /* 0x0000000418087211 */ /* 0x001fe400008f0eff */
[----:B------:R-:W3:Y:S01]  /*1b960*/  LDL.LU R24, [R1+0x380] ;  /* 0x0003800001187983 */ /* 0x000ee20000300800 */
[----:B----4-:R-:W-:-:S05]  /*1b970*/  LEA R9, P0, R3, R16, 0x1 ;  /* 0x0000001003097211 */ /* 0x010fca00078008ff */
[----:B------:R5:W-:Y:S04]  /*1b980*/  STL [R1+0x1460], R9 ;  /* 0x0014600901007387 */ /* 0x000be80000100800 */
[----:B------:R0:W-:Y:S01]  /*1b990*/  STL [R1+0x142c], R8 ;  /* 0x00142c0801007387 */ /* 0x0001e20000100800 */
[----:B-----5:R-:W-:Y:S02]  /*1b9a0*/  LEA R9, P1, R14, R16, 0x1 ;  /* 0x000000100e097211 */ /* 0x020fe400078208ff */
        /* <DEDUP_REMOVED lines=57> */
[----:B------:R-:W-:Y:S04]  /*1bd40*/  STL [R1+0x14c0], R9 ;  /* 0x0014c00901007387 */ /* 0x000fe80000100800 */
[----:B------:R0:W-:Y:S02]  /*1bd50*/  STL [R1+0x148c], R8 ;  /* 0x00148c0801007387 */ /* 0x0001e40000100800 */
[----:B0-----:R-:W-:Y:S02]  /*1bd60*/  LEA.HI.X.SX32 R8, R20, R4, 0x1, P0 ;  /* 0x0000000414087211 */ /* 0x001fe400000f0eff */
[----:B-----5:R-:W-:Y:S01]  /*1bd70*/  LEA R9, P6, R26, R16, 0x1 ;  /* 0x000000101a097211 */ /* 0x020fe200078c08ff */
        /* <DEDUP_REMOVED lines=84> */
[-C--:B------:R-:W-:Y:S01]  /*1c2c0*/  LEA R9, P2, R26, R16.reuse, 0x1 ;  /* 0x000000101a097211 */ /* 0x080fe200078408ff */
        /* <DEDUP_REMOVED lines=194> */
[----:B------:R-:W-:Y:S01]  /*1cef0*/  LEA R9, P6, R14, R16, 0x1 ;  /* 0x000000100e097211 */ /* 0x000fe200078c08ff */
        /* <DEDUP_REMOVED lines=297> */
[----:B------:R0:W-:Y:S01]  /*1e190*/  STL [R1+0x182c], R8 ;  /* 0x00182c0801007387 */ /* 0x0001e20000100800 */
[-C--:B------:R-:W-:Y:S02]  /*1e1a0*/  LEA.HI.X.SX32 R7, R7, R4.reuse, 0x1, P5 ;  /* 0x0000000407077211 */ /* 0x080fe400028f0eff */
[----:B0-----:R-:W-:Y:S02]  /*1e1b0*/  LEA.HI.X.SX32 R8, R15, R4, 0x1, P4 ;  /* 0x000000040f087211 */ /* 0x001fe400020f0eff */
[----:B------:R-:W-:Y:S01]  /*1e1c0*/  LEA R9, P3, R23, R16, 0x1 ;  /* 0x0000001017097211 */ /* 0x000fe200078608ff */
[----:B------:R-:W5:Y:S04]  /*1e1d0*/  LDL.LU R15, [R1+0x100] ;  /* 0x00010000010f7983 */ /* 0x000f680000300800 */
[----:B------:R-:W-:Y:S04]  /*1e1e0*/  STL [R1+0x1868], R9 ;  /* 0x0018680901007387 */ /* 0x000fe80000100800 */
[----:B------:R0:W-:Y:S04]  /*1e1f0*/  STL [R1+0x1834], R8 ;  /* 0x0018340801007387 */ /* 0x0001e80000100800 */
[----:B0-----:R-:W5:Y:S01]  /*1e200*/  LDL.LU R8, [R1+0xfc] ;  /* 0x0000fc0001087983 */ /* 0x001f620000300800 */
[----:B------:R-:W-:-:S02]  /*1e210*/  LEA.HI.X.SX32 R10, R20, R4, 0x1, P0 ;  /* 0x00000004140a7211 */ /* 0x000fc400000f0eff */
[----:B--2---:R-:W-:-:S05]  /*1e220*/  LEA R9, P4, R24, R16, 0x1 ;  /* 0x0000001018097211 */ /* 0x004fca00078808ff */
[----:B------:R-:W-:Y:S04]  /*1e230*/  STL [R1+0x1870], R9 ;  /* 0x0018700901007387 */ /* 0x000fe80000100800 */
[----:B------:R0:W-:Y:S02]  /*1e240*/  STL [R1+0x183c], R7 ;  /* 0x00183c0701007387 */ /* 0x0001e40000100800 */
[----:B0-----:R-:W-:Y:S02]  /*1e250*/  LEA.HI.X.SX32 R7, R18, R4, 0x1, P6 ;  /* 0x0000000412077211 */ /* 0x001fe400030f0eff */
[----:B------:R-:W2:Y:S01]  /*1e260*/  LDL.LU R18, [R1+0xf8] ;  /* 0x0000f80001127983 */ /* 0x000ea20000300800 */
[----:B---3--:R-:W-:-:S05]  /*1e270*/  LEA R9, P5, R25, R16, 0x1 ;  /* 0x0000001019097211 */ /* 0x008fca00078a08ff */
[----:B------:R-:W-:Y:S04]  /*1e280*/  STL [R1+0x1878], R9 ;  /* 0x0018780901007387 */ /* 0x000fe80000100800 */
[----:B------:R0:W-:Y:S04]  /*1e290*/  STL [R1+0x1844], R7 ;  /* 0x0018440701007387 */ /* 0x0001e80000100800 */
[----:B0-----:R-:W3:Y:S01]  /*1e2a0*/  LDL.LU R7, [R1+0xf4] ;  /* 0x0000f40001077983 */ /* 0x001ee20000300800 */
[----:B----4-:R-:W-:-:S05]  /*1e2b0*/  LEA R9, P6, R26, R16, 0x1 ;  /* 0x000000101a097211 */ /* 0x010fca00078c08ff */
[----:B------:R-:W-:Y:S04]  /*1e2c0*/  STL [R1+0x1880], R9 ;  /* 0x0018800901007387 */ /* 0x000fe80000100800 */
[----:B------:R0:W-:Y:S04]  /*1e2d0*/  STL [R1+0x184c], R10 ;  /* 0x00184c0a01007387 */ /* 0x0001e80000100800 */
[----:B------:R-:W4:Y:S01]  /*1e2e0*/  LDL.LU R20, [R1+0xf0] ;  /* 0x0000f00001147983 */ /* 0x000f220000300800 */
[----:B0-----:R-:W-:Y:S02]  /*1e2f0*/  LEA.HI.X.SX32 R10, R21, R4, 0x1, P1 ;  /* 0x00000004150a7211 */ /* 0x001fe400008f0eff */
[----:B-----5:R-:W-:-:S05]  /*1e300*/  LEA R9, P0, R27, R16, 0x1 ;  /* 0x000000101b097211 */ /* 0x020fca00078008ff */
[----:B------:R-:W-:Y:S04]  /*1e310*/  STL [R1+0x1888], R9 ;  /* 0x0018880901007387 */ /* 0x000fe80000100800 */
[----:B------:R0:W-:Y:S04]  /*1e320*/  STL [R1+0x1854], R10 ;  /* 0x0018540a01007387 */ /* 0x0001e80000100800 */
[----:B------:R-:W5:Y:S01]  /*1e330*/  LDL.LU R21, [R1+0xec] ;  /* 0x0000ec0001157983 */ /* 0x000f620000300800 */
[----:B0-----:R-:W-:Y:S02]  /*1e340*/  LEA.HI.X.SX32 R10, R22, R4, 0x1, P2 ;  /* 0x00000004160a7211 */ /* 0x001fe400010f0eff */
[----:B------:R-:W-:-:S05]  /*1e350*/  LEA R9, P1, R0, R16, 0x1 ;  /* 0x0000001000097211 */ /* 0x000fca00078208ff */
        /* <DEDUP_REMOVED lines=25> */
[----:B------:R0:W-:Y:S04]  /*1e4f0*/  STL [R1+0x18b8], R9 ;  /* 0x0018b80901007387 */ /* 0x0001e80000100800 */
[----:B------:R-:W-:Y:S01]  /*1e500*/  STL [R1+0x1884], R10 ;  /* 0x0018840a01007387 */ /* 0x000fe20000100800 */
[----:B------:R-:W-:-:S03]  /*1e510*/  LEA.HI.X.SX32 R0, R0, R4, 0x1, P1 ;  /* 0x0000000400007211 */ /* 0x000fc600008f0eff */
[----:B------:R-:W5:Y:S01]  /*1e520*/  LDL.LU R27, [R1+0xd4] ;  /* 0x0000d400011b7983 */ /* 0x000f620000300800 */
[----:B------:R-:W-:Y:S02]  /*1e530*/  LEA.HI.X.SX32 R2, R2, R4, 0x1, P2 ;  /* 0x0000000402027211 */ /* 0x000fe400010f0eff */
[----:B0-----:R-:W-:-:S05]  /*1e540*/  LEA R9, P0, R15, R16, 0x1 ;  /* 0x000000100f097211 */ /* 0x001fca00078008ff */
[----:B------:R0:W-:Y:S04]  /*1e550*/  STL [R1+0x18c0], R9 ;  /* 0x0018c00901007387 */ /* 0x0001e80000100800 */
[----:B------:R1:W-:Y:S01]  /*1e560*/  STL [R1+0x188c], R0 ;  /* 0x00188c0001007387 */ /* 0x0003e20000100800 */
[----:B0-----:R-:W-:-:S03]  /*1e570*/  LEA R9, P1, R8, R16, 0x1 ;  /* 0x0000001008097211 */ /* 0x001fc600078208ff */
[----:B-1----:R-:W5:Y:S04]  /*1e580*/  LDL.LU R0, [R1+0xd0] ;  /* 0x0000d00001007983 */ /* 0x002f680000300800 */
[----:B------:R-:W-:Y:S01]  /*1e590*/  STL [R1+0x18c8], R9 ;  /* 0x0018c80901007387 */ /* 0x000fe20000100800 */
[----:B------:R-:W-:-:S03]  /*1e5a0*/  LEA.HI.X.SX32 R3, R3, R4, 0x1, P3 ;  /* 0x0000000403037211 */ /* 0x000fc600018f0eff */
[----:B------:R0:W-:Y:S04]  /*1e5b0*/  STL [R1+0x1894], R2 ;  /* 0x0018940201007387 */ /* 0x0001e80000100800 */
[----:B0-----:R-:W5:Y:S01]  /*1e5c0*/  LDL.LU R2, [R1+0xcc] ;  /* 0x0000cc0001027983 */ /* 0x001f620000300800 */
[----:B------:R-:W-:Y:S02]  /*1e5d0*/  LEA.HI.X.SX32 R10, R14, R4, 0x1, P4 ;  /* 0x000000040e0a7211 */ /* 0x000fe400020f0eff */
[----:B--2---:R-:W-:-:S05]  /*1e5e0*/  LEA R9, P2, R18, R16, 0x1 ;  /* 0x0000001012097211 */ /* 0x004fca00078408ff */
[----:B------:R-:W-:Y:S04]  /*1e5f0*/  STL [R1+0x18d0], R9 ;  /* 0x0018d00901007387 */ /* 0x000fe80000100800 */
[----:B------:R0:W-:Y:S04]  /*1e600*/  STL [R1+0x189c], R3 ;  /* 0x00189c0301007387 */ /* 0x0001e80000100800 */
[----:B0-----:R-:W2:Y:S01]  /*1e610*/  LDL.LU R3, [R1+0xc8] ;  /* 0x0000c80001037983 */ /* 0x001ea20000300800 */
[----:B---3--:R-:W-:-:S05]  /*1e620*/  LEA R9, P3, R7, R16, 0x1 ;  /* 0x0000001007097211 */ /* 0x008fca00078608ff */
[----:B------:R4:W-:Y:S04]  /*1e630*/  STL [R1+0x18d8], R9 ;  /* 0x0018d80901007387 */ /* 0x0009e80000100800 */
[----:B------:R-:W3:Y:S04]  /*1e640*/  LDL.LU R14, [R1+0xc4] ;  /* 0x0000c400010e7983 */ /* 0x000ee80000300800 */
[----:B------:R0:W-:Y:S01]  /*1e650*/  STL [R1+0x18a4], R10 ;  /* 0x0018a40a01007387 */ /* 0x0001e20000100800 */
[----:B----4-:R-:W-:Y:S02]  /*1e660*/  LEA R9, P4, R20, R16, 0x1 ;  /* 0x0000001014097211 */ /* 0x010fe400078808ff */
[----:B0-----:R-:W-:-:S03]  /*1e670*/  LEA.HI.X.SX32 R10, R6, R4, 0x1, P5 ;  /* 0x00000004060a7211 */ /* 0x001fc600028f0eff */
[----:B------:R5:W-:Y:S04]  /*1e680*/  STL [R1+0x18e0], R9 ;  /* 0x0018e00901007387 */ /* 0x000be80000100800 */
[----:B------:R-:W4:Y:S04]  /*1e690*/  LDL.LU R6, [R1+0xc0] ;  /* 0x0000c00001067983 */ /* 0x000f280000300800 */
[----:B------:R0:W-:Y:S01]  /*1e6a0*/  STL [R1+0x18ac], R10 ;  /* 0x0018ac0a01007387 */ /* 0x0001e20000100800 */
[----:B-----5:R-:W-:Y:S02]  /*1e6b0*/  LEA R9, P5, R21, R16, 0x1 ;  /* 0x0000001015097211 */ /* 0x020fe400078a08ff */
[----:B0-----:R-:W-:-:S03]  /*1e6c0*/  LEA.HI.X.SX32 R10, R5, R4, 0x1, P6 ;  /* 0x00000004050a7211 */ /* 0x001fc600030f0eff */
[----:B------:R0:W-:Y:S04]  /*1e6d0*/  STL [R1+0x18e8], R9 ;  /* 0x0018e80901007387 */ /* 0x0001e80000100800 */
[----:B------:R-:W5:Y:S04]  /*1e6e0*/  LDL.LU R5, [R1+0xbc] ;  /* 0x0000bc0001057983 */ /* 0x000f680000300800 */
[----:B------:R1:W-:Y:S01]  /*1e6f0*/  STL [R1+0x18b4], R10 ;  /* 0x0018b40a01007387 */ /* 0x0003e20000100800 */
[----:B0-----:R-:W-:Y:S02]  /*1e700*/  LEA R9, P6, R22, R16, 0x1 ;  /* 0x0000001016097211 */ /* 0x001fe400078c08ff */
[----:B-1----:R-:W-:-:S03]  /*1e710*/  LEA.HI.X.SX32 R10, R15, R4, 0x1, P0 ;  /* 0x000000040f0a7211 */ /* 0x002fc600000f0eff */
[----:B------:R0:W-:Y:S04]  /*1e720*/  STL [R1+0x18f0], R9 ;  /* 0x0018f00901007387 */ /* 0x0001e80000100800 */
[----:B------:R-:W5:Y:S04]  /*1e730*/  LDL.LU R15, [R1+0xb8] ;  /* 0x0000b800010f7983 */ /* 0x000f680000300800 */
[----:B------:R1:W-:Y:S01]  /*1e740*/  STL [R1+0x18bc], R10 ;  /* 0x0018bc0a01007387 */ /* 0x0003e20000100800 */
[----:B0-----:R-:W-:Y:S02]  /*1e750*/  LEA R9, P0, R23, R16, 0x1 ;  /* 0x0000001017097211 */ /* 0x001fe400078008ff */
[----:B-1----:R-:W-:-:S03]  /*1e760*/  LEA.HI.X.SX32 R10, R8, R4, 0x1, P1 ;  /* 0x00000004080a7211 */ /* 0x002fc600008f0eff */
[----:B------:R0:W-:Y:S04]  /*1e770*/  STL [R1+0x18f8], R9 ;  /* 0x0018f80901007387 */ /* 0x0001e80000100800 */
[----:B------:R-:W-:Y:S01]  /*1e780*/  STL [R1+0x18c4], R10 ;  /* 0x0018c40a01007387 */ /* 0x000fe20000100800 */
[----:B0-----:R-:W-:-:S03]  /*1e790*/  LEA.HI.X.SX32 R9, R18, R4, 0x1, P2 ;  /* 0x0000000412097211 */ /* 0x001fc600010f0eff */
[----:B------:R-:W5:Y:S01]  /*1e7a0*/  LDL.LU R18, [R1+0xb4] ;  /* 0x0000b40001127983 */ /* 0x000f620000300800 */
[----:B------:R-:W-:-:S05]  /*1e7b0*/  LEA R8, P1, R24, R16, 0x1 ;  /* 0x0000001018087211 */ /* 0x000fca00078208ff */
[----:B------:R-:W-:Y:S04]  /*1e7c0*/  STL [R1+0x1900], R8 ;  /* 0x0019000801007387 */ /* 0x000fe80000100800 */
[----:B------:R0:W-:Y:S04]  /*1e7d0*/  STL [R1+0x18cc], R9 ;  /* 0x0018cc0901007387 */ /* 0x0001e80000100800 */
[----:B0-----:R-:W5:Y:S01]  /*1e7e0*/  LDL.LU R9, [R1+0xb0] ;  /* 0x0000b00001097983 */ /* 0x001f620000300800 */
[----:B------:R-:W-:Y:S02]  /*1e7f0*/  LEA.HI.X.SX32 R7, R7, R4, 0x1, P3 ;  /* 0x0000000407077211 */ /* 0x000fe400018f0eff */
        /* <DEDUP_REMOVED lines=11> */
[----:B------:R0:W-:Y:S04]  /*1e8b0*/  STL [R1+0x1918], R8 ;  /* 0x0019180801007387 */ /* 0x0001e80000100800 */
[----:B------:R1:W-:Y:S04]  /*1e8c0*/  STL [R1+0x18e4], R7 ;  /* 0x0018e40701007387 */ /* 0x0003e80000100800 */
[----:B0-----:R-:W5:Y:S01]  /*1e8d0*/  LDL.LU R8, [R1+0xa4] ;  /* 0x0000a40001087983 */ /* 0x001f620000300800 */
[----:B-1----:R-:W-:-:S02]  /*1e8e0*/  LEA.HI.X.SX32 R7, R22, R4, 0x1, P6 ;  /* 0x0000000416077211 */ /* 0x002fc400030f0eff */
[----:B------:R-:W-:-:S05]  /*1e8f0*/  LEA R10, P5, R0, R16, 0x1 ;  /* 0x00000010000a7211 */ /* 0x000fca00078a08ff */
[----:B------:R0:W-:Y:S04]  /*1e900*/  STL [R1+0x1920], R10 ;  /* 0x0019200a01007387 */ /* 0x0001e80000100800 */
[----:B------:R-:W-:Y:S01]  /*1e910*/  STL [R1+0x18ec], R7 ;  /* 0x0018ec0701007387 */ /* 0x000fe20000100800 */
[----:B------:R-:W-:Y:S02]  /*1e920*/  LEA R11, P6, R2, R16, 0x1 ;  /* 0x00000010020b7211 */ /* 0x000fe400078c08ff */
[----:B0-----:R-:W-:-:S03]  /*1e930*/  LEA.HI.X.SX32 R10, R23, R4, 0x1, P0 ;  /* 0x00000004170a7211 */ /* 0x001fc600000f0eff */
[----:B------:R-:W-:Y:S04]  /*1e940*/  STL [R1+0x1928], R11 ;  /* 0x0019280b01007387 */ /* 0x000fe80000100800 */
[----:B------:R-:W5:Y:S04]  /*1e950*/  LDL.LU R22, [R1+0xa0] ;  /* 0x0000a00001167983 */ /* 0x000f680000300800 */
[----:B------:R0:W-:Y:S02]  /*1e960*/  STL [R1+0x18f4], R10 ;  /* 0x0018f40a01007387 */ /* 0x0001e40000100800 */
[----:B0-----:R-:W-:-:S02]  /*1e970*/  LEA.HI.X.SX32 R10, R24, R4, 0x1, P1 ;  /* 0x00000004180a7211 */ /* 0x001fc400008f0eff */
[----:B--2---:R-:W-:-:S05]  /*1e980*/  LEA R7, P0, R3, R16, 0x1 ;  /* 0x0000001003077211 */ /* 0x004fca00078008ff */
[----:B------:R3:W-:Y:S04]  /*1e990*/  STL [R1+0x1930], R7 ;  /* 0x0019300701007387 */ /* 0x0007e80000100800 */
[----:B------:R-:W2:Y:S01]  /*1e9a0*/  LDL.LU R23, [R1+0x9c] ;  /* 0x00009c0001177983 */ /* 0x000ea20000300800 */
[----:B---3--:R-:W-:-:S03]  /*1e9b0*/  LEA R7, P1, R14, R16, 0x1 ;  /* 0x000000100e077211 */ /* 0x008fc600078208ff */
[----:B------:R0:W-:Y:S04]  /*1e9c0*/  STL [R1+0x18fc], R10 ;  /* 0x0018fc0a01007387 */ /* 0x0001e80000100800 */
[----:B------:R4:W-:Y:S04]  /*1e9d0*/  STL [R1+0x1938], R7 ;  /* 0x0019380701007387 */ /* 0x0009e80000100800 */
[----:B------:R-:W3:Y:S01]  /*1e9e0*/  LDL.LU R24, [R1+0x98] ;  /* 0x0000980001187983 */ /* 0x000ee20000300800 */
[----:B0-----:R-:W-:-:S05]  /*1e9f0*/  LEA.HI.X.SX32 R10, R25, R4, 0x1, P2 ;  /* 0x00000004190a7211 */ /* 0x001fca00010f0eff */
[----:B------:R0:W-:Y:S01]  /*1ea00*/  STL [R1+0x1904], R10 ;  /* 0x0019040a01007387 */ /* 0x0001e20000100800 */
[----:B----4-:R-:W-:Y:S02]  /*1ea10*/  LEA R7, P2, R6, R16, 0x1 ;  /* 0x0000001006077211 */ /* 0x010fe400078408ff */
[----:B0-----:R-:W-:-:S03]  /*1ea20*/  LEA.HI.X.SX32 R10, R26, R4, 0x1, P3 ;  /* 0x000000041a0a7211 */ /* 0x001fc600018f0eff */
[----:B------:R5:W-:Y:S04]  /*1ea30*/  STL [R1+0x1940], R7 ;  /* 0x0019400701007387 */ /* 0x000be80000100800 */
[----:B------:R-:W4:Y:S04]  /*1ea40*/  LDL.LU R25, [R1+0x94] ;  /* 0x0000940001197983 */ /* 0x000f280000300800 */
[----:B------:R0:W-:Y:S01]  /*1ea50*/  STL [R1+0x190c], R10 ;  /* 0x00190c0a01007387 */ /* 0x0001e20000100800 */
[----:B-----5:R-:W-:-:S05]  /*1ea60*/  LEA R7, P3, R5, R16, 0x1 ;  /* 0x0000001005077211 */ /* 0x020fca00078608ff */
[----:B------:R1:W-:Y:S04]  /*1ea70*/  STL [R1+0x1948], R7 ;  /* 0x0019480701007387 */ /* 0x0003e80000100800 */
[----:B------:R-:W5:Y:S01]  /*1ea80*/  LDL.LU R26, [R1+0x90] ;  /* 0x00009000011a7983 */ /* 0x000f620000300800 */
[----:B0-----:R-:W-:-:S05]  /*1ea90*/  LEA.HI.X.SX32 R10, R27, R4, 0x1, P4 ;  /* 0x000000041b0a7211 */ /* 0x001fca00020f0eff */
[----:B------:R-:W-:Y:S01]  /*1eaa0*/  STL [R1+0x1914], R10 ;  /* 0x0019140a01007387 */ /* 0x000fe20000100800 */
[----:B-1----:R-:W-:-:S05]  /*1eab0*/  LEA R7, P4, R15, R16, 0x1 ;  /* 0x000000100f077211 */ /* 0x002fca00078808ff */
[----:B------:R-:W-:Y:S04]  /*1eac0*/  STL [R1+0x1950], R7 ;  /* 0x0019500701007387 */ /* 0x000fe80000100800 */
[----:B------:R-:W5:Y:S01]  /*1ead0*/  LDL.LU R27, [R1+0x8c] ;  /* 0x00008c00011b7983 */ /* 0x000f620000300800 */
[-C--:B------:R-:W-:Y:S02]  /*1eae0*/  LEA.HI.X.SX32 R0, R0, R4.reuse, 0x1, P5 ;  /* 0x0000000400007211 */ /* 0x080fe400028f0eff */
[----:B------:R-:W-:-:S03]  /*1eaf0*/  LEA.HI.X.SX32 R2, R2, R4, 0x1, P6 ;  /* 0x0000000402027211 */ /* 0x000fc600030f0eff */
[----:B------:R0:W-:Y:S04]  /*1eb00*/  STL [R1+0x191c], R0 ;  /* 0x00191c0001007387 */ /* 0x0001e80000100800 */
[----:B0-----:R-:W5:Y:S01]  /*1eb10*/  LDL.LU R0, [R1+0x88] ;  /* 0x0000880001007983 */ /* 0x001f620000300800 */
[----:B------:R-:W-:-:S05]  /*1eb20*/  LEA R7, P5, R18, R16, 0x1 ;  /* 0x0000001012077211 */ /* 0x000fca00078a08ff */
[----:B------:R-:W-:Y:S04]  /*1eb30*/  STL [R1+0x1958], R7 ;  /* 0x0019580701007387 */ /* 0x000fe80000100800 */
[----:B------:R0:W-:Y:S01]  /*1eb40*/  STL [R1+0x1924], R2 ;  /* 0x0019240201007387 */ /* 0x0001e20000100800 */
[----:B------:R-:W-:-:S03]  /*1eb50*/  LEA.HI.X.SX32 R3, R3, R4, 0x1, P0 ;  /* 0x0000000403037211 */ /* 0x000fc600000f0eff */
[----:B0-----:R-:W5:Y:S01]  /*1eb60*/  LDL.LU R2, [R1+0x84] ;  /* 0x0000840001027983 */ /* 0x001f620000300800 */
[----:B------:R-:W-:-:S05]  /*1eb70*/  LEA R7, P6, R9, R16, 0x1 ;  /* 0x0000001009077211 */ /* 0x000fca00078c08ff */
[----:B------:R-:W-:Y:S04]  /*1eb80*/  STL [R1+0x1960], R7 ;  /* 0x0019600701007387 */ /* 0x000fe80000100800 */
[----:B------:R0:W-:Y:S04]  /*1eb90*/  STL [R1+0x192c], R3 ;  /* 0x00192c0301007387 */ /* 0x0001e80000100800 */
[----:B0-----:R-:W5:Y:S01]  /*1eba0*/  LDL.LU R3, [R1+0x80] ;  /* 0x0000800001037983 */ /* 0x001f620000300800 */
[----:B------:R-:W-:Y:S02]  /*1ebb0*/  LEA.HI.X.SX32 R10, R14, R4, 0x1, P1 ;  /* 0x000000040e0a7211 */ /* 0x000fe400008f0eff */
[----:B------:R-:W-:-:S05]  /*1ebc0*/  LEA R7, P0, R20, R16, 0x1 ;  /* 0x0000001014077211 */ /* 0x000fca00078008ff */
[----:B------:R0:W-:Y:S04]  /*1ebd0*/  STL [R1+0x1968], R7 ;  /* 0x0019680701007387 */ /* 0x0001e80000100800 */
[----:B------:R-:W5:Y:S04]  /*1ebe0*/  LDL.LU R14, [R1+0x7c] ;  /* 0x00007c00010e7983 */ /* 0x000f680000300800 */
[----:B------:R1:W-:Y:S01]  /*1ebf0*/  STL [R1+0x1934], R10 ;  /* 0x0019340a01007387 */ /* 0x0003e20000100800 */
[----:B0-----:R-:W-:Y:S02]  /*1ec00*/  LEA R7, P1, R21, R16, 0x1 ;  /* 0x0000001015077211 */ /* 0x001fe400078208ff */
[----:B-1----:R-:W-:-:S03]  /*1ec10*/  LEA.HI.X.SX32 R10, R6, R4, 0x1, P2 ;  /* 0x00000004060a7211 */ /* 0x002fc600010f0eff */
[----:B------:R0:W-:Y:S01]  /*1ec20*/  STL [R1+0x1970], R7 ;  /* 0x0019700701007387 */ /* 0x0001e20000100800 */
[----:B------:R-:W-:Y:S02]  /*1ec30*/  LEA.HI.X.SX32 R5, R5, R4, 0x1, P3 ;  /* 0x0000000405057211 */ /* 0x000fe400018f0eff */
[----:B------:R-:W-:Y:S01]  /*1ec40*/  LEA R6, P2, R8, R16, 0x1 ;  /* 0x0000001008067211 */ /* 0x000fe200078408ff */
[----:B0-----:R-:W5:Y:S04]  /*1ec50*/  LDL.LU R7, [R1+0x78] ;  /* 0x0000780001077983 */ /* 0x001f680000300800 */
[----:B------:R-:W-:Y:S04]  /*1ec60*/  STL [R1+0x193c], R10 ;  /* 0x00193c0a01007387 */ /* 0x000fe80000100800 */
[----:B------:R0:W-:Y:S01]  /*1ec70*/  STL [R1+0x1978], R6 ;  /* 0x0019780601007387 */ /* 0x0001e20000100800 */
[----:B------:R-:W-:-:S03]  /*1ec80*/  LEA.HI.X.SX32 R11, R15, R4, 0x1, P4 ;  /* 0x000000040f0b7211 */ /* 0x000fc600020f0eff */
[----:B0-----:R-:W5:Y:S04]  /*1ec90*/  LDL.LU R6, [R1+0x74] ;  /* 0x0000740001067983 */ /* 0x001f680000300800 */
[----:B------:R0:W-:Y:S04]  /*1eca0*/  STL [R1+0x1944], R5 ;  /* 0x0019440501007387 */ /* 0x0001e80000100800 */
[----:B0-----:R-:W5:Y:S01]  /*1ecb0*/  LDL.LU R5, [R1+0x70] ;  /* 0x0000700001057983 */ /* 0x001f620000300800 */
[----:B------:R-:W-:-:S05]  /*1ecc0*/  LEA R10, P3, R22, R16, 0x1 ;  /* 0x00000010160a7211 */ /* 0x000fca00078608ff */
[----:B------:R-:W-:Y:S04]  /*1ecd0*/  STL [R1+0x1980], R10 ;  /* 0x0019800a01007387 */ /* 0x000fe80000100800 */
[----:B------:R0:W-:Y:S04]  /*1ece0*/  STL [R1+0x194c], R11 ;  /* 0x00194c0b01007387 */ /* 0x0001e80000100800 */
[----:B------:R-:W5:Y:S01]  /*1ecf0*/  LDL.LU R15, [R1+0x6c] ;  /* 0x00006c00010f7983 */ /* 0x000f620000300800 */
[----:B0-----:R-:W-:Y:S02]  /*1ed00*/  LEA.HI.X.SX32 R11, R18, R4, 0x1, P5 ;  /* 0x00000004120b7211 */ /* 0x001fe400028f0eff */
[----:B--2---:R-:W-:-:S05]  /*1ed10*/  LEA R10, P4, R23, R16, 0x1 ;  /* 0x00000010170a7211 */ /* 0x004fca00078808ff */
[----:B------:R3:W-:Y:S04]  /*1ed20*/  STL [R1+0x1988], R10 ;  /* 0x0019880a01007387 */ /* 0x0007e80000100800 */
[----:B------:R0:W-:Y:S04]  /*1ed30*/  STL [R1+0x1954], R11 ;  /* 0x0019540b01007387 */ /* 0x0001e80000100800 */
[----:B------:R-:W2:Y:S01]  /*1ed40*/  LDL.LU R18, [R1+0x68] ;  /* 0x0000680001127983 */ /* 0x000ea20000300800 */
[----:B---3--:R-:W-:Y:S02]  /*1ed50*/  LEA R10, P5, R24, R16, 0x1 ;  /* 0x00000010180a7211 */ /* 0x008fe400078a08ff */
[----:B0-----:R-:W-:-:S03]  /*1ed60*/  LEA.HI.X.SX32 R11, R9, R4, 0x1, P6 ;  /* 0x00000004090b7211 */ /* 0x001fc600030f0eff */
[----:B------:R4:W-:Y:S01]  /*1ed70*/  STL [R1+0x1990], R10 ;  /* 0x0019900a01007387 */ /* 0x0009e20000100800 */
[----:B------:R-:W-:-:S03]  /*1ed80*/  LEA.HI.X.SX32 R9, R20, R4, 0x1, P0 ;  /* 0x0000000414097211 */ /* 0x000fc600000f0eff */
[----:B------:R-:W-:Y:S04]  /*1ed90*/  STL [R1+0x195c], R11 ;  /* 0x00195c0b01007387 */ /* 0x000fe80000100800 */
[----:B------:R-:W3:Y:S01]  /*1eda0*/  LDL.LU R20, [R1+0x64] ;  /* 0x0000640001147983 */ /* 0x000ee20000300800 */
[----:B----4-:R-:W-:-:S05]  /*1edb0*/  LEA R10, P6, R25, R16, 0x1 ;  /* 0x00000010190a7211 */ /* 0x010fca00078c08ff */
[----:B------:R0:W-:Y:S04]  /*1edc0*/  STL [R1+0x1998], R10 ;  /* 0x0019980a01007387 */ /* 0x0001e80000100800 */
[----:B------:R1:W-:Y:S01]  /*1edd0*/  STL [R1+0x1964], R9 ;  /* 0x0019640901007387 */ /* 0x0003e20000100800 */
[----:B0-----:R-:W-:Y:S02]  /*1ede0*/  LEA.HI.X.SX32 R10, R21, R4, 0x1, P1 ;  /* 0x00000004150a7211 */ /* 0x001fe400008f0eff */
[----:B-----5:R-:W-:-:S05]  /*1edf0*/  LEA R11, P0, R26, R16, 0x1 ;  /* 0x000000101a0b7211 */ /* 0x020fca00078008ff */
[----:B------:R-:W-:Y:S04]  /*1ee00*/  STL [R1+0x19a0], R11 ;  /* 0x0019a00b01007387 */ /* 0x000fe80000100800 */
[----:B------:R-:W4:Y:S04]  /*1ee10*/  LDL.LU R21, [R1+0x60] ;  /* 0x0000600001157983 */ /* 0x000f280000300800 */
[----:B------:R0:W-:Y:S01]  /*1ee20*/  STL [R1+0x196c], R10 ;  /* 0x00196c0a01007387 */ /* 0x0001e20000100800 */
[----:B-1----:R-:W-:Y:S02]  /*1ee30*/  LEA R9, P1, R27, R16, 0x1 ;  /* 0x000000101b097211 */ /* 0x002fe400078208ff */
[----:B0-----:R-:W-:-:S02]  /*1ee40*/  LEA.HI.X.SX32 R10, R8, R4, 0x1, P2 ;  /* 0x00000004080a7211 */ /* 0x001fc400010f0eff */
[----:B------:R-:W-:Y:S01]  /*1ee50*/  LEA.HI.X.SX32 R8, R22, R4, 0x1, P3 ;  /* 0x0000000416087211 */ /* 0x000fe200018f0eff */
[----:B------:R0:W-:Y:S04]  /*1ee60*/  STL [R1+0x19a8], R9 ;  /* 0x0019a80901007387 */ /* 0x0001e80000100800 */
[----:B------:R-:W-:Y:S04]  /*1ee70*/  STL [R1+0x1974], R10 ;  /* 0x0019740a01007387 */ /* 0x000fe80000100800 */
[----:B------:R-:W5:Y:S01]  /*1ee80*/  LDL.LU R22, [R1+0x5c] ;  /* 0x00005c0001167983 */ /* 0x000f620000300800 */
[----:B0-----:R-:W-:-:S05]  /*1ee90*/  LEA R9, P2, R0, R16, 0x1 ;  /* 0x0000001000097211 */ /* 0x001fca00078408ff */
[----:B------:R0:W-:Y:S04]  /*1eea0*/  STL [R1+0x19b0], R9 ;  /* 0x0019b00901007387 */ /* 0x0001e80000100800 */
[----:B------:R-:W-:Y:S01]  /*1eeb0*/  STL [R1+0x197c], R8 ;  /* 0x00197c0801007387 */ /* 0x000fe20000100800 */
[----:B0-----:R-:W-:Y:S02]  /*1eec0*/  LEA.HI.X.SX32 R9, R23, R4, 0x1, P4 ;  /* 0x0000000417097211 */ /* 0x001fe400020f0eff */
[----:B------:R-:W-:-:S05]  /*1eed0*/  LEA R10, P3, R2, R16, 0x1 ;  /* 0x00000010020a7211 */ /* 0x000fca00078608ff */
[----:B------:R0:W-:Y:S04]  /*1eee0*/  STL [R1+0x19b8], R10 ;  /* 0x0019b80a01007387 */ /* 0x0001e80000100800 */
[----:B------:R-:W5:Y:S01]  /*1eef0*/  LDL.LU R23, [R1+0x58] ;  /* 0x0000580001177983 */ /* 0x000f620000300800 */
[----:B0-----:R-:W-:-:S03]  /*1ef00*/  LEA.HI.X.SX32 R10, R24, R4, 0x1, P5 ;  /* 0x00000004180a7211 */ /* 0x001fc600028f0eff */
[----:B------:R0:W-:Y:S01]  /*1ef10*/  STL [R1+0x1984], R9 ;  /* 0x0019840901007387 */ /* 0x0001e20000100800 */
[----:B------:R-:W-:-:S05]  /*1ef20*/  LEA R8, P4, R3, R16, 0x1 ;  /* 0x0000001003087211 */ /* 0x000fca00078808ff */
[----:B------:R1:W-:Y:S04]  /*1ef30*/  STL [R1+0x19c0], R8 ;  /* 0x0019c00801007387 */ /* 0x0003e80000100800 */
[----:B------:R-:W-:Y:S04]  /*1ef40*/  STL [R1+0x198c], R10 ;  /* 0x00198c0a01007387 */ /* 0x000fe80000100800 */
[----:B------:R-:W5:Y:S01]  /*1ef50*/  LDL.LU R24, [R1+0x54] ;  /* 0x0000540001187983 */ /* 0x000f620000300800 */
[----:B0-----:R-:W-:Y:S02]  /*1ef60*/  LEA R9, P5, R14, R16, 0x1 ;  /* 0x000000100e097211 */ /* 0x001fe400078a08ff */
[----:B-1----:R-:W-:-:S03]  /*1ef70*/  LEA.HI.X.SX32 R8, R25, R4, 0x1, P6 ;  /* 0x0000000419087211 */ /* 0x002fc600030f0eff */
[----:B------:R0:W-:Y:S04]  /*1ef80*/  STL [R1+0x19c8], R9 ;  /* 0x0019c80901007387 */ /* 0x0001e80000100800 */
[----:B------:R1:W-:Y:S01]  /*1ef90*/  STL [R1+0x1994], R8 ;  /* 0x0019940801007387 */ /* 0x0003e20000100800 */
[----:B0-----:R-:W-:Y:S02]  /*1efa0*/  LEA.HI.X.SX32 R9, R26, R4, 0x1, P0 ;  /* 0x000000041a097211 */ /* 0x001fe400000f0eff */
[----:B------:R-:W-:-:S05]  /*1efb0*/  LEA R10, P6, R7, R16, 0x1 ;  /* 0x00000010070a7211 */ /* 0x000fca00078c08ff */
[----:B------:R-:W-:Y:S04]  /*1efc0*/  STL [R1+0x19d0], R10 ;  /* 0x0019d00a01007387 */ /* 0x000fe80000100800 */
[----:B------:R-:W5:Y:S04]  /*1efd0*/  LDL.LU R25, [R1+0x50] ;  /* 0x0000500001197983 */ /* 0x000f680000300800 */
[----:B------:R0:W-:Y:S01]  /*1efe0*/  STL [R1+0x199c], R9 ;  /* 0x00199c0901007387 */ /* 0x0001e20000100800 */
[----:B-1----:R-:W-:Y:S02]  /*1eff0*/  LEA R8, P0, R6, R16, 0x1 ;  /* 0x0000001006087211 */ /* 0x002fe400078008ff */
[----:B0-----:R-:W-:-:S03]  /*1f000*/  LEA.HI.X.SX32 R9, R27, R4, 0x1, P1 ;  /* 0x000000041b097211 */ /* 0x001fc600008f0eff */
[----:B------:R0:W-:Y:S01]  /*1f010*/  STL [R1+0x19d8], R8 ;  /* 0x0019d80801007387 */ /* 0x0001e20000100800 */
[----:B------:R-:W-:-:S03]  /*1f020*/  LEA.HI.X.SX32 R0, R0, R4, 0x1, P2 ;  /* 0x0000000400007211 */ /* 0x000fc600010f0eff */
[----:B------:R-:W-:Y:S04]  /*1f030*/  STL [R1+0x19a4], R9 ;  /* 0x0019a40901007387 */ /* 0x000fe80000100800 */
[----:B------:R-:W5:Y:S01]  /*1f040*/  LDL.LU R26, [R1+0x4c] ;  /* 0x00004c00011a7983 */ /* 0x000f620000300800 */
[----:B0-----:R-:W-:-:S05]  /*1f050*/  LEA R8, P1, R5, R16, 0x1 ;  /* 0x0000001005087211 */ /* 0x001fca00078208ff */
[----:B------:R0:W-:Y:S01]  /*1f060*/  STL [R1+0x19e0], R8 ;  /* 0x0019e00801007387 */ /* 0x0001e20000100800 */
[----:B------:R-:W-:-:S03]  /*1f070*/  LEA.HI.X.SX32 R2, R2, R4, 0x1, P3 ;  /* 0x0000000402027211 */ /* 0x000fc600018f0eff */
[----:B------:R-:W-:Y:S01]  /*1f080*/  STL [R1+0x19ac], R0 ;  /* 0x0019ac0001007387 */ /* 0x000fe20000100800 */
[----:B0-----:R-:W-:-:S05]  /*1f090*/  LEA R8, P2, R15, R16, 0x1 ;  /* 0x000000100f087211 */ /* 0x001fca00078408ff */
[----:B------:R-:W-:Y:S04]  /*1f0a0*/  STL [R1+0x19e8], R8 ;  /* 0x0019e80801007387 */ /* 0x000fe80000100800 */
[----:B------:R-:W5:Y:S04]  /*1f0b0*/  LDL.LU R27, [R1+0x48] ;  /* 0x00004800011b7983 */ /* 0x000f680000300800 */
[----:B------:R0:W-:Y:S02]  /*1f0c0*/  STL [R1+0x19b4], R2 ;  /* 0x0019b40201007387 */ /* 0x0001e40000100800 */
[----:B0-----:R-:W-:-:S02]  /*1f0d0*/  LEA.HI.X.SX32 R2, R3, R4, 0x1, P4 ;  /* 0x0000000403027211 */ /* 0x001fc400020f0eff */
[----:B------:R-:W-:Y:S02]  /*1f0e0*/  LEA.HI.X.SX32 R8, R14, R4, 0x1, P5 ;  /* 0x000000040e087211 */ /* 0x000fe400028f0eff */
[----:B--2---:R-:W-:-:S05]  /*1f0f0*/  LEA R0, P3, R18, R16, 0x1 ;  /* 0x0000001012007211 */ /* 0x004fca00078608ff */
[----:B------:R0:W-:Y:S04]  /*1f100*/  STL [R1+0x19f0], R0 ;  /* 0x0019f00001007387 */ /* 0x0001e80000100800 */
[----:B0-----:R-:W2:Y:S01]  /*1f110*/  LDL.LU R0, [R1+0x44] ;  /* 0x0000440001007983 */ /* 0x001ea20000300800 */
[----:B---3--:R-:W-:-:S03]  /*1f120*/  LEA R3, P4, R20, R16, 0x1 ;  /* 0x0000001014037211 */ /* 0x008fc600078808ff */
[----:B------:R0:W-:Y:S04]  /*1f130*/  STL [R1+0x19bc], R2 ;  /* 0x0019bc0201007387 */ /* 0x0001e80000100800 */
[----:B0-----:R-:W3:Y:S04]  /*1f140*/  LDL.LU R2, [R1+0x40] ;  /* 0x0000400001027983 */ /* 0x001ee80000300800 */
[----:B------:R0:W-:Y:S04]  /*1f150*/  STL [R1+0x19f8], R3 ;  /* 0x0019f80301007387 */ /* 0x0001e80000100800 */
[----:B0-----:R-:W3:Y:S04]  /*1f160*/  LDL.LU R3, [R1+0x3c] ;  /* 0x00003c0001037983 */ /* 0x001ee80000300800 */
[----:B------:R0:W-:Y:S04]  /*1f170*/  STL [R1+0x19c4], R8 ;  /* 0x0019c40801007387 */ /* 0x0001e80000100800 */
[----:B------:R-:W3:Y:S01]  /*1f180*/  LDL.LU R14, [R1+0x38] ;  /* 0x00003800010e7983 */ /* 0x000ee20000300800 */
[----:B----4-:R-:W-:-:S05]  /*1f190*/  LEA R9, P5, R21, R16, 0x1 ;  /* 0x0000001015097211 */ /* 0x010fca00078a08ff */
[----:B------:R-:W-:Y:S01]  /*1f1a0*/  STL [R1+0x1a00], R9 ;  /* 0x001a000901007387 */ /* 0x000fe20000100800 */
[----:B0-----:R-:W-:-:S03]  /*1f1b0*/  LEA.HI.X.SX32 R8, R7, R4, 0x1, P6 ;  /* 0x0000000407087211 */ /* 0x001fc600030f0eff */
[----:B------:R-:W4:Y:S04]  /*1f1c0*/  LDL.LU R13, [R1+0x34] ;  /* 0x00003400010d7983 */ /* 0x000f280000300800 */
[----:B------:R-:W-:Y:S04]  /*1f1d0*/  STL [R1+0x19cc], R8 ;  /* 0x0019cc0801007387 */ /* 0x000fe80000100800 */
[----:B------:R-:W4:Y:S01]  /*1f1e0*/  LDL.LU R12, [R1+0x30] ;  /* 0x00003000010c7983 */ /* 0x000f220000300800 */
[----:B-----5:R-:W-:Y:S02]  /*1f1f0*/  LEA R7, P6, R22, R16, 0x1 ;  /* 0x0000001016077211 */ /* 0x020fe400078c08ff */
[----:B------:R-:W-:-:S03]  /*1f200*/  LEA.HI.X.SX32 R6, R6, R4, 0x1, P0 ;  /* 0x0000000406067211 */ /* 0x000fc600000f0eff */
[----:B------:R-:W-:Y:S04]  /*1f210*/  STL [R1+0x1a08], R7 ;  /* 0x001a080701007387 */ /* 0x000fe80000100800 */
[----:B------:R-:W5:Y:S04]  /*1f220*/  LDL.LU R11, [R1+0x2c] ;  /* 0x00002c00010b7983 */ /* 0x000f680000300800 */
[----:B------:R0:W-:Y:S04]  /*1f230*/  STL [R1+0x19d4], R6 ;  /* 0x0019d40601007387 */ /* 0x0001e80000100800 */
[----:B------:R-:W4:Y:S01]  /*1f240*/  LDL.LU R10, [R1+0x28] ;  /* 0x00002800010a7983 */ /* 0x000f220000300800 */
[----:B0-----:R-:W-:-:S02]  /*1f250*/  LEA.HI.X.SX32 R6, R5, R4, 0x1, P1 ;  /* 0x0000000405067211 */ /* 0x001fc400008f0eff */
[----:B------:R-:W-:-:S05]  /*1f260*/  LEA R7, P0, R23, R16, 0x1 ;  /* 0x0000001017077211 */ /* 0x000fca00078008ff */
[----:B------:R0:W-:Y:S04]  /*1f270*/  STL [R1+0x1a10], R7 ;  /* 0x001a100701007387 */ /* 0x0001e80000100800 */
[----:B------:R-:W4:Y:S04]  /*1f280*/  LDL.LU R9, [R1+0x24] ;  /* 0x0000240001097983 */ /* 0x000f280000300800 */
[----:B------:R1:W-:Y:S04]  /*1f290*/  STL [R1+0x19dc], R6 ;  /* 0x0019dc0601007387 */ /* 0x0003e80000100800 */
[----:B------:R-:W5:Y:S01]  /*1f2a0*/  LDL.LU R8, [R1+0x20] ;  /* 0x0000200001087983 */ /* 0x000f620000300800 */
[----:B------:R-:W-:-:S05]  /*1f2b0*/  LEA R5, P1, R24, R16, 0x1 ;  /* 0x0000001018057211 */ /* 0x000fca00078208ff */
[----:B------:R-:W-:Y:S04]  /*1f2c0*/  STL [R1+0x1a18], R5 ;  /* 0x001a180501007387 */ /* 0x000fe80000100800 */
[----:B0-----:R-:W5:Y:S01]  /*1f2d0*/  LDL.LU R7, [R1+0x1c] ;  /* 0x00001c0001077983 */ /* 0x001f620000300800 */
[-C--:B-1----:R-:W-:Y:S02]  /*1f2e0*/  LEA.HI.X.SX32 R6, R15, R4.reuse, 0x1, P2 ;  /* 0x000000040f067211 */ /* 0x082fe400010f0eff */
[----:B------:R-:W-:-:S03]  /*1f2f0*/  LEA.HI.X.SX32 R15, R18, R4, 0x1, P3 ;  /* 0x00000004120f7211 */ /* 0x000fc600018f0eff */
[----:B------:R0:W-:Y:S01]  /*1f300*/  STL [R1+0x19e4], R6 ;  /* 0x0019e40601007387 */ /* 0x0001e20000100800 */
[----:B------:R-:W-:-:S03]  /*1f310*/  LEA.HI.X.SX32 R20, R20, R4, 0x1, P4 ;  /* 0x0000000414147211 */ /* 0x000fc600020f0eff */
[----:B0-----:R-:W5:Y:S01]  /*1f320*/  LDL.LU R6, [R1+0x18] ;  /* 0x0000180001067983 */ /* 0x001f620000300800 */
[----:B------:R-:W-:-:S05]  /*1f330*/  LEA R5, P2, R25, R16, 0x1 ;  /* 0x0000001019057211 */ /* 0x000fca00078408ff */
[----:B------:R0:W-:Y:S01]  /*1f340*/  STL [R1+0x1a20], R5 ;  /* 0x001a200501007387 */ /* 0x0001e20000100800 */
[----:B------:R-:W-:-:S03]  /*1f350*/  LEA.HI.X.SX32 R21, R21, R4, 0x1, P5 ;  /* 0x0000000415157211 */ /* 0x000fc600028f0eff */
[----:B0-----:R-:W5:Y:S04]  /*1f360*/  LDL.LU R5, [R1+0x10] ;  /* 0x0000100001057983 */ /* 0x001f680000300800 */
[----:B------:R0:W-:Y:S01]  /*1f370*/  STL [R1+0x19ec], R15 ;  /* 0x0019ec0f01007387 */ /* 0x0001e20000100800 */
[----:B------:R-:W-:-:S03]  /*1f380*/  LEA R18, P3, R26, R16, 0x1 ;  /* 0x000000101a127211 */ /* 0x000fc600078608ff */
[----:B0-----:R-:W5:Y:S04]  /*1f390*/  LDL.LU R15, [R1+0x8] ;  /* 0x00000800010f7983 */ /* 0x001f680000300800 */
[----:B------:R0:W-:Y:S04]  /*1f3a0*/  STL [R1+0x1a28], R18 ;  /* 0x001a281201007387 */ /* 0x0001e80000100800 */
[----:B0-----:R-:W5:Y:S04]  /*1f3b0*/  LDL.LU R18, [R1+0x3a0] ;  /* 0x0003a00001127983 */ /* 0x001f680000300800 */
[----:B------:R0:W-:Y:S02]  /*1f3c0*/  STL [R1+0x19f4], R20 ;  /* 0x0019f41401007387 */ /* 0x0001e40000100800 */
[----:B0-----:R-:W-:-:S05]  /*1f3d0*/  LEA R20, P4, R27, R16, 0x1 ;  /* 0x000000101b147211 */ /* 0x001fca00078808ff */
[----:B------:R0:W-:Y:S01]  /*1f3e0*/  STL [R1+0x1a30], R20 ;  /* 0x001a301401007387 */ /* 0x0001e20000100800 */
[----:B------:R-:W-:-:S03]  /*1f3f0*/  LEA.HI.X.SX32 R22, R22, R4, 0x1, P6 ;  /* 0x0000000416167211 */ /* 0x000fc600030f0eff */
[----:B0-----:R-:W5:Y:S04]  /*1f400*/  LDL.LU R20, [R1+0x1fd0] ;  /* 0x001fd00001147983 */ /* 0x001f680000300800 */
[----:B------:R2:W-:Y:S01]  /*1f410*/  STL [R1+0x19fc], R21 ;  /* 0x0019fc1501007387 */ /* 0x0005e20000100800 */
[-C--:B------:R-:W-:Y:S02]  /*1f420*/  LEA.HI.X.SX32 R23, R23, R4.reuse, 0x1, P0 ;  /* 0x0000000417177211 */ /* 0x080fe400000f0eff */
[-C--:B------:R-:W-:Y:S02]  /*1f430*/  LEA.HI.X.SX32 R24, R24, R4.reuse, 0x1, P1 ;  /* 0x0000000418187211 */ /* 0x080fe400008f0eff */
[-C--:B------:R-:W-:Y:S02]  /*1f440*/  LEA.HI.X.SX32 R25, R25, R4.reuse, 0x1, P2 ;  /* 0x0000000419197211 */ /* 0x080fe400010f0eff */
[----:B------:R-:W-:-:S02]  /*1f450*/  LEA.HI.X.SX32 R26, R26, R4, 0x1, P3 ;  /* 0x000000041a1a7211 */ /* 0x000fc400018f0eff */
[----:B------:R-:W-:Y:S02]  /*1f460*/  LEA.HI.X.SX32 R27, R27, R4, 0x1, P4 ;  /* 0x000000041b1b7211 */ /* 0x000fe400020f0eff */
[----:B--2---:R-:W-:-:S05]  /*1f470*/  LEA R21, P5, R0, R16, 0x1 ;  /* 0x0000001000157211 */ /* 0x004fca00078a08ff */
[----:B------:R0:W-:Y:S04]  /*1f480*/  STL [R1+0x1a38], R21 ;  /* 0x001a381501007387 */ /* 0x0001e80000100800 */
[----:B0-----:R-:W2:Y:S04]  /*1f490*/  LDL.LU R21, [R1+0x1fcc] ;  /* 0x001fcc0001157983 */ /* 0x001ea80000300800 */
[----:B------:R3:W-:Y:S02]  /*1f4a0*/  STL [R1+0x1a04], R22 ;  /* 0x001a041601007387 */ /* 0x0007e40000100800 */
[----:B---3--:R-:W-:-:S05]  /*1f4b0*/  LEA R22, P6, R2, R16, 0x1 ;  /* 0x0000001002167211 */ /* 0x008fca00078c08ff */
[----:B------:R0:W-:Y:S04]  /*1f4c0*/  STL [R1+0x1a40], R22 ;  /* 0x001a401601007387 */ /* 0x0001e80000100800 */
[----:B0-----:R-:W3:Y:S04]  /*1f4d0*/  LDL.LU R22, [R1+0x1fc8] ;  /* 0x001fc80001167983 */ /* 0x001ee80000300800 */
[----:B------:R0:W-:Y:S02]  /*1f4e0*/  STL [R1+0x1a0c], R23 ;  /* 0x001a0c1701007387 */ /* 0x0001e40000100800 */
[----:B0-----:R-:W-:-:S05]  /*1f4f0*/  LEA R23, P0, R3, R16, 0x1 ;  /* 0x0000001003177211 */ /* 0x001fca00078008ff */
[----:B------:R0:W-:Y:S04]  /*1f500*/  STL [R1+0x1a48], R23 ;  /* 0x001a481701007387 */ /* 0x0001e80000100800 */
[----:B0-----:R-:W2:Y:S04]  /*1f510*/  LDL.LU R23, [R1+0x1fc4] ;  /* 0x001fc40001177983 */ /* 0x001ea80000300800 */
[----:B------:R0:W-:Y:S02]  /*1f520*/  STL [R1+0x1a14], R24 ;  /* 0x001a141801007387 */ /* 0x0001e40000100800 */
[----:B0-----:R-:W-:-:S05]  /*1f530*/  LEA R24, P1, R14, R16, 0x1 ;  /* 0x000000100e187211 */ /* 0x001fca00078208ff */
[----:B------:R0:W-:Y:S04]  /*1f540*/  STL [R1+0x1a50], R24 ;  /* 0x001a501801007387 */ /* 0x0001e80000100800 */
[----:B0-----:R-:W2:Y:S04]  /*1f550*/  LDL.LU R24, [R1+0x1fc0] ;  /* 0x001fc00001187983 */ /* 0x001ea80000300800 */
[----:B------:R4:W-:Y:S02]  /*1f560*/  STL [R1+0x1a1c], R25 ;  /* 0x001a1c1901007387 */ /* 0x0009e40000100800 */
[----:B----4-:R-:W-:-:S05]  /*1f570*/  LEA R25, P2, R13, R16, 0x1 ;  /* 0x000000100d197211 */ /* 0x010fca00078408ff */
[----:B------:R0:W-:Y:S04]  /*1f580*/  STL [R1+0x1a58], R25 ;  /* 0x001a581901007387 */ /* 0x0001e80000100800 */
[----:B0-----:R-:W4:Y:S04]  /*1f590*/  LDL.LU R25, [R1+0x1fbc] ;  /* 0x001fbc0001197983 */ /* 0x001f280000300800 */
[----:B------:R0:W-:Y:S02]  /*1f5a0*/  STL [R1+0x1a24], R26 ;  /* 0x001a241a01007387 */ /* 0x0001e40000100800 */
[----:B0-----:R-:W-:-:S05]  /*1f5b0*/  LEA R26, P3, R12, R16, 0x1 ;  /* 0x000000100c1a7211 */ /* 0x001fca00078608ff */
[----:B------:R0:W-:Y:S01]  /*1f5c0*/  STL [R1+0x1a60], R26 ;  /* 0x001a601a01007387 */ /* 0x0001e20000100800 */
[----:B------:R-:W-:-:S03]  /*1f5d0*/  LEA.HI.X.SX32 R0, R0, R4, 0x1, P5 ;  /* 0x0000000400007211 */ /* 0x000fc600028f0eff */
[----:B0-----:R-:W2:Y:S04]  /*1f5e0*/  LDL.LU R26, [R1+0x1fb8] ;  /* 0x001fb800011a7983 */ /* 0x001ea80000300800 */
[----:B------:R5:W-:Y:S02]  /*1f5f0*/  STL [R1+0x1a2c], R27 ;  /* 0x001a2c1b01007387 */ /* 0x000be40000100800 */
[----:B-----5:R-:W-:-:S05]  /*1f600*/  LEA R27, P4, R11, R16, 0x1 ;  /* 0x000000100b1b7211 */ /* 0x020fca00078808ff */
[----:B------:R0:W-:Y:S01]  /*1f610*/  STL [R1+0x1a68], R27 ;  /* 0x001a681b01007387 */ /* 0x0001e20000100800 */
[----:B------:R-:W-:-:S03]  /*1f620*/  LEA.HI.X.SX32 R2, R2, R4, 0x1, P6 ;  /* 0x0000000402027211 */ /* 0x000fc600030f0eff */
[----:B0-----:R-:W5:Y:S04]  /*1f630*/  LDL.LU R27, [R1+0x1fb4] ;  /* 0x001fb400011b7983 */ /* 0x001f680000300800 */
[----:B------:R0:W-:Y:S02]  /*1f640*/  STL [R1+0x1a34], R0 ;  /* 0x001a340001007387 */ /* 0x0001e40000100800 */
[----:B0-----:R-:W-:-:S05]  /*1f650*/  LEA R0, P5, R10, R16, 0x1 ;  /* 0x000000100a007211 */ /* 0x001fca00078a08ff */
[----:B------:R0:W-:Y:S01]  /*1f660*/  STL [R1+0x1a70], R0 ;  /* 0x001a700001007387 */ /* 0x0001e20000100800 */
[----:B------:R-:W-:-:S03]  /*1f670*/  LEA.HI.X.SX32 R3, R3, R4, 0x1, P0 ;  /* 0x0000000403037211 */ /* 0x000fc600000f0eff */
[----:B0-----:R-:W2:Y:S04]  /*1f680*/  LDL.LU R0, [R1+0x1fb0] ;  /* 0x001fb00001007983 */ /* 0x001ea80000300800 */
[----:B------:R0:W-:Y:S02]  /*1f690*/  STL [R1+0x1a3c], R2 ;  /* 0x001a3c0201007387 */ /* 0x0001e40000100800 */
[----:B0-----:R-:W-:-:S05]  /*1f6a0*/  LEA R2, P6, R9, R16, 0x1 ;  /* 0x0000001009027211 */ /* 0x001fca00078c08ff */
[----:B------:R0:W-:Y:S01]  /*1f6b0*/  STL [R1+0x1a78], R2 ;  /* 0x001a780201007387 */ /* 0x0001e20000100800 */
[----:B------:R-:W-:-:S03]  /*1f6c0*/  LEA.HI.X.SX32 R14, R14, R4, 0x1, P1 ;  /* 0x000000040e0e7211 */ /* 0x000fc600008f0eff */
[----:B0-----:R-:W2:Y:S04]  /*1f6d0*/  LDL.LU R2, [R1+0x1fac] ;  /* 0x001fac0001027983 */ /* 0x001ea80000300800 */
[----:B------:R0:W-:Y:S02]  /*1f6e0*/  STL [R1+0x1a44], R3 ;  /* 0x001a440301007387 */ /* 0x0001e40000100800 */
[----:B0-----:R-:W-:-:S05]  /*1f6f0*/  LEA R3, P0, R8, R16, 0x1 ;  /* 0x0000001008037211 */ /* 0x001fca00078008ff */
[----:B------:R0:W-:Y:S04]  /*1f700*/  STL [R1+0x1a80], R3 ;  /* 0x001a800301007387 */ /* 0x0001e80000100800 */
[----:B0-----:R-:W2:Y:S04]  /*1f710*/  LDL.LU R3, [R1+0x1fa8] ;  /* 0x001fa80001037983 */ /* 0x001ea80000300800 */
[----:B------:R0:W-:Y:S02]  /*1f720*/  STL [R1+0x1a4c], R14 ;  /* 0x001a4c0e01007387 */ /* 0x0001e40000100800 */
[----:B0-----:R-:W-:-:S05]  /*1f730*/  LEA R14, P1, R7, R16, 0x1 ;  /* 0x00000010070e7211 */ /* 0x001fca00078208ff */
[----:B------:R0:W-:Y:S04]  /*1f740*/  STL [R1+0x1a88], R14 ;  /* 0x001a880e01007387 */ /* 0x0001e80000100800 */
[----:B0-----:R-:W2:Y:S01]  /*1f750*/  LDL.LU R14, [R1+0x1fa4] ;  /* 0x001fa400010e7983 */ /* 0x001ea20000300800 */
[----:B------:R-:W-:-:S05]  /*1f760*/  LEA.HI.X.SX32 R13, R13, R4, 0x1, P2 ;  /* 0x000000040d0d7211 */ /* 0x000fca00010f0eff */
[----:B------:R0:W-:Y:S01]  /*1f770*/  STL [R1+0x1a54], R13 ;  /* 0x001a540d01007387 */ /* 0x0001e20000100800 */
[----:B------:R-:W-:Y:S02]  /*1f780*/  LEA.HI.X.SX32 R11, R11, R4, 0x1, P4 ;  /* 0x000000040b0b7211 */ /* 0x000fe400020f0eff */
[----:B0-----:R-:W-:-:S05]  /*1f790*/  LEA R13, P2, R6, R16, 0x1 ;  /* 0x00000010060d7211 */ /* 0x001fca00078408ff */
[----:B------:R0:W-:Y:S02]  /*1f7a0*/  STL [R1+0x1a90], R13 ;  /* 0x001a900d01007387 */ /* 0x0001e40000100800 */
[----:B0-----:R-:W-:Y:S02]  /*1f7b0*/  LEA.HI.X.SX32 R13, R12, R4, 0x1, P3 ;  /* 0x000000040c0d7211 */ /* 0x001fe400018f0eff */
[----:B------:R-:W-:-:S03]  /*1f7c0*/  LEA R12, P3, R5, R16, 0x1 ;  /* 0x00000010050c7211 */ /* 0x000fc600078608ff */
[----:B------:R0:W-:Y:S04]  /*1f7d0*/  STL [R1+0x1a5c], R13 ;  /* 0x001a5c0d01007387 */ /* 0x0001e80000100800 */
[----:B------:R1:W-:Y:S04]  /*1f7e0*/  STL [R1+0x1a98], R12 ;  /* 0x001a980c01007387 */ /* 0x0003e80000100800 */
[----:B------:R3:W-:Y:S01]  /*1f7f0*/  STL [R1+0x1a64], R11 ;  /* 0x001a640b01007387 */ /* 0x0007e20000100800 */
[----:B0-----:R-:W-:Y:S02]  /*1f800*/  LEA R13, P4, R15, R16, 0x1 ;  /* 0x000000100f0d7211 */ /* 0x001fe400078808ff */
[----:B-1----:R-:W-:-:S02]  /*1f810*/  LEA.HI.X.SX32 R12, R10, R4, 0x1, P5 ;  /* 0x000000040a0c7211 */ /* 0x002fc400028f0eff */
[----:B------:R-:W-:Y:S02]  /*1f820*/  LEA.HI.X.SX32 R10, R9, R4, 0x1, P6 ;  /* 0x00000004090a7211 */ /* 0x000fe400030f0eff */
[----:B---3--:R-:W-:Y:S01]  /*1f830*/  LEA R11, P5, R18, R16, 0x1 ;  /* 0x00000010120b7211 */ /* 0x008fe200078a08ff */
[----:B------:R-:W-:Y:S01]  /*1f840*/  STL [R1+0x1aa0], R13 ;  /* 0x001aa00d01007387 */ /* 0x000fe20000100800 */
[----:B------:R-:W-:-:S03]  /*1f850*/  LEA.HI.X.SX32 R8, R8, R4, 0x1, P0 ;  /* 0x0000000408087211 */ /* 0x000fc600000f0eff */
[----:B------:R-:W-:Y:S04]  /*1f860*/  STL [R1+0x1a6c], R12 ;  /* 0x001a6c0c01007387 */ /* 0x000fe80000100800 */
[----:B------:R-:W-:Y:S04]  /*1f870*/  STL [R1+0x1aa8], R11 ;  /* 0x001aa80b01007387 */ /* 0x000fe80000100800 */
[----:B------:R-:W-:Y:S01]  /*1f880*/  STL [R1+0x1a74], R10 ;  /* 0x001a740a01007387 */ /* 0x000fe20000100800 */
[----:B--2---:R-:W-:-:S05]  /*1f890*/  LEA R9, P6, R14, R16, 0x1 ;  /* 0x000000100e097211 */ /* 0x004fca00078c08ff */
[----:B------:R-:W-:Y:S04]  /*1f8a0*/  STL [R1+0x1ab0], R9 ;  /* 0x001ab00901007387 */ /* 0x000fe80000100800 */
[----:B------:R0:W-:Y:S04]  /*1f8b0*/  STL [R1+0x1a7c], R8 ;  /* 0x001a7c0801007387 */ /* 0x0001e80000100800 */
[----:B0-----:R-:W2:Y:S01]  /*1f8c0*/  LDL.64 R8, [R1+0xf60] ;  /* 0x000f600001087983 */ /* 0x001ea20000100a00 */
[----:B------:R-:W-:Y:S02]  /*1f8d0*/  LEA R10, P0, R3, R16, 0x1 ;  /* 0x00000010030a7211 */ /* 0x000fe400078008ff */
[----:B------:R-:W-:-:S03]  /*1f8e0*/  LEA.HI.X.SX32 R7, R7, R4, 0x1, P1 ;  /* 0x0000000407077211 */ /* 0x000fc600008f0eff */
[----:B------:R0:W-:Y:S01]  /*1f8f0*/  STL [R1+0x1ab8], R10 ;  /* 0x001ab80a01007387 */ /* 0x0001e20000100800 */
[----:B------:R-:W-:-:S03]  /*1f900*/  LEA.HI.X.SX32 R5, R5, R4, 0x1, P3 ;  /* 0x0000000405057211 */ /* 0x000fc600018f0eff */
[----:B------:R1:W-:Y:S01]  /*1f910*/  STL [R1+0x1a84], R7 ;  /* 0x001a840701007387 */ /* 0x0003e20000100800 */
[----:B0-----:R-:W-:Y:S02]  /*1f920*/  LEA R10, P1, R2, R16, 0x1 ;  /* 0x00000010020a7211 */ /* 0x001fe400078208ff */
[----:B-1----:R-:W-:Y:S02]  /*1f930*/  LEA.HI.X.SX32 R7, R6, R4, 0x1, P2 ;  /* 0x0000000406077211 */ /* 0x002fe400010f0eff */
[-C--:B------:R-:W-:Y:S01]  /*1f940*/  LEA R6, P2, R0, R16.reuse, 0x1 ;  /* 0x0000001000067211 */ /* 0x080fe200078408ff */
[----:B------:R-:W-:Y:S04]  /*1f950*/  STL [R1+0x1ac0], R10 ;  /* 0x001ac00a01007387 */ /* 0x000fe80000100800 */
[----:B------:R5:W-:Y:S04]  /*1f960*/  STL [R1+0x1a8c], R7 ;  /* 0x001a8c0701007387 */ /* 0x000be80000100800 */
[----:B------:R0:W-:Y:S04]  /*1f970*/  STL [R1+0x1ac8], R6 ;  /* 0x001ac80601007387 */ /* 0x0001e80000100800 */
[----:B------:R1:W-:Y:S01]  /*1f980*/  STL [R1+0x1a94], R5 ;  /* 0x001a940501007387 */ /* 0x0003e20000100800 */
[----:B-----5:R-:W-:-:S02]  /*1f990*/  LEA R7, P3, R27, R16, 0x1 ;  /* 0x000000101b077211 */ /* 0x020fc400078608ff */
[----:B0-----:R-:W-:-:S03]  /*1f9a0*/  LEA.HI.X.SX32 R6, R15, R4, 0x1, P4 ;  /* 0x000000040f067211 */ /* 0x001fc600020f0eff */
[----:B------:R0:W-:Y:S01]  /*1f9b0*/  STL [R1+0x1ad0], R7 ;  /* 0x001ad00701007387 */ /* 0x0001e20000100800 */
[----:B-1----:R-:W-:-:S03]  /*1f9c0*/  LEA R5, P4, R26, R16, 0x1 ;  /* 0x000000101a057211 */ /* 0x002fc600078808ff */
[----:B------:R4:W-:Y:S04]  /*1f9d0*/  STL [R1+0x1a9c], R6 ;  /* 0x001a9c0601007387 */ /* 0x0009e80000100800 */
[----:B------:R1:W-:Y:S01]  /*1f9e0*/  STL [R1+0x1ad8], R5 ;  /* 0x001ad80501007387 */ /* 0x0003e20000100800 */
[----:B0-----:R-:W-:Y:S02]  /*1f9f0*/  LEA.HI.X.SX32 R7, R18, R4, 0x1, P5 ;  /* 0x0000000412077211 */ /* 0x001fe400028f0eff */
[----:B----4-:R-:W-:-:S03]  /*1fa00*/  LEA R6, P5, R25, R16, 0x1 ;  /* 0x0000001019067211 */ /* 0x010fc600078a08ff */
[----:B------:R0:W-:Y:S01]  /*1fa10*/  STL [R1+0x1aa4], R7 ;  /* 0x001aa40701007387 */ /* 0x0001e20000100800 */
[----:B-1----:R-:W-:-:S03]  /*1fa20*/  LEA.HI.X.SX32 R5, R14, R4, 0x1, P6 ;  /* 0x000000040e057211 */ /* 0x002fc600030f0eff */
[----:B------:R1:W-:Y:S04]  /*1fa30*/  STL [R1+0x1ae0], R6 ;  /* 0x001ae00601007387 */ /* 0x0003e80000100800 */
[----:B------:R3:W-:Y:S01]  /*1fa40*/  STL [R1+0x1aac], R5 ;  /* 0x001aac0501007387 */ /* 0x0007e20000100800 */
[----:B0-----:R-:W-:Y:S02]  /*1fa50*/  LEA R7, P6, R24, R16, 0x1 ;  /* 0x0000001018077211 */ /* 0x001fe400078c08ff */
[-C--:B-1----:R-:W-:Y:S02]  /*1fa60*/  LEA.HI.X.SX32 R6, R3, R4.reuse, 0x1, P0 ;  /* 0x0000000403067211 */ /* 0x082fe400000f0eff */
[----:B------:R-:W-:Y:S02]  /*1fa70*/  LEA.HI.X.SX32 R3, R2, R4, 0x1, P1 ;  /* 0x0000000402037211 */ /* 0x000fe400008f0eff */
[-C--:B---3--:R-:W-:Y:S01]  /*1fa80*/  LEA R5, P0, R23, R16.reuse, 0x1 ;  /* 0x0000001017057211 */ /* 0x088fe200078008ff */
[----:B------:R-:W-:Y:S01]  /*1fa90*/  STL [R1+0x1ae4], R7 ;  /* 0x001ae40701007387 */ /* 0x000fe20000100800 */
[----:B------:R-:W-:Y:S01]  /*1faa0*/  LEA R2, P1, R22, R16, 0x1 ;  /* 0x0000001016027211 */ /* 0x000fe200078208ff */
[----:B------:R-:W-:Y:S01]  /*1fab0*/  IMAD R19, R19, c[0x0][0x190], RZ ;  /* 0x0000640013137a24 */ /* 0x000fe200078e02ff */
[----:B------:R-:W-:Y:S01]  /*1fac0*/  LEA.HI.X.SX32 R0, R0, R4, 0x1, P2 ;  /* 0x0000000400007211 */ /* 0x000fe200010f0eff */
[----:B------:R-:W-:Y:S04]  /*1fad0*/  STL [R1+0x1ab4], R6 ;  /* 0x001ab40601007387 */ /* 0x000fe80000100800 */
[----:B------:R-:W-:Y:S04]  /*1fae0*/  STL [R1+0x1ae8], R5 ;  /* 0x001ae80501007387 */ /* 0x000fe80000100800 */
[----:B------:R0:W-:Y:S04]  /*1faf0*/  STL [R1+0x1abc], R3 ;  /* 0x001abc0301007387 */ /* 0x0001e80000100800 */
[----:B------:R1:W-:Y:S04]  /*1fb00*/  STL [R1+0x1aec], R2 ;  /* 0x001aec0201007387 */ /* 0x0003e80000100800 */
[----:B------:R3:W-:Y:S01]  /*1fb10*/  STL [R1+0x1ac4], R0 ;  /* 0x001ac40001007387 */ /* 0x0007e20000100800 */
[----:B0-----:R-:W-:-:S02]  /*1fb20*/  LEA R3, P2, R20, R16, 0x1 ;  /* 0x0000001014037211 */ /* 0x001fc400078408ff */
[----:B-1----:R-:W-:-:S03]  /*1fb30*/  LEA.HI.X.SX32 R2, R27, R4, 0x1, P3 ;  /* 0x000000041b027211 */ /* 0x002fc600018f0eff */
[----:B------:R0:W-:Y:S01]  /*1fb40*/  STL [R1+0x1af0], R3 ;  /* 0x001af00301007387 */ /* 0x0001e20000100800 */
[----:B---3--:R-:W-:-:S03]  /*1fb50*/  LEA R0, P3, R19, R16, 0x1 ;  /* 0x0000001013007211 */ /* 0x008fc600078608ff */
[----:B------:R1:W-:Y:S01]  /*1fb60*/  STL [R1+0x1acc], R2 ;  /* 0x001acc0201007387 */ /* 0x0003e20000100800 */
[----:B------:R-:W-:-:S03]  /*1fb70*/  IMAD R17, R17, c[0x0][0x190], RZ ;  /* 0x0000640011117a24 */ /* 0x000fc600078e02ff */
[----:B------:R3:W-:Y:S01]  /*1fb80*/  STL [R1+0x1af4], R0 ;  /* 0x001af40001007387 */ /* 0x0007e20000100800 */
[----:B0-----:R-:W-:Y:S02]  /*1fb90*/  LEA.HI.X.SX32 R3, R26, R4, 0x1, P4 ;  /* 0x000000041a037211 */ /* 0x001fe400020f0eff */
[----:B-1----:R-:W-:-:S03]  /*1fba0*/  LEA R2, P4, R21, R16, 0x1 ;  /* 0x0000001015027211 */ /* 0x002fc600078808ff */
[----:B------:R0:W-:Y:S01]  /*1fbb0*/  STL [R1+0x1ad4], R3 ;  /* 0x001ad40301007387 */ /* 0x0001e20000100800 */
[----:B---3--:R-:W-:-:S03]  /*1fbc0*/  LEA.HI.X.SX32 R0, R25, R4, 0x1, P5 ;  /* 0x0000000419007211 */ /* 0x008fc600028f0eff */
[----:B------:R1:W-:Y:S04]  /*1fbd0*/  STL [R1+0x1af8], R2 ;  /* 0x001af80201007387 */ /* 0x0003e80000100800 */
[----:B------:R3:W-:Y:S01]  /*1fbe0*/  STL [R1+0x1adc], R0 ;  /* 0x001adc0001007387 */ /* 0x0007e20000100800 */
[----:B0-----:R-:W-:Y:S02]  /*1fbf0*/  LEA R3, P5, R17, R16, 0x1 ;  /* 0x0000001011037211 */ /* 0x001fe400078a08ff */
[----:B-1----:R-:W-:-:S03]  /*1fc00*/  LEA.HI.X.SX32 R2, R24, R4, 0x1, P6 ;  /* 0x0000000418027211 */ /* 0x002fc600030f0eff */
[----:B------:R-:W-:Y:S01]  /*1fc10*/  STL [R1+0x1390], R3 ;  /* 0x0013900301007387 */ /* 0x000fe20000100800 */
[----:B---3--:R-:W-:-:S03]  /*1fc20*/  LEA.HI.X.SX32 R0, R23, R4, 0x1, P0 ;  /* 0x0000000417007211 */ /* 0x008fc600000f0eff */
[----:B------:R0:W-:Y:S01]  /*1fc30*/  STL [R1+0x137c], R2 ;  /* 0x00137c0201007387 */ /* 0x0001e20000100800 */
[----:B------:R-:W-:Y:S01]  /*1fc40*/  IMAD.MOV.U32 R18, RZ, RZ, c[0x0][0x188] ;  /* 0x00006200ff127624 */ /* 0x000fe200078e00ff */
[-C--:B------:R-:W-:Y:S02]  /*1fc50*/  LEA.HI.X.SX32 R5, R20, R4.reuse, 0x1, P2 ;  /* 0x0000000414057211 */ /* 0x080fe400010f0eff */
[----:B------:R1:W-:Y:S01]  /*1fc60*/  STL [R1+0x1380], R0 ;  /* 0x0013800001007387 */ /* 0x0003e20000100800 */
[----:B------:R-:W-:Y:S01]  /*1fc70*/  IMAD R15, R18, 0x3f, RZ ;  /* 0x0000003f120f7824 */ /* 0x000fe200078e02ff */
[-C--:B0-----:R-:W-:Y:S02]  /*1fc80*/  LEA.HI.X.SX32 R2, R22, R4.reuse, 0x1, P1 ;  /* 0x0000000416027211 */ /* 0x081fe400008f0eff */
[----:B-1----:R-:W-:-:S03]  /*1fc90*/  LEA.HI.X.SX32 R0, R19, R4, 0x1, P3 ;  /* 0x0000000413007211 */ /* 0x002fc600018f0eff */
[----:B------:R0:W-:Y:S04]  /*1fca0*/  STL [R1+0x1384], R2 ;  /* 0x0013840201007387 */ /* 0x0001e80000100800 */
[----:B------:R1:W-:Y:S04]  /*1fcb0*/  STL [R1+0x1388], R5 ;  /* 0x0013880501007387 */ /* 0x0003e80000100800 */
[----:B------:R3:W-:Y:S01]  /*1fcc0*/  STL [R1+0x138c], R0 ;  /* 0x00138c0001007387 */ /* 0x0007e20000100800 */
[----:B0-----:R-:W-:Y:S01]  /*1fcd0*/  IMAD.WIDE R2, R15, 0x2, R28 ;  /* 0x000000020f027825 */ /* 0x001fe200078e021c */
[----:B-1----:R-:W-:-:S02]  /*1fce0*/  LEA.HI.X.SX32 R5, R21, R4, 0x1, P4 ;  /* 0x0000000415057211 */ /* 0x002fc400020f0eff */
[----:B---3--:R-:W-:-:S03]  /*1fcf0*/  LEA.HI.X.SX32 R0, R17, R4, 0x1, P5 ;  /* 0x0000000411007211 */ /* 0x008fc600028f0eff */
[----:B------:R-:W-:Y:S04]  /*1fd00*/  STL [R1+0x1394], R5 ;  /* 0x0013940501007387 */ /* 0x000fe80000100800 */
[----:B------:R0:W-:Y:S04]  /*1fd10*/  STL [R1+0xf88], R0 ;  /* 0x000f880001007387 */ /* 0x0001e80000100800 */
[----:B------:R-:W-:Y:S04]  /*1fd20*/  STL [R1+0xf90], R2 ;  /* 0x000f900201007387 */ /* 0x000fe80000100800 */
[----:B------:R1:W-:Y:S01]  /*1fd30*/  STL [R1+0xf8c], R3 ;  /* 0x000f8c0301007387 */ /* 0x0003e20000100800 */
[----:B0-----:R-:W-:-:S02]  /*1fd40*/  IMAD R0, R18, 0x3c, RZ ;  /* 0x0000003c12007824 */ /* 0x001fc400078e02ff */
[----:B--2---:R-:W-:-:S04]  /*1fd50*/  IMAD.WIDE R6, R15, 0x2, R8 ;  /* 0x000000020f067825 */ /* 0x004fc800078e0208 */
[C---:B------:R-:W-:Y:S01]  /*1fd60*/  IMAD R15, R18.reuse, 0x3e, RZ ;  /* 0x0000003e120f7824 */ /* 0x040fe200078e02ff */
[----:B------:R0:W-:Y:S03]  /*1fd70*/  STL [R1+0xf98], R6 ;  /* 0x000f980601007387 */ /* 0x0001e60000100800 */
[C---:B-1----:R-:W-:Y:S01]  /*1fd80*/  IMAD.WIDE R2, R15.reuse, 0x2, R28 ;  /* 0x000000020f027825 */ /* 0x042fe200078e021c */
[----:B------:R-:W-:Y:S03]  /*1fd90*/  STL [R1+0xf94], R7 ;  /* 0x000f940701007387 */ /* 0x000fe60000100800 */
[----:B------:R-:W-:Y:S01]  /*1fda0*/  IMAD.WIDE R4, R15, 0x2, R8 ;  /* 0x000000020f047825 */ /* 0x000fe200078e0208 */
[----:B------:R-:W-:Y:S03]  /*1fdb0*/  STL [R1+0xfa0], R2 ;  /* 0x000fa00201007387 */ /* 0x000fe60000100800 */
[----:B0-----:R-:W-:Y:S01]  /*1fdc0*/  IMAD R6, R18, 0x3d, RZ ;  /* 0x0000003d12067824 */ /* 0x001fe200078e02ff */
[----:B------:R0:W-:Y:S04]  /*1fdd0*/  STL [R1+0xf9c], R3 ;  /* 0x000f9c0301007387 */ /* 0x0001e80000100800 */
[----:B------:R-:W-:Y:S01]  /*1fde0*/  STL [R1+0xfa8], R4 ;  /* 0x000fa80401007387 */ /* 0x000fe20000100800 */
[----:B0-----:R-:W-:-:S03]  /*1fdf0*/  IMAD.WIDE R2, R6, 0x2, R28 ;  /* 0x0000000206027825 */ /* 0x001fc600078e021c */
[----:B------:R0:W-:Y:S01]  /*1fe00*/  STL [R1+0xfa4], R5 ;  /* 0x000fa40501007387 */ /* 0x0001e20000100800 */
[----:B------:R-:W-:-:S03]  /*1fe10*/  IMAD.WIDE R6, R6, 0x2, R8 ;  /* 0x0000000206067825 */ /* 0x000fc600078e0208 */
[----:B------:R-:W-:Y:S04]  /*1fe20*/  STL [R1+0xfb0], R2 ;  /* 0x000fb00201007387 */ /* 0x000fe80000100800 */
[----:B------:R1:W-:Y:S04]  /*1fe30*/  STL [R1+0xfac], R3 ;  /* 0x000fac0301007387 */ /* 0x0003e80000100800 */
[----:B------:R2:W-:Y:S01]  /*1fe40*/  STL [R1+0xfb8], R6 ;  /* 0x000fb80601007387 */ /* 0x0005e20000100800 */
[----:B0-----:R-:W-:-:S04]  /*1fe50*/  IMAD.WIDE R4, R0, 0x2, R8 ;  /* 0x0000000200047825 */ /* 0x001fc800078e0208 */
[----:B-1----:R-:W-:Y:S01]  /*1fe60*/  IMAD.WIDE R2, R0, 0x2, R28 ;  /* 0x0000000200027825 */ /* 0x002fe200078e021c */
[----:B------:R-:W-:Y:S03]  /*1fe70*/  STL [R1+0xfb4], R7 ;  /* 0x000fb40701007387 */ /* 0x000fe60000100800 */
[C---:B--2---:R-:W-:Y:S01]  /*1fe80*/  IMAD R6, R18.reuse, 0x3b, RZ ;  /* 0x0000003b12067824 */ /* 0x044fe200078e02ff */
[----:B------:R-:W-:Y:S04]  /*1fe90*/  STL [R1+0xfc0], R2 ;  /* 0x000fc00201007387 */ /* 0x000fe80000100800 */
[----:B------:R0:W-:Y:S01]  /*1fea0*/  STL [R1+0xfbc], R3 ;  /* 0x000fbc0301007387 */ /* 0x0001e20000100800 */
[----:B------:R-:W-:-:S03]  /*1feb0*/  IMAD R0, R18, 0x3a, RZ ;  /* 0x0000003a12007824 */ /* 0x000fc600078e02ff */
        /* <DEDUP_REMOVED lines=181> */
[----:B------:R-:W-:-:S03]  /*20a10*/  IMAD.SHL.U32 R0, R18, 0x20, RZ ;  /* 0x0000002012007824 */ /* 0x000fc600078e00ff */
        /* <DEDUP_REMOVED lines=212> */
[----:B------:R-:W-:Y:S01]  /*21760*/  STL [R1+0x1344], R5 ;  /* 0x0013440501007387 */ /* 0x000fe20000100800 */
[----:B------:R-:W-:-:S03]  /*21770*/  IMAD.WIDE R6, R6, 0x2, R8 ;  /* 0x0000000206067825 */ /* 0x000fc600078e0208 */
[----:B------:R-:W-:Y:S04]  /*21780*/  STL [R1+0x1350], R2 ;  /* 0x0013500201007387 */ /* 0x000fe80000100800 */
[----:B------:R0:W-:Y:S04]  /*21790*/  STL [R1+0x134c], R3 ;  /* 0x00134c0301007387 */ /* 0x0001e80000100800 */
[----:B------:R-:W-:Y:S01]  /*217a0*/  STL [R1+0x1358], R6 ;  /* 0x0013580601007387 */ /* 0x000fe20000100800 */
[----:B0-----:R-:W-:-:S03]  /*217b0*/  IMAD.WIDE R2, R0, 0x2, R28 ;  /* 0x0000000200027825 */ /* 0x001fc600078e021c */
[----:B------:R-:W-:Y:S04]  /*217c0*/  STL [R1+0x1354], R7 ;  /* 0x0013540701007387 */ /* 0x000fe80000100800 */
[----:B------:R-:W-:Y:S01]  /*217d0*/  STL [R1+0x1360], R2 ;  /* 0x0013600201007387 */ /* 0x000fe20000100800 */
[----:B------:R-:W-:-:S03]  /*217e0*/  IMAD.WIDE R4, R0, 0x2, R8 ;  /* 0x0000000200047825 */ /* 0x000fc600078e0208 */
[----:B------:R0:W-:Y:S02]  /*217f0*/  STL [R1+0x135c], R3 ;  /* 0x00135c0301007387 */ /* 0x0001e40000100800 */
[C---:B0-----:R-:W-:Y:S02]  /*21800*/  IMAD.WIDE R2, R18.reuse, 0x2, R8 ;  /* 0x0000000212027825 */ /* 0x041fe400078e0208 */
[----:B------:R-:W0:Y:S02]  /*21810*/  S2R R8, SR_TID.X ;  /* 0x0000000000087919 */ /* 0x000e240000002100 */
[----:B------:R-:W-:Y:S02]  /*21820*/  IMAD.WIDE R6, R18, 0x2, R28 ;  /* 0x0000000212067825 */ /* 0x000fe400078e021c */
[----:B------:R0:W-:Y:S04]  /*21830*/  STL [R1+0x1368], R4 ;  /* 0x0013680401007387 */ /* 0x0001e80000100800 */
[----:B------:R-:W-:Y:S04]  /*21840*/  STL [R1+0x1364], R5 ;  /* 0x0013640501007387 */ /* 0x000fe80000100800 */
[----:B------:R-:W-:Y:S04]  /*21850*/  STL [R1+0x1370], R6 ;  /* 0x0013700601007387 */ /* 0x000fe80000100800 */
[----:B------:R-:W-:Y:S04]  /*21860*/  STL [R1+0x136c], R7 ;  /* 0x00136c0701007387 */ /* 0x000fe80000100800 */
[----:B------:R-:W-:Y:S01]  /*21870*/  STL [R1+0x1378], R2 ;  /* 0x0013780201007387 */ /* 0x000fe20000100800 */
[----:B0-----:R-:W-:-:S03]  /*21880*/  IMAD.SHL.U32 R4, R8, 0x20, RZ ;  /* 0x0000002008047824 */ /* 0x001fc600078e00ff */
[----:B------:R0:W-:Y:S04]  /*21890*/  STL [R1+0x1374], R3 ;  /* 0x0013740301007387 */ /* 0x0001e80000100800 */
[----:B------:R1:W-:Y:S04]  /*218a0*/  STL [R1+0xf84], RZ ;  /* 0x000f84ff01007387 */ /* 0x0003e80000100800 */
[----:B------:R1:W-:Y:S04]  /*218b0*/  STL [R1+0xf50], RZ ;  /* 0x000f50ff01007387 */ /* 0x0003e80000100800 */
[----:B------:R1:W-:Y:S04]  /*218c0*/  STL [R1+0x1ba4], R4 ;  /* 0x001ba40401007387 */ /* 0x0003e80000100800 */
        /* <DEDUP_REMOVED lines=430> */
[----:B------:R-:W-:Y:S01]  /*233b0*/  LOP3.LUT R15, R8, 0x3f, RZ, 0xc0, !PT ;  /* 0x0000003f080f7812 */ /* 0x000fe200078ec0ff */
[----:B0-----:R-:W-:Y:S01]  /*233c0*/  IMAD.SHL.U32 R3, R18, 0x40, RZ ;  /* 0x0000004012037824 */ /* 0x001fe200078e00ff */
[----:B------:R-:W-:-:S02]  /*233d0*/  ULDC UR4, c[0x0][0x18c] ;  /* 0x0000630000047ab9 */ /* 0x000fc40000000800 */
[----:B------:R-:W-:Y:S01]  /*233e0*/  USHF.L.U32 UR4, UR4, 0x6, URZ ;  /* 0x0000000604047899 */ /* 0x000fe2000800063f */
[----:B------:R-:W-:Y:S01]  /*233f0*/  IMAD.SHL.U32 R2, R15, 0x2, RZ ;  /* 0x000000020f027824 */ /* 0x000fe200078e00ff */
[----:B------:R-:W-:Y:S02]  /*23400*/  SHF.R.S32.HI R0, RZ, 0x1f, R3 ;  /* 0x0000001fff007819 */ /* 0x000fe40000011403 */
[----:B------:R-:W-:Y:S02]  /*23410*/  USHF.R.S32.HI UR5, URZ, 0x1f, UR4 ;  /* 0x0000001f3f057899 */ /* 0x000fe40008011404 */
[----:B-1----:R-:W2:Y:S04]  /*23420*/  LDL.LU R15, [R1+0x43c] ;  /* 0x00043c00010f7983 */ /* 0x002ea80000300800 */
[----:B------:R-:W3:Y:S01]  /*23430*/  LDL.LU R18, [R1+0x440] ;  /* 0x0004400001127983 */ /* 0x000ee20000300800 */
[----:B------:R-:W-:Y:S01]  /*23440*/  SHF.L.U64.HI R0, R3, 0x1, R0 ;  /* 0x0000000103007819 */ /* 0x000fe20000010200 */
[----:B------:R-:W-:-:S02]  /*23450*/  USHF.L.U32 UR8, UR4, 0x1, URZ ;  /* 0x0000000104087899 */ /* 0x000fc4000800063f */
[----:B------:R-:W-:Y:S01]  /*23460*/  USHF.L.U64.HI UR5, UR4, 0x1, UR5 ;  /* 0x0000000104057899 */ /* 0x000fe20008010205 */
[----:B--2---:R-:W-:Y:S02]  /*23470*/  SHF.R.S32.HI R5, RZ, 0x6, R15 ;  /* 0x00000006ff057819 */ /* 0x004fe4000001140f */
[----:B---3--:R-:W-:-:S03]  /*23480*/  LOP3.LUT R4, R18, 0x400, R4, 0xf8, !PT ;  /* 0x0000040012047812 */ /* 0x008fc600078ef804 */
[----:B------:R0:W-:Y:S04]  /*23490*/  STL [R1+0x1b94], R5 ;  /* 0x001b940501007387 */ /* 0x0001e80000100800 */
[----:B------:R-:W-:Y:S04]  /*234a0*/  STL [R1+0x94c], RZ ;  /* 0x00094cff01007387 */ /* 0x000fe80000100800 */
[----:B------:R-:W-:Y:S04]  /*234b0*/  STL [R1+0x930], RZ ;  /* 0x000930ff01007387 */ /* 0x000fe80000100800 */
[----:B------:R-:W-:Y:S04]  /*234c0*/  STL [R1+0x934], RZ ;  /* 0x000934ff01007387 */ /* 0x000fe80000100800 */
[----:B------:R-:W-:Y:S04]  /*234d0*/  STL [R1+0xf68], R4 ;  /* 0x000f680401007387 */ /* 0x000fe80000100800 */
[----:B------:R-:W-:Y:S04]  /*234e0*/  STL [R1+0x938], RZ ;  /* 0x000938ff01007387 */ /* 0x000fe80000100800 */
        /* <DEDUP_REMOVED lines=53> */
[----:B------:R-:W2:Y:S01]  /*23840*/  LDL R18, [R1+0xf70] ;  /* 0x000f700001127983 */ /* 0x000ea20000100800 */
[----:B------:R-:W-:-:S02]  /*23850*/  LOP3.LUT R3, R2, 0x20, RZ, 0x3c, !PT ;  /* 0x0000002002037812 */ /* 0x000fc400078e3cff */
[C---:B------:R-:W-:Y:S01]  /*23860*/  LOP3.LUT R3, R2.reuse, 0x50, RZ, 0x3c, !PT ;  /* 0x0000005002037812 */ /* 0x040fe200078e3cff */
[----:B------:R-:W-:Y:S01]  /*23870*/  STL [R1+0x8c0], RZ ;  /* 0x0008c0ff01007387 */ /* 0x000fe20000100800 */
[C---:B------:R-:W-:Y:S02]  /*23880*/  LOP3.LUT R6, R2.reuse, 0x30, RZ, 0x3c, !PT ;  /* 0x0000003002067812 */ /* 0x040fe400078e3cff */
[C---:B0-----:R-:W-:Y:S01]  /*23890*/  LOP3.LUT R5, R2.reuse, 0x10, RZ, 0x3c, !PT ;  /* 0x0000001002057812 */ /* 0x041fe200078e3cff */
[----:B------:R-:W-:Y:S01]  /*238a0*/  STL [R1+0x8c4], RZ ;  /* 0x0008c4ff01007387 */ /* 0x000fe20000100800 */
[C---:B------:R-:W-:Y:S02]  /*238b0*/  LOP3.LUT R6, R2.reuse, 0x60, RZ, 0x3c, !PT ;  /* 0x0000006002067812 */ /* 0x040fe400078e3cff */
[C---:B------:R-:W-:Y:S01]  /*238c0*/  LOP3.LUT R5, R2.reuse, 0x40, RZ, 0x3c, !PT ;  /* 0x0000004002057812 */ /* 0x040fe200078e3cff */
[----:B------:R-:W-:Y:S01]  /*238d0*/  STL [R1+0x8c8], RZ ;  /* 0x0008c8ff01007387 */ /* 0x000fe20000100800 */
[----:B------:R-:W-:-:S03]  /*238e0*/  LOP3.LUT R5, R2, 0x70, RZ, 0x3c, !PT ;  /* 0x0000007002057812 */ /* 0x000fc600078e3cff */
        /* <DEDUP_REMOVED lines=20> */
[----:B------:R-:W-:Y:S01]  /*23a30*/  STL [R1+0x7c], RZ ;  /* 0x00007cff01007387 */ /* 0x000fe20000100800 */
[----:B--2---:R-:W-:-:S02]  /*23a40*/  LOP3.LUT R3, R18, 0x20, RZ, 0x3c, !PT ;  /* 0x0000002012037812 */ /* 0x004fc400078e3cff */
[C---:B------:R-:W-:Y:S02]  /*23a50*/  LOP3.LUT R6, R18.reuse, 0x40, RZ, 0x3c, !PT ;  /* 0x0000004012067812 */ /* 0x040fe400078e3cff */
[----:B------:R-:W-:Y:S01]  /*23a60*/  LOP3.LUT R5, R18, 0x60, RZ, 0x3c, !PT ;  /* 0x0000006012057812 */ /* 0x000fe200078e3cff */
[----:B------:R0:W-:Y:S04]  /*23a70*/  STL [R1+0x1ba0], R3 ;  /* 0x001ba00301007387 */ /* 0x0001e80000100800 */
[----:B------:R1:W-:Y:S01]  /*23a80*/  STL [R1+0x1b9c], R6 ;  /* 0x001b9c0601007387 */ /* 0x0003e20000100800 */
[----:B0-----:R-:W-:-:S05]  /*23a90*/  LOP3.LUT R3, R4, 0x40, RZ, 0x3c, !PT ;  /* 0x0000004004037812 */ /* 0x001fca00078e3cff */
[----:B------:R1:W-:Y:S04]  /*23aa0*/  STL [R1+0xf6c], R3 ;  /* 0x000f6c0301007387 */ /* 0x0003e80000100800 */
[----:B------:R1:W-:Y:S02]  /*23ab0*/  STL [R1+0x1b98], R5 ;  /* 0x001b980501007387 */ /* 0x0003e40000100800 */
.L_x_3:
[----:B------:R0:W-:Y:S04]  /*23ac0*/  STL [R1+0x4ac4], R29 ;  /* 0x004ac41d01007387 */ /* 0x0001e80000100800 */
[----:B-1----:R-:W2:Y:S04]  /*23ad0*/  LDL.64 R4, [R1+0xf60] ;  /* 0x000f600001047983 */ /* 0x002ea80000100a00 */
[----:B0-----:R-:W3:Y:S04]  /*23ae0*/  LDL R29, [R1+0xf84] ;  /* 0x000f8400011d7983 */ /* 0x001ee80000100800 */
[----:B-----5:R-:W-:Y:S04]  /*23af0*/  STL [R1+0x4a90], R7 ;  /* 0x004a900701007387 */ /* 0x020fe80000100800 */
[----:B------:R-:W-:Y:S04]  /*23b00*/  STL [R1+0x4a98], R7 ;  /* 0x004a980701007387 */ /* 0x000fe80000100800 */
[----:B------:R-:W-:Y:S04]  /*23b10*/  STL [R1+0x4aa0], R7 ;  /* 0x004aa00701007387 */ /* 0x000fe80000100800 */
[----:B------:R-:W-:Y:S04]  /*23b20*/  STL [R1+0x4aa8], R7 ;  /* 0x004aa80701007387 */ /* 0x000fe80000100800 */
[----:B------:R-:W-:Y:S04]  /*23b30*/  STL [R1+0x4ab0], R7 ;  /* 0x004ab00701007387 */ /* 0x000fe80000100800 */
[----:B------:R-:W-:Y:S04]  /*23b40*/  STL [R1+0x4ab8], R7 ;  /* 0x004ab80701007387 */ /* 0x000fe80000100800 */
[----:B------:R0:W-:Y:S04]  /*23b50*/  STL [R1+0x4ac0], R7 ;  /* 0x004ac00701007387 */ /* 0x0001e80000100800 */
[----:B------:R-:W-:Y:S04]  /*23b60*/  STL [R1+0x4a8c], R8 ;  /* 0x004a8c0801007387 */ /* 0x000fe80000100800 */
        /* <DEDUP_REMOVED lines=243> */
[----:B------:R-:W-:Y:S01]  /*24aa0*/  STL [R1+0x4774], R0 ;  /* 0x0047740001007387 */ /* 0x000fe20000100800 */
[----:B------:R-:W-:-:S03]  /*24ab0*/  IMAD.MOV.U32 R3, RZ, RZ, -0x40 ;  /* 0xffffffc0ff037424 */ /* 0x000fc600078e00ff */
[----:B------:R-:W-:Y:S04]  /*24ac0*/  STL [R1+0x477c], R0 ;  /* 0x00477c0001007387 */ /* 0x000fe80000100800 */
[----:B------:R-:W-:Y:S04]  /*24ad0*/  STL [R1+0x4784], R0 ;  /* 0x0047840001007387 */ /* 0x000fe80000100800 */
[----:B------:R-:W-:Y:S04]  /*24ae0*/  STL [R1+0x478c], R0 ;  /* 0x00478c0001007387 */ /* 0x000fe80000100800 */
[----:B------:R-:W-:Y:S01]  /*24af0*/  STL [R1+0x4794], R0 ;  /* 0x0047940001007387 */ /* 0x000fe20000100800 */
[----:B---3--:R-:W-:-:S03]  /*24b00*/  IMAD R3, R29, R3, c[0x0][0x180] ;  /* 0x000060001d037624 */ /* 0x008fc600078e0203 */
[----:B------:R-:W-:Y:S04]  /*24b10*/  STL [R1+0x479c], R0 ;  /* 0x00479c0001007387 */ /* 0x000fe80000100800 */
[----:B------:R-:W-:Y:S04]  /*24b20*/  STL [R1+0x47a4], R0 ;  /* 0x0047a40001007387 */ /* 0x000fe80000100800 */
[----:B------:R-:W-:Y:S04]  /*24b30*/  STL [R1+0x47ac], R0 ;  /* 0x0047ac0001007387 */ /* 0x000fe80000100800 */
[----:B------:R-:W-:Y:S04]  /*24b40*/  STL [R1+0x47b4], R0 ;  /* 0x0047b40001007387 */ /* 0x000fe80000100800 */
[----:B------:R-:W3:Y:S04]  /*24b50*/  LDL.LU R29, [R1+0x4ac4] ;  /* 0x004ac400011d7983 */ /* 0x000ee80000300800 */
[----:B------:R-:W-:Y:S01]  /*24b60*/  STL [R1+0x2224], R28 ;  /* 0x0022241c01007387 */ /* 0x000fe20000100800 */
[----:B------:R-:W-:-:S02]  /*24b70*/  ISETP.GT.AND P0, PT, R3, RZ, PT ;  /* 0x000000ff0300720c */ /* 0x000fc40003f04270 */
[----:B------:R-:W-:Y:S02]  /*24b80*/  PRMT R9, RZ, 0x7610, R9 ;  /* 0x00007610ff097816 */ /* 0x000fe40000000009 */
[----:B------:R-:W-:-:S09]  /*24b90*/  PRMT R10, RZ, 0x7610, R10 ;  /* 0x00007610ff0a7816 */ /* 0x000fd2000000000a */
[----:B--2---:R1:W2:Y:S02]  /*24ba0*/  @P0 LDG.E.U16 R9, [R4.64] ;  /* 0x0000000604090981 */ /* 0x0042a4000c1e1500 */
[----:B-1----:R-:W-:Y:S02]  /*24bb0*/  @P0 IMAD.MOV.U32 R4, RZ, RZ, R28 ;  /* 0x000000ffff040224 */ /* 0x002fe400078e001c */
[----:B---3--:R-:W-:Y:S04]  /*24bc0*/  STL [R1+0x2220], R29 ;  /* 0x0022201d01007387 */ /* 0x008fe80000100800 */
        /* <DEDUP_REMOVED lines=43> */
[----:B------:R-:W-:-:S03]  /*24e80*/  @P0 IMAD.MOV.U32 R5, RZ, RZ, R29 ;  /* 0x000000ffff050224 */ /* 0x000fc600078e001d */
        /* <DEDUP_REMOVED lines=9> */
[----:B------:R1:W3:Y:S04]  /*24f20*/  @P0 LDG.E.U16 R10, [R4.64] ;  /* 0x00000006040a0981 */ /* 0x0002e8000c1e1500 */
[----:B-1----:R-:W4:Y:S04]  /*24f30*/  LDL R4, [R1+0x1374] ;  /* 0x0013740001047983 */ /* 0x002f280000100800 */
[----:B------:R-:W4:Y:S01]  /*24f40*/  LDL R5, [R1+0x1378] ;  /* 0x0013780001057983 */ /* 0x000f220000100800 */
[----:B------:R-:W-:-:S02]  /*24f50*/  ISETP.GT.AND P1, PT, R3, 0x1, PT ;  /* 0x000000010300780c */ /* 0x000fc40003f24270 */
[----:B0-----:R-:W-:-:S11]  /*24f60*/  PRMT R7, RZ, 0x7610, R7 ;  /* 0x00007610ff077816 */ /* 0x001fd60000000007 */
[----:B----4-:R-:W-:-:S04]  /*24f70*/  @P1 LOP3.LUT R5, R5, R4, RZ, 0x3c, !PT ;  /* 0x0000000405051212 */ /* 0x010fc800078e3cff */
[----:B------:R-:W-:-:S04]  /*24f80*/  @P1 LOP3.LUT R4, R5, R4, RZ, 0x3c, !PT ;  /* 0x0000000405041212 */ /* 0x000fc800078e3cff */
[----:B------:R-:W-:-:S05]  /*24f90*/  @P1 LOP3.LUT R5, R5, R4, RZ, 0x3c, !PT ;  /* 0x0000000405051212 */ /* 0x000fca00078e3cff */
[----:B------:R-:W4:Y:S04]  /*24fa0*/  @P1 LDG.E.U16 R7, [R4.64] ;  /* 0x0000000604071981 */ /* 0x000f28000c1e1500 */
[----:B----4-:R0:W-:Y:S04]  /*24fb0*/  STL [R1+0x348], R7 ;  /* 0x0003480701007387 */ /* 0x0101e80000100800 */
[----:B0-----:R-:W4:Y:S04]  /*24fc0*/  LDL.LU R7, [R1+0x4ac0] ;  /* 0x004ac00001077983 */ /* 0x001f280000300800 */
[----:B------:R-:W2:Y:S04]  /*24fd0*/  LDL R4, [R1+0x136c] ;  /* 0x00136c0001047983 */ /* 0x000ea80000100800 */
[----:B------:R-:W2:Y:S01]  /*24fe0*/  LDL R5, [R1+0x1370] ;  /* 0x0013700001057983 */ /* 0x000ea20000100800 */
[----:B------:R-:W-:-:S02]  /*24ff0*/  PRMT R8, RZ, 0x7610, R8 ;  /* 0x00007610ff087816 */ /* 0x000fc40000000008 */
[----:B--2---:R-:W-:-:S04]  /*25000*/  @P1 LOP3.LUT R5, R5, R4, RZ, 0x3c, !PT ;  /* 0x0000000405051212 */ /* 0x004fc800078e3cff */
[----:B------:R-:W-:-:S04]  /*25010*/  @P1 LOP3.LUT R4, R5, R4, RZ, 0x3c, !PT ;  /* 0x0000000405041212 */ /* 0x000fc800078e3cff */
[----:B------:R-:W-:-:S05]  /*25020*/  @P1 LOP3.LUT R5, R5, R4, RZ, 0x3c, !PT ;  /* 0x0000000405051212 */ /* 0x000fca00078e3cff */
[----:B------:R-:W2:Y:S01]  /*25030*/  @P1 LDG.E.U16 R8, [R4.64] ;  /* 0x0000000604081981 */ /* 0x000ea2000c1e1500 */
[----:B------:R-:W-:-:S03]  /*25040*/  ISETP.GT.AND P2, PT, R3, 0x2, PT ;  /* 0x000000020300780c */ /* 0x000fc60003f44270 */
[----:B--2---:R0:W-:Y:S04]  /*25050*/  STL [R1+0x344], R8 ;  /* 0x0003440801007387 */ /* 0x0041e80000100800 */
[----:B0-----:R-:W2:Y:S04]  /*25060*/  LDL.LU R8, [R1+0x4abc] ;  /* 0x004abc0001087983 */ /* 0x001ea80000300800 */
[----:B------:R-:W2:Y:S04]  /*25070*/  LDL R4, [R1+0x1364] ;  /* 0x0013640001047983 */ /* 0x000ea80000100800 */
[----:B------:R-:W2:Y:S01]  /*25080*/  LDL R5, [R1+0x1368] ;  /* 0x0013680001057983 */ /* 0x000ea20000100800 */
[----:B----4-:R-:W-:-:S02]  /*25090*/  PRMT R7, RZ, 0x7610, R7 ;  /* 0x00007610ff077816 */ /* 0x010fc40000000007 */
[----:B--2---:R-:W-:-:S04]  /*250a0*/  @P2 LOP3.LUT R5, R5, R4, RZ, 0x3c, !PT ;  /* 0x0000000405052212 */ /* 0x004fc800078e3cff */
[----:B------:R-:W-:-:S04]  /*250b0*/  @P2 LOP3.LUT R4, R5, R4, RZ, 0x3c, !PT ;  /* 0x0000000405042212 */ /* 0x000fc800078e3cff */
[----:B------:R-:W-:-:S05]  /*250c0*/  @P2 LOP3.LUT R5, R5, R4, RZ, 0x3c, !PT ;  /* 0x0000000405052212 */ /* 0x000fca00078e3cff */
[----:B------:R-:W2:Y:S04]  /*250d0*/  @P2 LDG.E.U16 R7, [R4.64] ;  /* 0x0000000604072981 */ /* 0x000ea8000c1e1500 */
[----:B--2---:R0:W-:Y:S04]  /*250e0*/  STL [R1+0x340], R7 ;  /* 0x0003400701007387 */ /* 0x0041e80000100800 */
[----:B0-----:R-:W2:Y:S04]  /*250f0*/  LDL.LU R7, [R1+0x4ab8] ;  /* 0x004ab80001077983 */ /* 0x001ea80000300800 */
[----:B------:R-:W4:Y:S04]  /*25100*/  LDL R4, [R1+0x135c] ;  /* 0x00135c0001047983 */ /* 0x000f280000100800 */
[----:B------:R-:W4:Y:S01]  /*25110*/  LDL R5, [R1+0x1360] ;  /* 0x0013600001057983 */ /* 0x000f220000100800 */
[----:B------:R-:W-:-:S02]  /*25120*/  PRMT R8, RZ, 0x7610, R8 ;  /* 0x00007610ff087816 */ /* 0x000fc40000000008 */
[----:B----4-:R-:W-:-:S04]  /*25130*/  @P2 LOP3.LUT R5, R5, R4, RZ, 0x3c, !PT ;  /* 0x0000000405052212 */ /* 0x010fc800078e3cff */
[----:B------:R-:W-:-:S04]  /*25140*/  @P2 LOP3.LUT R4, R5, R4, RZ, 0x3c, !PT ;  /* 0x0000000405042212 */ /* 0x000fc800078e3cff */
[----:B------:R-:W-:-:S05]  /*25150*/  @P2 LOP3.LUT R5, R5, R4, RZ, 0x3c, !PT ;  /* 0x0000000405052212 */ /* 0x000fca00078e3cff */
[----:B------:R-:W4:Y:S01]  /*25160*/  @P2 LDG.E.U16 R8, [R4.64] ;  /* 0x0000000604082981 */ /* 0x000f22000c1e1500 */
[----:B------:R-:W-:-:S03]  /*25170*/  ISETP.GT.AND P0, PT, R3, 0x3, PT ;  /* 0x000000030300780c */ /* 0x000fc60003f04270 */
[----:B----4-:R0:W-:Y:S04]  /*25180*/  STL [R1+0x31c], R8 ;  /* 0x00031c0801007387 */ /* 0x0101e80000100800 */
[----:B0-----:R-:W4:Y:S04]  /*25190*/  LDL.LU R8, [R1+0x4ab4] ;  /* 0x004ab40001087983 */ /* 0x001f280000300800 */
[----:B------:R-:W3:Y:S04]  /*251a0*/  LDL R4, [R1+0x1354] ;  /* 0x0013540001047983 */ /* 0x000ee80000100800 */
[----:B------:R-:W3:Y:S01]  /*251b0*/  LDL R5, [R1+0x1358] ;  /* 0x0013580001057983 */ /* 0x000ee20000100800 */
[----:B--2---:R-:W-:-:S02]  /*251c0*/  PRMT R7, RZ, 0x7610, R7 ;  /* 0x00007610ff077816 */ /* 0x004fc40000000007 */
[----:B---3--:R-:W-:-:S04]  /*251d0*/  @P0 LOP3.LUT R5, R5, R4, RZ, 0x3c, !PT ;  /* 0x0000000405050212 */ /* 0x008fc800078e3cff */
[----:B------:R-:W-:-:S04]  /*251e0*/  @P0 LOP3.LUT R4, R5, R4, RZ, 0x3c, !PT ;  /* 0x0000000405040212 */ /* 0x000fc800078e3cff */
[----:B------:R-:W-:-:S05]  /*251f0*/  @P0 LOP3.LUT R5, R5, R4, RZ, 0x3c, !PT ;  /* 0x0000000405050212 */ /* 0x000fca00078e3cff */
[----:B------:R-:W2:Y:S04]  /*25200*/  @P0 LDG.E.U16 R7, [R4.64] ;  /* 0x0000000604070981 */ /* 0x000ea8000c1e1500 */
[----:B--2---:R0:W-:Y:S04]  /*25210*/  STL [R1+0x318], R7 ;  /* 0x0003180701007387 */ /* 0x0041e80000100800 */
[----:B0-----:R-:W2:Y:S04]  /*25220*/  LDL.LU R7, [R1+0x4ab0] ;  /* 0x004ab00001077983 */ /* 0x001ea80000300800 */
[----:B------:R-:W3:Y:S04]  /*25230*/  LDL R4, [R1+0x134c] ;  /* 0x00134c0001047983 */ /* 0x000ee80000100800 */
[----:B------:R-:W3:Y:S01]  /*25240*/  LDL R5, [R1+0x1350] ;  /* 0x0013500001057983 */ /* 0x000ee20000100800 */
[----:B----4-:R-:W-:-:S02]  /*25250*/  PRMT R8, RZ, 0x7610, R8 ;  /* 0x00007610ff087816 */ /* 0x010fc40000000008 */
[----:B---3--:R-:W-:-:S04]  /*25260*/  @P0 LOP3.LUT R5, R5, R4, RZ, 0x3c, !PT ;  /* 0x0000000405050212 */ /* 0x008fc800078e3cff */
[----:B------:R-:W-:-:S04]  /*25270*/  @P0 LOP3.LUT R4, R5, R4, RZ, 0x3c, !PT ;  /* 0x0000000405040212 */ /* 0x000fc800078e3cff */
[----:B------:R-:W-:-:S05]  /*25280*/  @P0 LOP3.LUT R5, R5, R4, RZ, 0x3c, !PT ;  /* 0x0000000405050212 */ /* 0x000fca00078e3cff */
[----:B------:R-:W3:Y:S01]  /*25290*/  @P0 LDG.E.U16 R8, [R4.64] ;  /* 0x0000000604080981 */ /* 0x000ee2000c1e1500 */
[----:B------:R-:W-:-:S03]  /*252a0*/  ISETP.GT.AND P1, PT, R3, 0x4, PT ;  /* 0x000000040300780c */ /* 0x000fc60003f24270 */
[----:B---3--:R0:W-:Y:S04]  /*252b0*/  STL [R1+0x314], R8 ;  /* 0x0003140801007387 */ /* 0x0081e80000100800 */
[----:B0-----:R-:W3:Y:S04]  /*252c0*/  LDL.LU R8, [R1+0x4aac] ;  /* 0x004aac0001087983 */ /* 0x001ee80000300800 */
[----:B------:R-:W4:Y:S04]  /*252d0*/  LDL R4, [R1+0x1344] ;  /* 0x0013440001047983 */ /* 0x000f280000100800 */
[----:B------:R-:W4:Y:S01]  /*252e0*/  LDL R5, [R1+0x1348] ;  /* 0x0013480001057983 */ /* 0x000f220000100800 */
[----:B--2---:R-:W-:-:S02]  /*252f0*/  PRMT R7, RZ, 0x7610, R7 ;  /* 0x00007610ff077816 */ /* 0x004fc40000000007 */
[----:B----4-:R-:W-:-:S04]  /*25300*/  @P1 LOP3.LUT R5, R5, R4, RZ, 0x3c, !PT ;  /* 0x0000000405051212 */ /* 0x010fc800078e3cff */
[----:B------:R-:W-:-:S04]  /*25310*/  @P1 LOP3.LUT R4, R5, R4, RZ, 0x3c, !PT ;  /* 0x0000000405041212 */ /* 0x000fc800078e3cff */
[----:B------:R-:W-:-:S05]  /*25320*/  @P1 LOP3.LUT R5, R5, R4, RZ, 0x3c, !PT ;  /* 0x0000000405051212 */ /* 0x000fca00078e3cff */
[----:B------:R-:W2:Y:S04]  /*25330*/  @P1 LDG.E.U16 R7, [R4.64] ;  /* 0x0000000604071981 */ /* 0x000ea8000c1e1500 */
[----:B--2---:R0:W-:Y:S04]  /*25340*/  STL [R1+0x310], R7 ;  /* 0x0003100701007387 */ /* 0x0041e80000100800 */
[----:B0-----:R-:W2:Y:S04]  /*25350*/  LDL.LU R7, [R1+0x4aa8] ;  /* 0x004aa80001077983 */ /* 0x001ea80000300800 */
[----:B------:R-:W4:Y:S04]  /*25360*/  LDL R4, [R1+0x133c] ;  /* 0x00133c0001047983 */ /* 0x000f280000100800 */
[----:B------:R-:W4:Y:S01]  /*25370*/  LDL R5, [R1+0x1340] ;  /* 0x0013400001057983 */ /* 0x000f220000100800 */
[----:B---3--:R-:W-:-:S02]  /*25380*/  PRMT R8, RZ, 0x7610, R8 ;  /* 0x00007610ff087816 */ /* 0x008fc40000000008 */
[----:B----4-:R-:W-:-:S04]  /*25390*/  @P1 LOP3.LUT R5, R5, R4, RZ, 0x3c, !PT ;  /* 0x0000000405051212 */ /* 0x010fc800078e3cff */
        /* <DEDUP_REMOVED lines=69> */
[----:B------:R0:W2:Y:S04]  /*257f0*/  @P2 LDG.E.U16 R7, [R4.64] ;  /* 0x0000000604072981 */ /* 0x0000a8000c1e1500 */
[----:B0-----:R-:W4:Y:S04]  /*25800*/  LDL R4, [R1+0x12fc] ;  /* 0x0012fc0001047983 */ /* 0x001f280000100800 */
[----:B------:R-:W4:Y:S01]  /*25810*/  LDL R5, [R1+0x1300] ;  /* 0x0013000001057983 */ /* 0x000f220000100800 */
[----:B---3--:R-:W-:Y:S02]  /*25820*/  PRMT R8, RZ, 0x7610, R8 ;  /* 0x00007610ff087816 */ /* 0x008fe40000000008 */
[----:B----4-:R-:W-:-:S04]  /*25830*/  @P2 LOP3.LUT R5, R5, R4, RZ, 0x3c, !PT ;  /* 0x0000000405052212 */ /* 0x010fc800078e3cff */
[----:B------:R-:W-:-:S04]  /*25840*/  @P2 LOP3.LUT R4, R5, R4, RZ, 0x3c, !PT ;  /* 0x0000000405042212 */ /* 0x000fc800078e3cff */
[----:B------:R-:W-:-:S05]  /*25850*/  @P2 LOP3.LUT R5, R5, R4, RZ, 0x3c, !PT ;  /* 0x0000000405052212 */ /* 0x000fca00078e3cff */
[----:B------:R0:W3:Y:S04]  /*25860*/  @P2 LDG.E.U16 R8, [R4.64] ;  /* 0x0000000604082981 */ /* 0x0000e8000c1e1500 */
[----:B0-----:R-:W4:Y:S04]  /*25870*/  LDL R4, [R1+0x12f4] ;  /* 0x0012f40001047983 */ /* 0x001f280000100800 */
[----:B------:R-:W4:Y:S01]  /*25880*/  LDL R5, [R1+0x12f8] ;  /* 0x0012f80001057983 */ /* 0x000f220000100800 */
[----:B------:R-:W-:Y:S02]  /*25890*/  ISETP.GT.AND P0, PT, R3, 0x9, PT ;  /* 0x000000090300780c */ /* 0x000fe40003f04270 */
[----:B------:R-:W-:-:S11]  /*258a0*/  PRMT R6, RZ, 0x7610, R6 ;  /* 0x00007610ff067816 */ /* 0x000fd60000000006 */
        /* <DEDUP_REMOVED lines=139> */
[----:B------:R-:W-:Y:S02]  /*26160*/  PRMT R27, RZ, 0x7610, R27 ;  /* 0x00007610ff1b7816 */ /* 0x000fe4000000001b */
[----:B----4-:R-:W-:-:S04]  /*26170*/  @P1 LOP3.LUT R5, R5, R4, RZ, 0x3c, !PT ;  /* 0x0000000405051212 */ /* 0x010fc800078e3cff */
[----:B------:R-:W-:-:S04]  /*26180*/  @P1 LOP3.LUT R4, R5, R4, RZ, 0x3c, !PT ;  /* 0x0000000405041212 */ /* 0x000fc800078e3cff */
[----:B------:R-:W-:-:S05]  /*26190*/  @P1 LOP3.LUT R5, R5, R4, RZ, 0x3c, !PT ;  /* 0x0000000405051212 */ /* 0x000fca00078e3cff */
[----:B------:R-:W4:Y:S01]  /*261a0*/  @P1 LDG.E.U16 R27, [R4.64] ;  /* 0x00000006041b1981 */ /* 0x000f22000c1e1500 */
[----:B------:R-:W-:-:S03]  /*261b0*/  ISETP.GT.AND P2, PT, R3, 0x11, PT ;  /* 0x000000110300780c */ /* 0x000fc60003f44270 */
[----:B----4-:R0:W-:Y:S04]  /*261c0*/  STL [R1+0x290], R27 ;  /* 0x0002901b01007387 */ /* 0x0101e80000100800 */
[----:B0-----:R-:W4:Y:S04]  /*261d0*/  LDL.LU R27, [R1+0x4a50] ;  /* 0x004a5000011b7983 */ /* 0x001f280000300800 */
[----:B------:R-:W2:Y:S04]  /*261e0*/  LDL R4, [R1+0x1274] ;  /* 0x0012740001047983 */ /* 0x000ea80000100800 */
[----:B------:R-:W2:Y:S01]  /*261f0*/  LDL R5, [R1+0x1278] ;  /* 0x0012780001057983 */ /* 0x000ea20000100800 */
[----:B---3--:R-:W-:-:S02]  /*26200*/  PRMT R2, RZ, 0x7610, R2 ;  /* 0x00007610ff027816 */ /* 0x008fc40000000002 */
[----:B--2---:R-:W-:-:S04]  /*26210*/  @P2 LOP3.LUT R5, R5, R4, RZ, 0x3c, !PT ;  /* 0x0000000405052212 */ /* 0x004fc800078e3cff */
        /* <DEDUP_REMOVED lines=463> */
[----:B--2---:R-:W-:-:S02]  /*27f10*/  PRMT R2, RZ, 0x7610, R2 ;  /* 0x00007610ff027816 */ /* 0x004fc40000000002 */
[----:B----4-:R-:W-:-:S04]  /*27f20*/  @P2 LOP3.LUT R5, R5, R4, RZ, 0x3c, !PT ;  /* 0x0000000405052212 */ /* 0x010fc800078e3cff */
[----:B------:R-:W-:-:S04]  /*27f30*/  @P2 LOP3.LUT R4, R5, R4, RZ, 0x3c, !PT ;  /* 0x0000000405042212 */ /* 0x000fc800078e3cff */
[----:B------:R-:W-:-:S05]  /*27f40*/  @P2 LOP3.LUT R5, R5, R4, RZ, 0x3c, !PT ;  /* 0x0000000405052212 */ /* 0x000fca00078e3cff */
[----:B------:R-:W2:Y:S01]  /*27f50*/  @P2 LDG.E.U16 R2, [R4.64] ;  /* 0x0000000604022981 */ /* 0x000ea2000c1e1500 */
[----:B------:R-:W-:-:S03]  /*27f60*/  ISETP.GT.AND P0, PT, R3, 0x2a, PT ;  /* 0x0000002a0300780c */ /* 0x000fc60003f04270 */
        /* <DEDUP_REMOVED lines=141> */
[----:B------:R0:W4:Y:S04]  /*28840*/  @P1 LDG.E.U16 R0, [R4.64] ;  /* 0x0000000604001981 */ /* 0x000128000c1e1500 */
[----:B0-----:R-:W3:Y:S04]  /*28850*/  LDL R4, [R1+0x106c] ;  /* 0x00106c0001047983 */ /* 0x001ee80000100800 */
[----:B------:R-:W3:Y:S01]  /*28860*/  LDL R5, [R1+0x1070] ;  /* 0x0010700001057983 */ /* 0x000ee20000100800 */
[----:B--2---:R-:W-:Y:S02]  /*28870*/  PRMT R2, RZ, 0x7610, R2 ;  /* 0x00007610ff027816 */ /* 0x004fe40000000002 */
[----:B---3--:R-:W-:-:S04]  /*28880*/  @P1 LOP3.LUT R5, R5, R4, RZ, 0x3c, !PT ;  /* 0x0000000405051212 */ /* 0x008fc800078e3cff */
[----:B------:R-:W-:-:S04]  /*28890*/  @P1 LOP3.LUT R4, R5, R4, RZ, 0x3c, !PT ;  /* 0x0000000405041212 */ /* 0x000fc800078e3cff */
[----:B------:R-:W-:-:S05]  /*288a0*/  @P1 LOP3.LUT R5, R5, R4, RZ, 0x3c, !PT ;  /* 0x0000000405051212 */ /* 0x000fca00078e3cff */
[----:B------:R-:W2:Y:S04]  /*288b0*/  @P1 LDG.E.U16 R2, [R4.64] ;  /* 0x0000000604021981 */ /* 0x000ea8000c1e1500 */
[----:B----4-:R-:W-:Y:S01]  /*288c0*/  STL [R1+0x482c], R0 ;  /* 0x00482c0001007387 */ /* 0x010fe20000100800 */
[----:B------:R-:W-:-:S03]  /*288d0*/  ISETP.GT.AND P0, PT, R3, 0x32, PT ;  /* 0x000000320300780c */ /* 0x000fc60003f04270 */
[----:B--2---:R0:W-:Y:S04]  /*288e0*/  STL [R1+0x190], R2 ;  /* 0x0001900201007387 */ /* 0x0041e80000100800 */
[----:B0-----:R-:W2:Y:S04]  /*288f0*/  LDL.LU R2, [R1+0x494c] ;  /* 0x00494c0001027983 */ /* 0x001ea80000300800 */
        /* <DEDUP_REMOVED lines=15> */
[----:B------:R-:W2:Y:S01]  /*289f0*/  @P0 LDG.E.U16 R2, [R4.64] ;  /* 0x0000000604020981 */ /* 0x000ea2000c1e1500 */
        /* <DEDUP_REMOVED lines=62> */
[----:B------:R-:W-:-:S02]  /*28de0*/  PRMT R28, RZ, 0x7610, R28 ;  /* 0x00007610ff1c7816 */ /* 0x000fc4000000001c */
[----:B---3--:R-:W-:-:S04]  /*28df0*/  @P0 LOP3.LUT R5, R5, R4, RZ, 0x3c, !PT ;  /* 0x0000000405050212 */ /* 0x008fc800078e3cff */
[----:B------:R-:W-:-:S04]  /*28e00*/  @P0 LOP3.LUT R4, R5, R4, RZ, 0x3c, !PT ;  /* 0x0000000405040212 */ /* 0x000fc800078e3cff */
[----:B------:R-:W-:-:S05]  /*28e10*/  @P0 LOP3.LUT R5, R5, R4, RZ, 0x3c, !PT ;  /* 0x0000000405050212 */ /* 0x000fca00078e3cff */
[----:B------:R0:W3:Y:S04]  /*28e20*/  @P0 LDG.E.U16 R28, [R4.64] ;  /* 0x00000006041c0981 */ /* 0x0000e8000c1e1500 */
[----:B0-----:R-:W4:Y:S04]  /*28e30*/  LDL R4, [R1+0x101c] ;  /* 0x00101c0001047983 */ /* 0x001f280000100800 */
[----:B------:R-:W4:Y:S01]  /*28e40*/  LDL R5, [R1+0x1020] ;  /* 0x0010200001057983 */ /* 0x000f220000100800 */
[----:B--2---:R-:W-:Y:S02]  /*28e50*/  PRMT R2, RZ, 0x7610, R2 ;  /* 0x00007610ff027816 */ /* 0x004fe40000000002 */
[----:B----4-:R-:W-:-:S04]  /*28e60*/  @P0 LOP3.LUT R5, R5, R4, RZ, 0x3c, !PT ;  /* 0x0000000405050212 */ /* 0x010fc800078e3cff */
[----:B------:R-:W-:-:S04]  /*28e70*/  @P0 LOP3.LUT R4, R5, R4, RZ, 0x3c, !PT ;  /* 0x0000000405040212 */ /* 0x000fc800078e3cff */
[----:B------:R-:W-:-:S05]  /*28e80*/  @P0 LOP3.LUT R5, R5, R4, RZ, 0x3c, !PT ;  /* 0x0000000405050212 */ /* 0x000fca00078e3cff */
[----:B------:R-:W2:Y:S04]  /*28e90*/  @P0 LDG.E.U16 R2, [R4.64] ;  /* 0x0000000604020981 */ /* 0x000ea8000c1e1500 */
[----:B---3--:R-:W-:Y:S01]  /*28ea0*/  STL [R1+0x4828], R28 ;  /* 0x0048281c01007387 */ /* 0x008fe20000100800 */
        /* <DEDUP_REMOVED lines=40> */
[----:B------:R-:W-:Y:S02]  /*29130*/  ISETP.GT.AND P1, PT, R3, 0x39, PT ;  /* 0x000000390300780c */ /* 0x000fe40003f24270 */
[----:B--2---:R-:W-:-:S11]  /*29140*/  PRMT R2, RZ, 0x7610, R2 ;  /* 0x00007610ff027816 */ /* 0x004fd60000000002 */
        /* <DEDUP_REMOVED lines=91> */
[----:B------:R-:W-:Y:S02]  /*29700*/  ISETP.GT.AND P0, PT, R3, 0x3e, PT ;  /* 0x0000003e0300780c */ /* 0x000fe40003f04270 */
[----:B--2---:R-:W-:-:S11]  /*29710*/  PRMT R2, RZ, 0x7610, R2 ;  /* 0x00007610ff027816 */ /* 0x004fd60000000002 */
[----:B---3--:R-:W-:-:S04]  /*29720*/  @P0 LOP3.LUT R5, R5, R4, RZ, 0x3c, !PT ;  /* 0x0000000405050212 */ /* 0x008fc800078e3cff */
[----:B------:R-:W-:-:S04]  /*29730*/  @P0 LOP3.LUT R4, R5, R4, RZ, 0x3c, !PT ;  /* 0x0000000405040212 */ /* 0x000fc800078e3cff */
[----:B------:R-:W-:-:S05]  /*29740*/  @P0 LOP3.LUT R5, R5, R4, RZ, 0x3c, !PT ;  /* 0x0000000405050212 */ /* 0x000fca00078e3cff */
[----:B------:R0:W2:Y:S04]  /*29750*/  @P0 LDG.E.U16 R2, [R4.64] ;  /* 0x0000000604020981 */ /* 0x0000a8000c1e1500 */
[----:B0-----:R-:W3:Y:S04]  /*29760*/  LDL R4, [R1+0xf9c] ;  /* 0x000f9c0001047983 */ /* 0x001ee80000100800 */
[----:B------:R-:W3:Y:S01]  /*29770*/  LDL R5, [R1+0xfa0] ;  /* 0x000fa00001057983 */ /* 0x000ee20000100800 */
[----:B------:R-:W-:Y:S02]  /*29780*/  PRMT R27, RZ, 0x7610, R27 ;  /* 0x00007610ff1b7816 */ /* 0x000fe4000000001b */
[----:B---3--:R-:W-:-:S04]  /*29790*/  @P0 LOP3.LUT R5, R5, R4, RZ, 0x3c, !PT ;  /* 0x0000000405050212 */ /* 0x008fc800078e3cff */
[----:B------:R-:W-:-:S04]  /*297a0*/  @P0 LOP3.LUT R4, R5, R4, RZ, 0x3c, !PT ;  /* 0x0000000405040212 */ /* 0x000fc800078e3cff */
[----:B------:R-:W-:-:S05]  /*297b0*/  @P0 LOP3.LUT R5, R5, R4, RZ, 0x3c, !PT ;  /* 0x0000000405050212 */ /* 0x000fca00078e3cff */
[----:B------:R-:W3:Y:S04]  /*297c0*/  @P0 LDG.E.U16 R27, [R4.64] ;  /* 0x00000006041b0981 */ /* 0x000ee8000c1e1500 */
[----:B--2---:R0:W-:Y:S04]  /*297d0*/  STL [R1+0x12c], R2 ;  /* 0x00012c0201007387 */ /* 0x0041e80000100800 */
[----:B0-----:R-:W0:Y:S02]  /*297e0*/  S2R R2, SR_TID.X ;  /* 0x0000000000027919 */ /* 0x001e240000002100 */
[----:B0-----:R-:W-:-:S04]  /*297f0*/  LOP3.LUT R2, R2, 0x3f, RZ, 0xc0, !PT ;  /* 0x0000003f02027812 */ /* 0x001fc800078ec0ff */
[----:B------:R-:W-:Y:S01]  /*29800*/  ISETP.GE.AND P0, PT, R2, R3, PT ;  /* 0x000000030200720c */ /* 0x000fe20003f06270 */
[----:B---3--:R0:W-:Y:S04]  /*29810*/  STL [R1+0x128], R27 ;  /* 0x0001281b01007387 */ /* 0x0081e80000100800 */
[----:B0-----:R-:W2:Y:S04]  /*29820*/  LDL.LU R27, [R1+0x48f4] ;  /* 0x0048f400011b7983 */ /* 0x001ea80000300800 */
[----:B------:R-:W3:Y:S04]  /*29830*/  LDL R4, [R1+0xf94] ;  /* 0x000f940001047983 */ /* 0x000ee80000100800 */
[----:B------:R-:W3:Y:S04]  /*29840*/  LDL R5, [R1+0xf98] ;  /* 0x000f980001057983 */ /* 0x000ee80000100800 */
[----:B------:R-:W2:Y:S01]  /*29850*/  LDL.LU R2, [R1+0x48f0] ;  /* 0x0048f00001027983 */ /* 0x000ea20000300800 */
[----:B------:R-:W-:-:S13]  /*29860*/  ISETP.GT.AND P1, PT, R3, 0x3f, PT ;  /* 0x0000003f0300780c */ /* 0x000fda0003f24270 */
[----:B---3--:R-:W-:-:S04]  /*29870*/  @P1 LOP3.LUT R5, R5, R4, RZ, 0x3c, !PT ;  /* 0x0000000405051212 */ /* 0x008fc800078e3cff */
[C---:B------:R-:W-:Y:S02]  /*29880*/  @P1 LOP3.LUT R4, R5.reuse, R4, RZ, 0x3c, !PT ;  /* 0x0000000405041212 */ /* 0x040fe400078e3cff */
[----:B--2---:R-:W-:Y:S02]  /*29890*/  PRMT R2, RZ, 0x7610, R2 ;  /* 0x00007610ff027816 */ /* 0x004fe40000000002 */
        /* <DEDUP_REMOVED lines=11> */
[----:B------:R-:W-:Y:S06]  /*29950*/  BAR.SYNC.DEFER_BLOCKING 0x0 ;  /* 0x0000000000007b1d */ /* 0x000fec0000010000 */
[----:B--2---:R0:W-:Y:S04]  /*29960*/  STL [R1+0x120], R2 ;  /* 0x0001200201007387 */ /* 0x0041e80000100800 */
[----:B0-----:R-:W2:Y:S04]  /*29970*/  LDL.LU R2, [R1+0x48e8] ;  /* 0x0048e80001027983 */ /* 0x001ea80000300800 */
[----:B------:R-:W3:Y:S04]  /*29980*/  LDL R4, [R1+0x1394] ;  /* 0x0013940001047983 */ /* 0x000ee80000100800 */
[----:B------:R-:W3:Y:S01]  /*29990*/  LDL R5, [R1+0x1af8] ;  /* 0x001af80001057983 */ /* 0x000ee20000100800 */
[----:B--2---:R-:W-:-:S02]  /*299a0*/  PRMT R2, RZ, 0x7610, R2 ;  /* 0x00007610ff027816 */ /* 0x004fc40000000002 */
[----:B---3--:R-:W-:-:S04]  /*299b0*/  @!P0 LOP3.LUT R5, R5, R4, RZ, 0x3c, !PT ;  /* 0x0000000405058212 */ /* 0x008fc800078e3cff */
[----:B------:R-:W-:-:S04]  /*299c0*/  @!P0 LOP3.LUT R4, R5, R4, RZ, 0x3c, !PT ;  /* 0x0000000405048212 */ /* 0x000fc800078e3cff */
[----:B------:R-:W-:-:S05]  /*299d0*/  @!P0 LOP3.LUT R5, R5, R4, RZ, 0x3c, !PT ;  /* 0x0000000405058212 */ /* 0x000fca00078e3cff */
[----:B------:R-:W2:Y:S04]  /*299e0*/  @!P0 LDG.E.U16 R2, [R4.64] ;  /* 0x0000000604028981 */ /* 0x000ea8000c1e1500 */
        /* <DEDUP_REMOVED lines=256> */
[----:B------:R-:W-:-:S02]  /*2a9f0*/  PRMT R27, RZ, 0x7610, R27 ;  /* 0x00007610ff1b7816 */ /* 0x000fc4000000001b */
[----:B---3--:R-:W-:-:S04]  /*2aa00*/  @!P0 LOP3.LUT R5, R5, R4, RZ, 0x3c, !PT ;  /* 0x0000000405058212 */ /* 0x008fc800078e3cff */
[----:B------:R-:W-:-:S04]  /*2aa10*/  @!P0 LOP3.LUT R4, R5, R4, RZ, 0x3c, !PT ;  /* 0x0000000405048212 */ /* 0x000fc800078e3cff */
[----:B------:R-:W-:-:S05]  /*2aa20*/  @!P0 LOP3.LUT R5, R5, R4, RZ, 0x3c, !PT ;  /* 0x0000000405058212 */ /* 0x000fca00078e3cff */
[----:B------:R-:W3:Y:S04]  /*2aa30*/  @!P0 LDG.E.U16 R27, [R4.64] ;  /* 0x00000006041b8981 */ /* 0x000ee8000c1e1500 */
[----:B---3--:R0:W-:Y:S04]  /*2aa40*/  STL [R1+0x48], R27 ;  /* 0x0000481b01007387 */ /* 0x0081e80000100800 */
[----:B0-----:R-:W3:Y:S04]  /*2aa50*/  LDL.LU R27, [R1+0x4870] ;  /* 0x00487000011b7983 */ /* 0x001ee80000300800 */
[----:B------:R-:W2:Y:S04]  /*2aa60*/  LDL R4, [R1+0x13a4] ;  /* 0x0013a40001047983 */ /* 0x000ea80000100800 */
[----:B------:R-:W2:Y:S01]  /*2aa70*/  LDL R5, [R1+0x1b18] ;  /* 0x001b180001057983 */ /* 0x000ea20000100800 */
[----:B------:R-:W-:-:S02]  /*2aa80*/  PRMT R26, RZ, 0x7610, R26 ;  /* 0x00007610ff1a7816 */ /* 0x000fc4000000001a */
[----:B--2---:R-:W-:-:S04]  /*2aa90*/  @!P0 LOP3.LUT R5, R5, R4, RZ, 0x3c, !PT ;  /* 0x0000000405058212 */ /* 0x004fc800078e3cff */
[----:B------:R-:W-:-:S04]  /*2aaa0*/  @!P0 LOP3.LUT R4, R5, R4, RZ, 0x3c, !PT ;  /* 0x0000000405048212 */ /* 0x000fc800078e3cff */
[----:B------:R-:W-:-:S05]  /*2aab0*/  @!P0 LOP3.LUT R5, R5, R4, RZ, 0x3c, !PT ;  /* 0x0000000405058212 */ /* 0x000fca00078e3cff */
[----:B------:R-:W2:Y:S04]  /*2aac0*/  @!P0 LDG.E.U16 R26, [R4.64] ;  /* 0x00000006041a8981 */ /* 0x000ea8000c1e1500 */
[----:B--2---:R0:W-:Y:S04]  /*2aad0*/  STL [R1+0x44], R26 ;  /* 0x0000441a01007387 */ /* 0x0041e80000100800 */
[----:B0-----:R-:W2:Y:S04]  /*2aae0*/  LDL.LU R26, [R1+0x486c] ;  /* 0x00486c00011a7983 */ /* 0x001ea80000300800 */
        /* <DEDUP_REMOVED lines=26> */
[----:B0-----:R-:W2:Y:S01]  /*2ac90*/  LDL.LU R23, [R1+0x4860] ;  /* 0x0048600001177983 */ /* 0x001ea20000300800 */
[----:B------:R-:W2:Y:S02]  /*2aca0*/  LDL R4, [R1+0x1a8c] ;  /* 0x001a8c0001047983 */ /* 0x000ea40000100800 */
        /* <DEDUP_REMOVED lines=114> */
[----:B--2---:R-:W-:Y:S01]  /*2b3d0*/  STL [R1+0x4], R2 ;  /* 0x0000040201007387 */ /* 0x004fe20000100800 */
[----:B------:R-:W2:Y:S02]  /*2b3e0*/  LDL R4, [R1+0x174c] ;  /* 0x00174c0001047983 */ /* 0x000ea40000100800 */
[----:B------:R-:W2:Y:S01]  /*2b3f0*/  LDL R5, [R1+0x1750] ;  /* 0x0017500001057983 */ /* 0x000ea20000100800 */
[----:B------:R-:W-:Y:S02]  /*2b400*/  PRMT R29, RZ, 0x7610, R29 ;  /* 0x00007610ff1d7816 */ /* 0x000fe4000000001d */
[----:B--2---:R-:W-:-:S04]  /*2b410*/  @!P0 LOP3.LUT R5, R5, R4, RZ, 0x3c, !PT ;  /* 0x0000000405058212 */ /* 0x004fc800078e3cff */
[----:B------:R-:W-:-:S04]  /*2b420*/  @!P0 LOP3.LUT R4, R5, R4, RZ, 0x3c, !PT ;  /* 0x0000000405048212 */ /* 0x000fc800078e3cff */
[----:B------:R-:W-:-:S05]  /*2b430*/  @!P0 LOP3.LUT R5, R5, R4, RZ, 0x3c, !PT ;  /* 0x0000000405058212 */ /* 0x000fca00078e3cff */
[----:B------:R0:W2:Y:S04]  /*2b440*/  @!P0 LDG.E.U16 R29, [R4.64] ;  /* 0x00000006041d8981 */ /* 0x0000a8000c1e1500 */
[----:B0-----:R-:W2:Y:S04]  /*2b450*/  LDL R4, [R1+0x170c] ;  /* 0x00170c0001047983 */ /* 0x001ea80000100800 */
[----:B------:R-:W2:Y:S01]  /*2b460*/  LDL R5, [R1+0x1710] ;  /* 0x0017100001057983 */ /* 0x000ea20000100800 */
[----:B---3--:R-:W-:Y:S02]  /*2b470*/  PRMT R27, RZ, 0x7610, R27 ;  /* 0x00007610ff1b7816 */ /* 0x008fe4000000001b */
[----:B--2---:R-:W-:-:S04]  /*2b480*/  @!P0 LOP3.LUT R5, R5, R4, RZ, 0x3c, !PT ;  /* 0x0000000405058212 */ /* 0x004fc800078e3cff */
[----:B------:R-:W-:-:S04]  /*2b490*/  @!P0 LOP3.LUT R4, R5, R4, RZ, 0x3c, !PT ;  /* 0x0000000405048212 */ /* 0x000fc800078e3cff */
[----:B------:R-:W-:Y:S01]  /*2b4a0*/  @!P0 LOP3.LUT R5, R5, R4, RZ, 0x3c, !PT ;  /* 0x0000000405058212 */ /* 0x000fe200078e3cff */
[----:B------:R0:W-:Y:S04]  /*2b4b0*/  STL [R1+0x47bc], R29 ;  /* 0x0047bc1d01007387 */ /* 0x0001e80000100800 */
[----:B------:R1:W2:Y:S01]  /*2b4c0*/  @!P0 LDG.E.U16 R27, [R4.64] ;  /* 0x00000006041b8981 */ /* 0x0002a2000c1e1500 */
[----:B------:R-:W-:-:S03]  /*2b4d0*/  PRMT R26, RZ, 0x7610, R26 ;  /* 0x00007610ff1a7816 */ /* 0x000fc6000000001a */
[----:B0-----:R-:W3:Y:S04]  /*2b4e0*/  LDL R29, [R1+0x1610] ;  /* 0x00161000011d7983 */ /* 0x001ee80000100800 */
[----:B-1----:R-:W2:Y:S04]  /*2b4f0*/  LDL R4, [R1+0x16cc] ;  /* 0x0016cc0001047983 */ /* 0x002ea80000100800 */
[----:B------:R-:W2:Y:S02]  /*2b500*/  LDL R5, [R1+0x16d0] ;  /* 0x0016d00001057983 */ /* 0x000ea40000100800 */
[----:B--2---:R-:W-:-:S04]  /*2b510*/  @!P0 LOP3.LUT R5, R5, R4, RZ, 0x3c, !PT ;  /* 0x0000000405058212 */ /* 0x004fc800078e3cff */
[----:B------:R-:W-:-:S04]  /*2b520*/  @!P0 LOP3.LUT R4, R5, R4, RZ, 0x3c, !PT ;  /* 0x0000000405048212 */ /* 0x000fc800078e3cff */
[----:B------:R-:W-:Y:S01]  /*2b530*/  @!P0 LOP3.LUT R5, R5, R4, RZ, 0x3c, !PT ;  /* 0x0000000405058212 */ /* 0x000fe200078e3cff */
[----:B------:R0:W-:Y:S04]  /*2b540*/  STL [R1+0x47c0], R27 ;  /* 0x0047c01b01007387 */ /* 0x0001e80000100800 */
[----:B------:R1:W2:Y:S01]  /*2b550*/  @!P0 LDG.E.U16 R26, [R4.64] ;  /* 0x00000006041a8981 */ /* 0x0002a2000c1e1500 */
[----:B------:R-:W-:-:S03]  /*2b560*/  PRMT R25, RZ, 0x7610, R25 ;  /* 0x00007610ff197816 */ /* 0x000fc60000000019 */
[----:B0-----:R-:W3:Y:S04]  /*2b570*/  LDL R27, [R1+0x1650] ;  /* 0x00165000011b7983 */ /* 0x001ee80000100800 */
[----:B-1----:R-:W3:Y:S04]  /*2b580*/  LDL R4, [R1+0x168c] ;  /* 0x00168c0001047983 */ /* 0x002ee80000100800 */
[----:B------:R-:W3:Y:S04]  /*2b590*/  LDL R5, [R1+0x1690] ;  /* 0x0016900001057983 */ /* 0x000ee80000100800 */
[----:B--2---:R0:W-:Y:S04]  /*2b5a0*/  STL [R1+0x47c4], R26 ;  /* 0x0047c41a01007387 */ /* 0x0041e80000100800 */
[----:B0-----:R-:W2:Y:S01]  /*2b5b0*/  LDL R26, [R1+0x164c] ;  /* 0x00164c00011a7983 */ /* 0x001ea20000100800 */
[----:B---3--:R-:W-:-:S04]  /*2b5c0*/  @!P0 LOP3.LUT R5, R5, R4, RZ, 0x3c, !PT ;  /* 0x0000000405058212 */ /* 0x008fc800078e3cff */
[----:B------:R-:W-:-:S04]  /*2b5d0*/  @!P0 LOP3.LUT R4, R5, R4, RZ, 0x3c, !PT ;  /* 0x0000000405048212 */ /* 0x000fc800078e3cff */
[----:B------:R-:W-:-:S05]  /*2b5e0*/  @!P0 LOP3.LUT R5, R5, R4, RZ, 0x3c, !PT ;  /* 0x0000000405058212 */ /* 0x000fca00078e3cff */
[----:B------:R0:W3:Y:S01]  /*2b5f0*/  @!P0 LDG.E.U16 R25, [R4.64] ;  /* 0x0000000604198981 */ /* 0x0000e2000c1e1500 */
[----:B------:R-:W-:Y:S01]  /*2b600*/  PRMT R24, RZ, 0x7610, R24 ;  /* 0x00007610ff187816 */ /* 0x000fe20000000018 */
[----:B0-----:R-:W-:Y:S02]  /*2b610*/  @!P0 IMAD.MOV.U32 R4, RZ, RZ, R27 ;  /* 0x000000ffff048224 */ /* 0x001fe400078e001b */
[----:B--2---:R-:W-:-:S05]  /*2b620*/  @!P0 IMAD.MOV.U32 R5, RZ, RZ, R26 ;  /* 0x000000ffff058224 */ /* 0x004fca00078e001a */
[----:B------:R0:W2:Y:S04]  /*2b630*/  @!P0 LDG.E.U16 R24, [R4.64] ;  /* 0x0000000604188981 */ /* 0x0000a8000c1e1500 */
[----:B---3--:R1:W-:Y:S01]  /*2b640*/  STL [R1+0x47c8], R25 ;  /* 0x0047c81901007387 */ /* 0x0083e20000100800 */
[----:B------:R-:W3:Y:S02]  /*2b650*/  LDL R27, [R1+0x154c] ;  /* 0x00154c00011b7983 */ /* 0x000ee40000100800 */
[----:B------:R-:W3:Y:S01]  /*2b660*/  LDL R26, [R1+0x1550] ;  /* 0x00155000011a7983 */ /* 0x000ee20000100800 */
[----:B-1----:R-:W3:Y:S01]  /*2b670*/  LDL R25, [R1+0x160c] ;  /* 0x00160c0001197983 */ /* 0x002ee20000100800 */
[----:B------:R-:W-:Y:S01]  /*2b680*/  PRMT R23, RZ, 0x7610, R23 ;  /* 0x00007610ff177816 */ /* 0x000fe20000000017 */
[----:B0-----:R-:W-:-:S02]  /*2b690*/  @!P0 IMAD.MOV.U32 R4, RZ, RZ, R29 ;  /* 0x000000ffff048224 */ /* 0x001fc400078e001d */
[----:B--2---:R0:W-:Y:S01]  /*2b6a0*/  STL [R1+0x47cc], R24 ;  /* 0x0047cc1801007387 */ /* 0x0041e20000100800 */
[----:B------:R-:W-:Y:S01]  /*2b6b0*/  PRMT R22, RZ, 0x7610, R22 ;  /* 0x00007610ff167816 */ /* 0x000fe20000000016 */
[----:B------:R-:W2:Y:S02]  /*2b6c0*/  LDL R29, [R1+0x150c] ;  /* 0x00150c00011d7983 */ /* 0x000ea40000100800 */
[----:B0-----:R-:W2:Y:S01]  /*2b6d0*/  LDL R24, [R1+0x15d0] ;  /* 0x0015d00001187983 */ /* 0x001ea20000100800 */
[----:B---3--:R-:W-:-:S03]  /*2b6e0*/  @!P0 IMAD.MOV.U32 R5, RZ, RZ, R25 ;  /* 0x000000ffff058224 */ /* 0x008fc600078e0019 */
[----:B------:R-:W3:Y:S04]  /*2b6f0*/  LDL R25, [R1+0x1510] ;  /* 0x0015100001197983 */ /* 0x000ee80000100800 */
[----:B------:R0:W3:Y:S04]  /*2b700*/  @!P0 LDG.E.U16 R23, [R4.64] ;  /* 0x0000000604178981 */ /* 0x0000e8000c1e1500 */
[----:B0-----:R-:W4:Y:S01]  /*2b710*/  LDL R5, [R1+0x15cc] ;  /* 0x0015cc0001057983 */ /* 0x001f220000100800 */
[----:B--2---:R-:W-:-:S03]  /*2b720*/  @!P0 IMAD.MOV.U32 R4, RZ, RZ, R24 ;  /* 0x000000ffff048224 */ /* 0x004fc600078e0018 */
[----:B---3--:R0:W-:Y:S01]  /*2b730*/  STL [R1+0x47d0], R23 ;  /* 0x0047d01701007387 */ /* 0x0081e20000100800 */
[----:B------:R-:W-:Y:S01]  /*2b740*/  PRMT R21, RZ, 0x7610, R21 ;  /* 0x00007610ff157816 */ /* 0x000fe20000000015 */
[----:B------:R-:W2:Y:S02]  /*2b750*/  LDL R24, [R1+0x14cc] ;  /* 0x0014cc0001187983 */ /* 0x000ea40000100800 */
[----:B----4-:R1:W3:Y:S04]  /*2b760*/  @!P0 LDG.E.U16 R22, [R4.64] ;  /* 0x0000000604168981 */ /* 0x0102e8000c1e1500 */
[----:B0-----:R-:W4:Y:S04]  /*2b770*/  LDL R23, [R1+0x14d0] ;  /* 0x0014d00001177983 */ /* 0x001f280000100800 */
[----:B-1----:R-:W2:Y:S04]  /*2b780*/  LDL R4, [R1+0x158c] ;  /* 0x00158c0001047983 */ /* 0x002ea80000100800 */
[----:B------:R-:W2:Y:S02]  /*2b790*/  LDL R5, [R1+0x1590] ;  /* 0x0015900001057983 */ /* 0x000ea40000100800 */
[----:B--2---:R-:W-:-:S04]  /*2b7a0*/  @!P0 LOP3.LUT R5, R5, R4, RZ, 0x3c, !PT ;  /* 0x0000000405058212 */ /* 0x004fc800078e3cff */
[----:B------:R-:W-:-:S04]  /*2b7b0*/  @!P0 LOP3.LUT R4, R5, R4, RZ, 0x3c, !PT ;  /* 0x0000000405048212 */ /* 0x000fc800078e3cff */
[----:B------:R-:W-:-:S05]  /*2b7c0*/  @!P0 LOP3.LUT R5, R5, R4, RZ, 0x3c, !PT ;  /* 0x0000000405058212 */ /* 0x000fca00078e3cff */
[----:B------:R0:W2:Y:S01]  /*2b7d0*/  @!P0 LDG.E.U16 R21, [R4.64] ;  /* 0x0000000604158981 */ /* 0x0000a2000c1e1500 */
[----:B------:R-:W-:-:S03]  /*2b7e0*/  PRMT R20, RZ, 0x7610, R20 ;  /* 0x00007610ff147816 */ /* 0x000fc60000000014 */
[----:B---3--:R-:W-:Y:S01]  /*2b7f0*/  STL [R1+0x47d4], R22 ;  /* 0x0047d41601007387 */ /* 0x008fe20000100800 */
[----:B------:R-:W-:Y:S01]  /*2b800*/  PRMT R19, RZ, 0x7610, R19 ;  /* 0x00007610ff137816 */ /* 0x000fe20000000013 */
[----:B0-----:R-:W-:Y:S02]  /*2b810*/  @!P0 IMAD.MOV.U32 R4, RZ, RZ, R26 ;  /* 0x000000ffff048224 */ /* 0x001fe400078e001a */
[----:B------:R-:W-:-:S05]  /*2b820*/  @!P0 IMAD.MOV.U32 R5, RZ, RZ, R27 ;  /* 0x000000ffff058224 */ /* 0x000fca00078e001b */
[----:B------:R0:W3:Y:S02]  /*2b830*/  @!P0 LDG.E.U16 R20, [R4.64] ;  /* 0x0000000604148981 */ /* 0x0000e4000c1e1500 */
[----:B0-----:R-:W-:Y:S02]  /*2b840*/  @!P0 IMAD.MOV.U32 R4, RZ, RZ, R25 ;  /* 0x000000ffff048224 */ /* 0x001fe400078e0019 */
[----:B------:R-:W-:-:S05]  /*2b850*/  @!P0 IMAD.MOV.U32 R5, RZ, RZ, R29 ;  /* 0x000000ffff058224 */ /* 0x000fca00078e001d */
[----:B------:R4:W3:Y:S04]  /*2b860*/  @!P0 LDG.E.U16 R19, [R4.64] ;  /* 0x0000000604138981 */ /* 0x0008e8000c1e1500 */
[----:B--2---:R0:W-:Y:S01]  /*2b870*/  STL [R1+0x47d8], R21 ;  /* 0x0047d81501007387 */ /* 0x0041e20000100800 */
[----:B------:R-:W2:Y:S02]  /*2b880*/  LDL R27, [R1+0x148c] ;  /* 0x00148c00011b7983 */ /* 0x000ea40000100800 */
[----:B------:R-:W2:Y:S01]  /*2b890*/  LDL R26, [R1+0x1490] ;  /* 0x00149000011a7983 */ /* 0x000ea20000100800 */
[----:B------:R-:W-:Y:S01]  /*2b8a0*/  PRMT R18, RZ, 0x7610, R18 ;  /* 0x00007610ff127816 */ /* 0x000fe20000000012 */
[----:B----4-:R-:W-:Y:S02]  /*2b8b0*/  @!P0 IMAD.MOV.U32 R4, RZ, RZ, R23 ;  /* 0x000000ffff048224 */ /* 0x010fe400078e0017 */
[----:B------:R-:W-:-:S05]  /*2b8c0*/  @!P0 IMAD.MOV.U32 R5, RZ, RZ, R24 ;  /* 0x000000ffff058224 */ /* 0x000fca00078e0018 */
[----:B------:R2:W4:Y:S01]  /*2b8d0*/  @!P0 LDG.E.U16 R18, [R4.64] ;  /* 0x0000000604128981 */ /* 0x000522000c1e1500 */
[----:B------:R-:W-:-:S03]  /*2b8e0*/  PRMT R17, RZ, 0x7610, R17 ;  /* 0x00007610ff117816 */ /* 0x000fc60000000011 */
[----:B---3--:R1:W-:Y:S01]  /*2b8f0*/  STL [R1+0x47dc], R20 ;  /* 0x0047dc1401007387 */ /* 0x0083e20000100800 */
[----:B------:R-:W3:Y:S02]  /*2b900*/  LDL R25, [R1+0x144c] ;  /* 0x00144c0001197983 */ /* 0x000ee40000100800 */
[----:B0-----:R-:W3:Y:S01]  /*2b910*/  LDL R21, [R1+0x1450] ;  /* 0x0014500001157983 */ /* 0x001ee20000100800 */
[----:B------:R0:W-:Y:S01]  /*2b920*/  STL [R1+0x47e0], R19 ;  /* 0x0047e01301007387 */ /* 0x0001e20000100800 */
[----:B------:R-:W3:Y:S02]  /*2b930*/  LDL R24, [R1+0x140c] ;  /* 0x00140c0001187983 */ /* 0x000ee40000100800 */
[----:B------:R-:W3:Y:S02]  /*2b940*/  LDL R23, [R1+0x1410] ;  /* 0x0014100001177983 */ /* 0x000ee40000100800 */
[----:B------:R-:W3:Y:S01]  /*2b950*/  LDL R22, [R1+0x13cc] ;  /* 0x0013cc0001167983 */ /* 0x000ee20000100800 */
[----:B-1----:R-:W3:Y:S01]  /*2b960*/  LDL R20, [R1+0x13d0] ;  /* 0x0013d00001147983 */ /* 0x002ee20000100800 */
[----:B--2---:R-:W-:-:S02]  /*2b970*/  @!P0 IMAD.MOV.U32 R5, RZ, RZ, R27 ;  /* 0x000000ffff058224 */ /* 0x004fc400078e001b */
[----:B------:R-:W-:-:S05]  /*2b980*/  @!P0 IMAD.MOV.U32 R4, RZ, RZ, R26 ;  /* 0x000000ffff048224 */ /* 0x000fca00078e001a */
[----:B------:R3:W2:Y:S04]  /*2b990*/  @!P0 LDG.E.U16 R17, [R4.64] ;  /* 0x0000000604118981 */ /* 0x0006a8000c1e1500 */
[----:B----4-:R1:W-:Y:S01]  /*2b9a0*/  STL [R1+0x47e4], R18 ;  /* 0x0047e41201007387 */ /* 0x0103e20000100800 */
[----:B0-----:R-:W4:Y:S03]  /*2b9b0*/  LDL R19, [R1+0x13a0] ;  /* 0x0013a00001137983 */ /* 0x001f260000100800 */
[----:B-1----:R-:W4:Y:S01]  /*2b9c0*/  LDL R18, [R1+0x1b20] ;  /* 0x001b200001127983 */ /* 0x002f220000100800 */
[----:B------:R-:W-:Y:S01]  /*2b9d0*/  PRMT R16, RZ, 0x7610, R16 ;  /* 0x00007610ff107816 */ /* 0x000fe20000000010 */
[----:B---3--:R-:W-:-:S02]  /*2b9e0*/  @!P0 IMAD.MOV.U32 R4, RZ, RZ, R21 ;  /* 0x000000ffff048224 */ /* 0x008fc400078e0015 */
[----:B------:R-:W-:Y:S01]  /*2b9f0*/  @!P0 IMAD.MOV.U32 R5, RZ, RZ, R25 ;  /* 0x000000ffff058224 */ /* 0x000fe200078e0019 */
[----:B------:R-:W-:-:S04]  /*2ba00*/  PRMT R15, RZ, 0x7610, R15 ;  /* 0x00007610ff0f7816 */ /* 0x000fc8000000000f */
[----:B------:R0:W3:Y:S02]  /*2ba10*/  @!P0 LDG.E.U16 R16, [R4.64] ;  /* 0x0000000604108981 */ /* 0x0000e4000c1e1500 */
[----:B0-----:R-:W-:Y:S02]  /*2ba20*/  @!P0 IMAD.MOV.U32 R4, RZ, RZ, R23 ;  /* 0x000000ffff048224 */ /* 0x001fe400078e0017 */
[----:B------:R-:W-:-:S05]  /*2ba30*/  @!P0 IMAD.MOV.U32 R5, RZ, RZ, R24 ;  /* 0x000000ffff058224 */ /* 0x000fca00078e0018 */
[----:B------:R0:W3:Y:S04]  /*2ba40*/  @!P0 LDG.E.U16 R15, [R4.64] ;  /* 0x00000006040f8981 */ /* 0x0000e8000c1e1500 */
[----:B--2---:R1:W-:Y:S01]  /*2ba50*/  STL [R1+0x47e8], R17 ;  /* 0x0047e81101007387 */ /* 0x0043e20000100800 */
[----:B------:R-:W2:Y:S03]  /*2ba60*/  LDL R21, [R1+0x1b24] ;  /* 0x001b240001157983 */ /* 0x000ea60000100800 */
[----:B-1----:R-:W2:Y:S01]  /*2ba70*/  LDL R17, [R1+0x1b60] ;  /* 0x001b600001117983 */ /* 0x002ea20000100800 */
[----:B------:R-:W-:Y:S01]  /*2ba80*/  PRMT R14, RZ, 0x7610, R14 ;  /* 0x00007610ff0e7816 */ /* 0x000fe2000000000e */
[----:B0-----:R-:W-:-:S02]  /*2ba90*/  @!P0 IMAD.MOV.U32 R4, RZ, RZ, R20 ;  /* 0x000000ffff048224 */ /* 0x001fc400078e0014 */
[----:B------:R-:W-:Y:S01]  /*2baa0*/  @!P0 IMAD.MOV.U32 R5, RZ, RZ, R22 ;  /* 0x000000ffff058224 */ /* 0x000fe200078e0016 */
[----:B------:R-:W-:-:S04]  /*2bab0*/  PRMT R13, RZ, 0x7610, R13 ;  /* 0x00007610ff0d7816 */ /* 0x000fc8000000000d */
[----:B------:R4:W2:Y:S02]  /*2bac0*/  @!P0 LDG.E.U16 R14, [R4.64] ;  /* 0x00000006040e8981 */ /* 0x0008a4000c1e1500 */
[----:B----4-:R-:W-:Y:S02]  /*2bad0*/  @!P0 IMAD.MOV.U32 R4, RZ, RZ, R18 ;  /* 0x000000ffff048224 */ /* 0x010fe400078e0012 */
[----:B------:R-:W-:-:S05]  /*2bae0*/  @!P0 IMAD.MOV.U32 R5, RZ, RZ, R19 ;  /* 0x000000ffff058224 */ /* 0x000fca00078e0013 */
[----:B------:R2:W4:Y:S01]  /*2baf0*/  @!P0 LDG.E.U16 R13, [R4.64] ;  /* 0x00000006040d8981 */ /* 0x000522000c1e1500 */
[----:B------:R-:W-:-:S03]  /*2bb00*/  PRMT R12, RZ, 0x7610, R12 ;  /* 0x00007610ff0c7816 */ /* 0x000fc6000000000c */
[----:B---3--:R-:W-:Y:S01]  /*2bb10*/  STL [R1+0x47ec], R16 ;  /* 0x0047ec1001007387 */ /* 0x008fe20000100800 */
[----:B------:R0:W-:Y:S02]  /*2bb20*/  STL [R1+0x47f0], R15 ;  /* 0x0047f00f01007387 */ /* 0x0001e40000100800 */
[----:B------:R-:W3:Y:S01]  /*2bb30*/  LDL R20, [R1+0x138c] ;  /* 0x00138c0001147983 */ /* 0x000ee20000100800 */
[----:B0-----:R-:W3:Y:S01]  /*2bb40*/  LDL R15, [R1+0x1af4] ;  /* 0x001af400010f7983 */ /* 0x001ee20000100800 */
[----:B--2---:R-:W-:Y:S02]  /*2bb50*/  @!P0 IMAD.MOV.U32 R5, RZ, RZ, R21 ;  /* 0x000000ffff058224 */ /* 0x004fe400078e0015 */
[----:B------:R-:W-:-:S05]  /*2bb60*/  @!P0 IMAD.MOV.U32 R4, RZ, RZ, R17 ;  /* 0x000000ffff048224 */ /* 0x000fca00078e0011 */
[----:B------:R3:W2:Y:S04]  /*2bb70*/  @!P0 LDG.E.U16 R12, [R4.64] ;  /* 0x00000006040c8981 */ /* 0x0006a8000c1e1500 */
[----:B------:R0:W-:Y:S01]  /*2bb80*/  STL [R1+0x47f4], R14 ;  /* 0x0047f40e01007387 */ /* 0x0001e20000100800 */
[----:B------:R-:W2:Y:S02]  /*2bb90*/  LDL R19, [R1+0x1ac4] ;  /* 0x001ac40001137983 */ /* 0x000ea40000100800 */
[----:B------:R-:W2:Y:S01]  /*2bba0*/  LDL R18, [R1+0x1ac8] ;  /* 0x001ac80001127983 */ /* 0x000ea20000100800 */
[----:B----4-:R-:W-:Y:S01]  /*2bbb0*/  STL [R1+0x47f8], R13 ;  /* 0x0047f80d01007387 */ /* 0x010fe20000100800 */
[----:B------:R-:W4:Y:S02]  /*2bbc0*/  LDL R17, [R1+0x1a84] ;  /* 0x001a840001117983 */ /* 0x000f240000100800 */
[----:B------:R-:W4:Y:S02]  /*2bbd0*/  LDL R16, [R1+0x1a88] ;  /* 0x001a880001107983 */ /* 0x000f240000100800 */
[----:B0-----:R-:W4:Y:S01]  /*2bbe0*/  LDL R14, [R1+0x1a48] ;  /* 0x001a4800010e7983 */ /* 0x001f220000100800 */
[----:B------:R-:W-:Y:S01]  /*2bbf0*/  PRMT R11, RZ, 0x7610, R11 ;  /* 0x00007610ff0b7816 */ /* 0x000fe2000000000b */
[----:B---3--:R-:W-:-:S02]  /*2bc00*/  @!P0 IMAD.MOV.U32 R5, RZ, RZ, R20 ;  /* 0x000000ffff058224 */ /* 0x008fc400078e0014 */
[----:B------:R-:W-:-:S05]  /*2bc10*/  @!P0 IMAD.MOV.U32 R4, RZ, RZ, R15 ;  /* 0x000000ffff048224 */ /* 0x000fca00078e000f */
[----:B------:R0:W4:Y:S04]  /*2bc20*/  @!P0 LDG.E.U16 R11, [R4.64] ;  /* 0x00000006040b8981 */ /* 0x000128000c1e1500 */
[----:B------:R-:W1:Y:S04]  /*2bc30*/  S2R R2, SR_TID.X ;  /* 0x0000000000027919 */ /* 0x000e680000002100 */
[----:B--2---:R2:W-:Y:S01]  /*2bc40*/  STL [R1+0x47fc], R12 ;  /* 0x0047fc0c01007387 */ /* 0x0045e20000100800 */
[----:B------:R-:W3:Y:S01]  /*2bc50*/  LDL R15, [R1+0x1a44] ;  /* 0x001a4400010f7983 */ /* 0x000ee20000100800 */
[----:B-1----:R-:W-:-:S05]  /*2bc60*/  LOP3.LUT R2, R2, 0x3f, RZ, 0xc0, !PT ;  /* 0x0000003f02027812 */ /* 0x002fca00078ec0ff */
[----:B------:R-:W-:Y:S02]  /*2bc70*/  IMAD.SHL.U32 R2, R2, 0x2, RZ ;  /* 0x0000000202027824 */ /* 0x000fe400078e00ff */
[----:B0-----:R-:W-:Y:S02]  /*2bc80*/  @!P0 IMAD.MOV.U32 R4, RZ, RZ, R18 ;  /* 0x000000ffff048224 */ /* 0x001fe400078e0012 */
[----:B------:R-:W-:Y:S01]  /*2bc90*/  @!P0 IMAD.MOV.U32 R5, RZ, RZ, R19 ;  /* 0x000000ffff058224 */ /* 0x000fe200078e0013 */
[----:B--2---:R-:W2:Y:S04]  /*2bca0*/  LDL R12, [R1+0x1a08] ;  /* 0x001a0800010c7983 */ /* 0x004ea80000100800 */
[----:B------:R0:W-:Y:S04]  /*2bcb0*/  STS.U16 [R2+0x8080], R10 ;  /* 0x0080800a02007388 */ /* 0x0001e80000000400 */
[----:B------:R1:W-:Y:S01]  /*2bcc0*/  STS.U16 [R2+0x8000], R9 ;  /* 0x0080000902007388 */ /* 0x0003e20000000400 */
[----:B0-----:R-:W-:-:S02]  /*2bcd0*/  PRMT R10, RZ, 0x7610, R10 ;  /* 0x00007610ff0a7816 */ /* 0x001fc4000000000a */
[----:B-1----:R-:W-:-:S04]  /*2bce0*/  PRMT R9, RZ, 0x7610, R9 ;  /* 0x00007610ff097816 */ /* 0x002fc80000000009 */
[----:B------:R4:W2:Y:S02]  /*2bcf0*/  @!P0 LDG.E.U16 R10, [R4.64] ;  /* 0x00000006040a8981 */ /* 0x0008a4000c1e1500 */
[----:B----4-:R-:W-:Y:S02]  /*2bd00*/  @!P0 IMAD.MOV.U32 R4, RZ, RZ, R16 ;  /* 0x000000ffff048224 */ /* 0x010fe400078e0010 */
[----:B------:R-:W-:-:S05]  /*2bd10*/  @!P0 IMAD.MOV.U32 R5, RZ, RZ, R17 ;  /* 0x000000ffff058224 */ /* 0x000fca00078e0011 */
[----:B------:R0:W4:Y:S04]  /*2bd20*/  @!P0 LDG.E.U16 R9, [R4.64] ;  /* 0x0000000604098981 */ /* 0x000128000c1e1500 */
[----:B------:R1:W-:Y:S01]  /*2bd30*/  STS.U16 [R2+0x8880], R8 ;  /* 0x0088800802007388 */ /* 0x0003e20000000400 */
[----:B0-----:R-:W-:Y:S01]  /*2bd40*/  @!P0 IMAD.MOV.U32 R4, RZ, RZ, R14 ;  /* 0x000000ffff048224 */ /* 0x001fe200078e000e */
[----:B-1----:R-:W-:Y:S02]  /*2bd50*/  PRMT R8, RZ, 0x7610, R8 ;  /* 0x00007610ff087816 */ /* 0x002fe40000000008 */
[----:B------:R0:W-:Y:S01]  /*2bd60*/  STL [R1+0x4800], R11 ;  /* 0x0048000b01007387 */ /* 0x0001e20000100800 */
[----:B------:R-:W4:Y:S02]  /*2bd70*/  LDL R13, [R1+0x1a04] ;  /* 0x001a0400010d7983 */ /* 0x000f240000100800 */
[----:B------:R-:W4:Y:S02]  /*2bd80*/  LDL.LU R29, [R1+0x290] ;  /* 0x00029000011d7983 */ /* 0x000f240000300800 */
[----:B---3--:R-:W-:-:S05]  /*2bd90*/  @!P0 IMAD.MOV.U32 R5, RZ, RZ, R15 ;  /* 0x000000ffff058224 */ /* 0x008fca00078e000f */
[----:B------:R1:W3:Y:S04]  /*2bda0*/  @!P0 LDG.E.U16 R8, [R4.64] ;  /* 0x0000000604088981 */ /* 0x0002e8000c1e1500 */
[----:B--2---:R2:W-:Y:S01]  /*2bdb0*/  STL [R1+0x4804], R10 ;  /* 0x0048040a01007387 */ /* 0x0045e20000100800 */
[----:B------:R-:W3:Y:S03]  /*2bdc0*/  LDL.LU R26, [R1+0x258] ;  /* 0x00025800011a7983 */ /* 0x000ee60000300800 */
[----:B----4-:R-:W-:Y:S01]  /*2bdd0*/  STL [R1+0x4808], R9 ;  /* 0x0048080901007387 */ /* 0x010fe20000100800 */
[----:B0-----:R-:W4:Y:S02]  /*2bde0*/  LDL R11, [R1+0x19c4] ;  /* 0x0019c400010b7983 */ /* 0x001f240000100800 */
[----:B--2---:R-:W2:Y:S02]  /*2bdf0*/  LDL R10, [R1+0x19c8] ;  /* 0x0019c800010a7983 */ /* 0x004ea40000100800 */
[----:B------:R-:W2:Y:S01]  /*2be00*/  LDL.LU R20, [R1+0x25c] ;  /* 0x00025c0001147983 */ /* 0x000ea20000300800 */
[----:B------:R-:W2:Y:S04]  /*2be10*/  LDL.LU R24, [R1+0x21c] ;  /* 0x00021c0001187983 */ /* 0x000ea80000300800 */
[----:B------:R0:W-:Y:S01]  /*2be20*/  STS.U16 [R2+0x8800], R7 ;  /* 0x0088000702007388 */ /* 0x0001e20000000400 */
[----:B-1----:R-:W-:-:S02]  /*2be30*/  @!P0 IMAD.MOV.U32 R4, RZ, RZ, R12 ;  /* 0x000000ffff048224 */ /* 0x002fc400078e000c */
[----:B------:R-:W-:Y:S01]  /*2be40*/  @!P0 IMAD.MOV.U32 R5, RZ, RZ, R13 ;  /* 0x000000ffff058224 */ /* 0x000fe200078e000d */
[----:B0-----:R-:W-:-:S06]  /*2be50*/  PRMT R7, RZ, 0x7610, R7 ;  /* 0x00007610ff077816 */ /* 0x001fcc0000000007 */
[----:B------:R4:W2:Y:S04]  /*2be60*/  @!P0 LDG.E.U16 R7, [R4.64] ;  /* 0x0000000604078981 */ /* 0x0008a8000c1e1500 */
[----:B---3--:R0:W-:Y:S01]  /*2be70*/  STL [R1+0x480c], R8 ;  /* 0x00480c0801007387 */ /* 0x0081e20000100800 */
[----:B------:R-:W3:Y:S03]  /*2be80*/  LDL R9, [R1+0x1984] ;  /* 0x0019840001097983 */ /* 0x000ee60000100800 */
[----:B0-----:R-:W3:Y:S04]  /*2be90*/  LDL R8, [R1+0x1988] ;  /* 0x0019880001087983 */ /* 0x001ee80000100800 */
[----:B------:R0:W-:Y:S01]  /*2bea0*/  STS.U16 [R2+0x9000], R6 ;  /* 0x0090000602007388 */ /* 0x0001e20000000400 */
[----:B------:R-:W-:Y:S01]  /*2beb0*/  PRMT R3, RZ, 0x7610, R3 ;  /* 0x00007610ff037816 */ /* 0x000fe20000000003 */
[----:B------:R-:W3:Y:S02]  /*2bec0*/  LDL.LU R12, [R1+0x218] ;  /* 0x00021800010c7983 */ /* 0x000ee40000300800 */
[----:B------:R-:W3:Y:S01]  /*2bed0*/  LDL.LU R13, [R1+0x1dc] ;  /* 0x0001dc00010d7983 */ /* 0x000ee20000300800 */
[----:B------:R-:W3:Y:S01]  /*2bee0*/  LDL.LU R14, [R1+0x1d8] ;  /* 0x0001d800010e7983 */ /* 0x000ee20000300800 */
[----:B------:R-:W3:Y:S02]  /*2bef0*/  LDL.LU R15, [R1+0x19c] ;  /* 0x00019c00010f7983 */ /* 0x000ee40000300800 */
[----:B------:R-:W3:Y:S02]  /*2bf00*/  LDL.LU R25, [R1+0x198] ;  /* 0x0001980001197983 */ /* 0x000ee40000300800 */
[----:B------:R-:W3:Y:S01]  /*2bf10*/  LDL.LU R16, [R1+0x15c] ;  /* 0x00015c0001107983 */ /* 0x000ee20000300800 */
[----:B0-----:R-:W-:Y:S01]  /*2bf20*/  PRMT R6, RZ, 0x7610, R6 ;  /* 0x00007610ff067816 */ /* 0x001fe20000000006 */
[----:B----4-:R-:W-:-:S02]  /*2bf30*/  @!P0 IMAD.MOV.U32 R5, RZ, RZ, R11 ;  /* 0x000000ffff058224 */ /* 0x010fc400078e000b */
[----:B--2---:R-:W-:-:S05]  /*2bf40*/  @!P0 IMAD.MOV.U32 R4, RZ, RZ, R10 ;  /* 0x000000ffff048224 */ /* 0x004fca00078e000a */
[----:B------:R3:W2:Y:S04]  /*2bf50*/  @!P0 LDG.E.U16 R6, [R4.64] ;  /* 0x0000000604068981 */ /* 0x0006a8000c1e1500 */
[----:B------:R0:W-:Y:S04]  /*2bf60*/  STS.U16 [R2+0x9080], R29 ;  /* 0x0090801d02007388 */ /* 0x0001e80000000400 */
[----:B------:R1:W-:Y:S01]  /*2bf70*/  STL [R1+0x4810], R7 ;  /* 0x0048100701007387 */ /* 0x0003e20000100800 */
[----:B------:R-:W4:Y:S02]  /*2bf80*/  LDL.LU R18, [R1+0x348] ;  /* 0x0003480001127983 */ /* 0x000f240000300800 */
[----:B------:R-:W4:Y:S02]  /*2bf90*/  LDL.LU R21, [R1+0x344] ;  /* 0x0003440001157983 */ /* 0x000f240000300800 */
[----:B------:R-:W4:Y:S01]  /*2bfa0*/  LDL.LU R27, [R1+0x2e0] ;  /* 0x0002e000011b7983 */ /* 0x000f220000300800 */
[----:B0-----:R-:W4:Y:S01]  /*2bfb0*/  LDL.LU R29, [R1+0x2dc] ;  /* 0x0002dc00011d7983 */ /* 0x001f220000300800 */
[----:B---3--:R-:W-:-:S02]  /*2bfc0*/  @!P0 IMAD.MOV.U32 R5, RZ, RZ, R9 ;  /* 0x000000ffff058224 */ /* 0x008fc400078e0009 */
[----:B------:R-:W-:-:S05]  /*2bfd0*/  @!P0 IMAD.MOV.U32 R4, RZ, RZ, R8 ;  /* 0x000000ffff048224 */ /* 0x000fca00078e0008 */
[----:B------:R-:W3:Y:S04]  /*2bfe0*/  @!P0 LDG.E.U16 R3, [R4.64] ;  /* 0x0000000604038981 */ /* 0x000ee8000c1e1500 */
[----:B------:R0:W-:Y:S04]  /*2bff0*/  STS.U16 [R2+0x9800], R26 ;  /* 0x0098001a02007388 */ /* 0x0001e80000000400 */
[----:B------:R0:W-:Y:S04]  /*2c000*/  STS.U16 [R2+0x9880], R20 ;  /* 0x0098801402007388 */ /* 0x0001e80000000400 */
[----:B------:R0:W-:Y:S01]  /*2c010*/  STS.U16 [R2+0xa000], R24 ;  /* 0x00a0001802007388 */ /* 0x0001e20000000400 */
[----:B-1----:R-:W-:-:S03]  /*2c020*/  LOP3.LUT R7, R2, 0x10, RZ, 0x3c, !PT ;  /* 0x0000001002077812 */ /* 0x002fc600078e3cff */
[----:B------:R1:W-:Y:S04]  /*2c030*/  STS.U16 [R2+0xb080], R25 ;  /* 0x00b0801902007388 */ /* 0x0003e80000000400 */
[----:B------:R0:W-:Y:S04]  /*2c040*/  STS.U16 [R2+0xb880], R0 ;  /* 0x00b8800002007388 */ /* 0x0001e80000000400 */
[----:B--2---:R-:W-:Y:S01]  /*2c050*/  STL [R1+0x4814], R6 ;  /* 0x0048140601007387 */ /* 0x004fe20000100800 */
[----:B0-----:R-:W2:Y:S02]  /*2c060*/  LDL.LU R26, [R1+0x298] ;  /* 0x00029800011a7983 */ /* 0x001ea40000300800 */
[----:B------:R-:W2:Y:S02]  /*2c070*/  LDL.LU R22, [R1+0x294] ;  /* 0x0002940001167983 */ /* 0x000ea40000300800 */
[----:B------:R-:W2:Y:S01]  /*2c080*/  LDL.LU R17, [R1+0x254] ;  /* 0x0002540001117983 */ /* 0x000ea20000300800 */
[----:B------:R-:W2:Y:S01]  /*2c090*/  LDL.LU R19, [R1+0x250] ;  /* 0x0002500001137983 */ /* 0x000ea20000300800 */
[----:B------:R-:W2:Y:S03]  /*2c0a0*/  LDL.LU R23, [R1+0x214] ;  /* 0x0002140001177983 */ /* 0x000ea60000300800 */
[----:B------:R-:W-:Y:S04]  /*2c0b0*/  STS.U16 [R2+0xa080], R12 ;  /* 0x00a0800c02007388 */ /* 0x000fe80000000400 */
[----:B------:R-:W-:Y:S04]  /*2c0c0*/  STS.U16 [R2+0xa800], R13 ;  /* 0x00a8000d02007388 */ /* 0x000fe80000000400 */
[----:B------:R-:W-:Y:S04]  /*2c0d0*/  STS.U16 [R2+0xa880], R14 ;  /* 0x00a8800e02007388 */ /* 0x000fe80000000400 */
[----:B------:R-:W-:Y:S04]  /*2c0e0*/  STS.U16 [R2+0xb000], R15 ;  /* 0x00b0000f02007388 */ /* 0x000fe80000000400 */
[----:B------:R-:W-:Y:S04]  /*2c0f0*/  STS.U16 [R2+0xb800], R16 ;  /* 0x00b8001002007388 */ /* 0x000fe80000000400 */
[----:B----4-:R-:W-:Y:S01]  /*2c100*/  STS.U16 [R7+0x8100], R18 ;  /* 0x0081001207007388 */ /* 0x010fe20000000400 */
[----:B------:R-:W-:Y:S02]  /*2c110*/  STS.U16 [R7+0x8180], R21 ;  /* 0x0081801507007388 */ /* 0x000fe40000000400 */
[----:B------:R0:W-:Y:S02]  /*2c120*/  STS.U16 [R7+0x8900], R27 ;  /* 0x0089001b07007388 */ /* 0x0001e40000000400 */
[----:B------:R4:W-:Y:S01]  /*2c130*/  STS.U16 [R7+0x8980], R29 ;  /* 0x0089801d07007388 */ /* 0x0009e20000000400 */
[----:B---3--:R-:W-:Y:S01]  /*2c140*/  STL [R1+0x4818], R3 ;  /* 0x0048180301007387 */ /* 0x008fe20000100800 */
[----:B------:R-:W3:Y:S02]  /*2c150*/  LDL.LU R20, [R1+0x210] ;  /* 0x0002100001147983 */ /* 0x000ee40000300800 */
[----:B------:R-:W3:Y:S02]  /*2c160*/  LDL.LU R24, [R1+0x1d4] ;  /* 0x0001d40001187983 */ /* 0x000ee40000300800 */
[----:B-1----:R-:W3:Y:S01]  /*2c170*/  LDL.LU R25, [R1+0x1d0] ;  /* 0x0001d00001197983 */ /* 0x002ee20000300800 */
[----:B------:R-:W3:Y:S01]  /*2c180*/  LDL.LU R0, [R1+0x482c] ;  /* 0x00482c0001007983 */ /* 0x000ee20000300800 */
[----:B------:R-:W3:Y:S02]  /*2c190*/  LDL.LU R9, [R1+0x190] ;  /* 0x0001900001097983 */ /* 0x000ee40000300800 */
[----:B------:R-:W3:Y:S02]  /*2c1a0*/  LDL.LU R10, [R1+0x154] ;  /* 0x00015400010a7983 */ /* 0x000ee40000300800 */
[----:B------:R-:W3:Y:S01]  /*2c1b0*/  LDL.LU R11, [R1+0x150] ;  /* 0x00015000010b7983 */ /* 0x000ee20000300800 */
[----:B0-----:R-:W3:Y:S01]  /*2c1c0*/  LDL.LU R27, [R1+0x340] ;  /* 0x00034000011b7983 */ /* 0x001ee20000300800 */
[----:B----4-:R-:W4:Y:S02]  /*2c1d0*/  LDL.LU R29, [R1+0x31c] ;  /* 0x00031c00011d7983 */ /* 0x010f240000300800 */
[----:B------:R-:W4:Y:S01]  /*2c1e0*/  LDL.LU R18, [R1+0x2d8] ;  /* 0x0002d80001127983 */ /* 0x000f220000300800 */
[----:B--2---:R0:W-:Y:S01]  /*2c1f0*/  STS.U16 [R7+0x9100], R26 ;  /* 0x0091001a07007388 */ /* 0x0041e20000000400 */
[----:B------:R1:W-:Y:S02]  /*2c200*/  STS.U16 [R7+0x9180], R22 ;  /* 0x0091801607007388 */ /* 0x0003e40000000400 */
[----:B------:R-:W-:Y:S01]  /*2c210*/  STS.U16 [R7+0x9900], R17 ;  /* 0x0099001107007388 */ /* 0x000fe20000000400 */
[----:B0-----:R-:W2:Y:S01]  /*2c220*/  LDL.LU R26, [R1+0x2d4] ;  /* 0x0002d400011a7983 */ /* 0x001ea20000300800 */
[----:B------:R-:W2:Y:S02]  /*2c230*/  LDL.LU R21, [R1+0x28c] ;  /* 0x00028c0001157983 */ /* 0x000ea40000300800 */
[----:B-1----:R-:W2:Y:S02]  /*2c240*/  LDL.LU R22, [R1+0x288] ;  /* 0x0002880001167983 */ /* 0x002ea40000300800 */
[----:B------:R0:W-:Y:S01]  /*2c250*/  STS.U16 [R7+0x9980], R19 ;  /* 0x0099801307007388 */ /* 0x0001e20000000400 */
[----:B------:R1:W-:Y:S04]  /*2c260*/  STS.U16 [R7+0xa100], R23 ;  /* 0x00a1001707007388 */ /* 0x0003e80000000400 */
[----:B0-----:R-:W2:Y:S01]  /*2c270*/  LDL.LU R19, [R1+0x24c] ;  /* 0x00024c0001137983 */ /* 0x001ea20000300800 */
[----:B-1----:R-:W2:Y:S02]  /*2c280*/  LDL.LU R23, [R1+0x248] ;  /* 0x0002480001177983 */ /* 0x002ea40000300800 */
[----:B------:R-:W2:Y:S02]  /*2c290*/  LDL.LU R12, [R1+0x20c] ;  /* 0x00020c00010c7983 */ /* 0x000ea40000300800 */
[----:B------:R-:W2:Y:S01]  /*2c2a0*/  LDL.LU R13, [R1+0x208] ;  /* 0x00020800010d7983 */ /* 0x000ea20000300800 */
[----:B------:R-:W2:Y:S01]  /*2c2b0*/  LDL.LU R14, [R1+0x1cc] ;  /* 0x0001cc00010e7983 */ /* 0x000ea20000300800 */
[----:B------:R-:W2:Y:S02]  /*2c2c0*/  LDL.LU R15, [R1+0x1c8] ;  /* 0x0001c800010f7983 */ /* 0x000ea40000300800 */
[----:B------:R-:W2:Y:S02]  /*2c2d0*/  LDL.LU R16, [R1+0x18c] ;  /* 0x00018c0001107983 */ /* 0x000ea40000300800 */
[----:B------:R-:W2:Y:S01]  /*2c2e0*/  LDL.LU R17, [R1+0x188] ;  /* 0x0001880001117983 */ /* 0x000ea20000300800 */
[----:B---3--:R-:W-:Y:S01]  /*2c2f0*/  STS.U16 [R7+0xa180], R20 ;  /* 0x00a1801407007388 */ /* 0x008fe20000000400 */
[----:B------:R0:W-:Y:S02]  /*2c300*/  STS.U16 [R7+0xa900], R24 ;  /* 0x00a9001807007388 */ /* 0x0001e40000000400 */
[----:B------:R-:W-:Y:S02]  /*2c310*/  STS.U16 [R7+0xa980], R25 ;  /* 0x00a9801907007388 */ /* 0x000fe40000000400 */
[----:B------:R1:W-:Y:S01]  /*2c320*/  STS.U16 [R7+0xb100], R0 ;  /* 0x00b1000007007388 */ /* 0x0003e20000000400 */
[----:B------:R-:W-:Y:S01]  /*2c330*/  STS.U16 [R7+0xb180], R9 ;  /* 0x00b1800907007388 */ /* 0x000fe20000000400 */
[----:B------:R-:W-:Y:S03]  /*2c340*/  STS.U16 [R7+0xb900], R10 ;  /* 0x00b9000a07007388 */ /* 0x000fe60000000400 */
[----:B0-----:R-:W3:Y:S01]  /*2c350*/  LDL.LU R24, [R1+0x14c] ;  /* 0x00014c0001187983 */ /* 0x001ee20000300800 */
[----:B------:R-:W3:Y:S01]  /*2c360*/  LDL.LU R20, [R1+0x148] ;  /* 0x0001480001147983 */ /* 0x000ee20000300800 */
[C---:B-1----:R-:W-:Y:S01]  /*2c370*/  LOP3.LUT R0, R2.reuse, 0x20, RZ, 0x3c, !PT ;  /* 0x0000002002007812 */ /* 0x042fe200078e3cff */
[----:B------:R-:W-:Y:S01]  /*2c380*/  STS.U16 [R7+0xb980], R11 ;  /* 0x00b9800b07007388 */ /* 0x000fe20000000400 */
[----:B------:R-:W3:Y:S04]  /*2c390*/  LDL.LU R25, [R1+0x318] ;  /* 0x0003180001197983 */ /* 0x000ee80000300800 */
[----:B------:R0:W-:Y:S01]  /*2c3a0*/  STS.U16 [R0+0x8200], R27 ;  /* 0x0082001b00007388 */ /* 0x0001e20000000400 */
[----:B----4-:R1:W-:Y:S03]  /*2c3b0*/  STS.U16 [R0+0x8280], R29 ;  /* 0x0082801d00007388 */ /* 0x0103e60000000400 */
[----:B0-----:R-:W4:Y:S01]  /*2c3c0*/  LDL.LU R27, [R1+0x314] ;  /* 0x00031400011b7983 */ /* 0x001f220000300800 */
[----:B-1----:R-:W4:Y:S02]  /*2c3d0*/  LDL.LU R29, [R1+0x2d0] ;  /* 0x0002d000011d7983 */ /* 0x002f240000300800 */
[----:B------:R-:W-:Y:S01]  /*2c3e0*/  STS.U16 [R0+0x8a00], R18 ;  /* 0x008a001200007388 */ /* 0x000fe20000000400 */
[----:B--2---:R0:W-:Y:S01]  /*2c3f0*/  STS.U16 [R0+0x8a80], R26 ;  /* 0x008a801a00007388 */ /* 0x0041e20000000400 */
[----:B------:R1:W-:Y:S02]  /*2c400*/  STS.U16 [R0+0x9200], R21 ;  /* 0x0092001500007388 */ /* 0x0003e40000000400 */
[----:B------:R2:W-:Y:S01]  /*2c410*/  STS.U16 [R0+0x9280], R22 ;  /* 0x0092801600007388 */ /* 0x0005e20000000400 */
[----:B0-----:R-:W4:Y:S01]  /*2c420*/  LDL.LU R26, [R1+0x2cc] ;  /* 0x0002cc00011a7983 */ /* 0x001f220000300800 */
[----:B------:R-:W4:Y:S02]  /*2c430*/  LDL.LU R18, [R1+0x284] ;  /* 0x0002840001127983 */ /* 0x000f240000300800 */
[----:B-1----:R-:W4:Y:S02]  /*2c440*/  LDL.LU R21, [R1+0x280] ;  /* 0x0002800001157983 */ /* 0x002f240000300800 */
[----:B--2---:R-:W2:Y:S01]  /*2c450*/  LDL.LU R22, [R1+0x244] ;  /* 0x0002440001167983 */ /* 0x004ea20000300800 */
[----:B------:R0:W-:Y:S01]  /*2c460*/  STS.U16 [R0+0x9a00], R19 ;  /* 0x009a001300007388 */ /* 0x0001e20000000400 */
[----:B------:R1:W-:Y:S02]  /*2c470*/  STS.U16 [R0+0x9a80], R23 ;  /* 0x009a801700007388 */ /* 0x0003e40000000400 */
[----:B------:R-:W-:Y:S02]  /*2c480*/  STS.U16 [R0+0xa200], R12 ;  /* 0x00a2000c00007388 */ /* 0x000fe40000000400 */
[----:B------:R-:W-:Y:S01]  /*2c490*/  STS.U16 [R0+0xa280], R13 ;  /* 0x00a2800d00007388 */ /* 0x000fe20000000400 */
[----:B------:R-:W-:Y:S01]  /*2c4a0*/  STS.U16 [R0+0xaa00], R14 ;  /* 0x00aa000e00007388 */ /* 0x000fe20000000400 */
[----:B------:R-:W-:Y:S03]  /*2c4b0*/  STS.U16 [R0+0xaa80], R15 ;  /* 0x00aa800f00007388 */ /* 0x000fe60000000400 */
[----:B0-----:R-:W2:Y:S01]  /*2c4c0*/  LDL.LU R19, [R1+0x240] ;  /* 0x0002400001137983 */ /* 0x001ea20000300800 */
[----:B-1----:R-:W2:Y:S02]  /*2c4d0*/  LDL.LU R23, [R1+0x204] ;  /* 0x0002040001177983 */ /* 0x002ea40000300800 */
[----:B------:R-:W-:Y:S02]  /*2c4e0*/  STS.U16 [R0+0xb200], R16 ;  /* 0x00b2001000007388 */ /* 0x000fe40000000400 */
[----:B------:R-:W-:Y:S01]  /*2c4f0*/  STS.U16 [R0+0xb280], R17 ;  /* 0x00b2801100007388 */ /* 0x000fe20000000400 */
[C---:B------:R-:W-:Y:S01]  /*2c500*/  LOP3.LUT R3, R2.reuse, 0x30, RZ, 0x3c, !PT ;  /* 0x0000003002037812 */ /* 0x040fe200078e3cff */
[----:B---3--:R0:W-:Y:S01]  /*2c510*/  STS.U16 [R0+0xba00], R24 ;  /* 0x00ba001800007388 */ /* 0x0081e20000000400 */
[----:B------:R-:W-:Y:S03]  /*2c520*/  STS.U16 [R0+0xba80], R20 ;  /* 0x00ba801400007388 */ /* 0x000fe60000000400 */
[----:B------:R-:W-:Y:S04]  /*2c530*/  STS.U16 [R3+0x8300], R25 ;  /* 0x0083001903007388 */ /* 0x000fe80000000400 */
[----:B0-----:R-:W3:Y:S01]  /*2c540*/  LDL.LU R24, [R1+0x200] ;  /* 0x0002000001187983 */ /* 0x001ee20000300800 */
[----:B------:R-:W-:Y:S02]  /*2c550*/  STL [R1+0x481c], R0 ;  /* 0x00481c0001007387 */ /* 0x000fe40000100800 */
[----:B------:R-:W3:Y:S02]  /*2c560*/  LDL.LU R7, [R1+0x1c4] ;  /* 0x0001c40001077983 */ /* 0x000ee40000300800 */
[----:B------:R-:W3:Y:S01]  /*2c570*/  LDL.LU R8, [R1+0x1c0] ;  /* 0x0001c00001087983 */ /* 0x000ee20000300800 */
[----:B------:R-:W3:Y:S01]  /*2c580*/  LDL.LU R9, [R1+0x184] ;  /* 0x0001840001097983 */ /* 0x000ee20000300800 */
[----:B------:R-:W3:Y:S03]  /*2c590*/  LDL.LU R10, [R1+0x180] ;  /* 0x00018000010a7983 */ /* 0x000ee60000300800 */
[----:B----4-:R0:W-:Y:S01]  /*2c5a0*/  STS.U16 [R3+0x8380], R27 ;  /* 0x0083801b03007388 */ /* 0x0101e20000000400 */
[----:B------:R1:W-:Y:S03]  /*2c5b0*/  STS.U16 [R3+0x8b00], R29 ;  /* 0x008b001d03007388 */ /* 0x0003e60000000400 */
[----:B0-----:R-:W4:Y:S01]  /*2c5c0*/  LDL.LU R27, [R1+0x144] ;  /* 0x00014400011b7983 */ /* 0x001f220000300800 */
[----:B------:R-:W4:Y:S02]  /*2c5d0*/  LDL.LU R20, [R1+0x140] ;  /* 0x0001400001147983 */ /* 0x000f240000300800 */
[----:B-1----:R-:W4:Y:S02]  /*2c5e0*/  LDL.LU R29, [R1+0x310] ;  /* 0x00031000011d7983 */ /* 0x002f240000300800 */
[----:B------:R-:W4:Y:S01]  /*2c5f0*/  LDL.LU R25, [R1+0x2fc] ;  /* 0x0002fc0001197983 */ /* 0x000f220000300800 */
[----:B------:R0:W-:Y:S01]  /*2c600*/  STS.U16 [R3+0x8b80], R26 ;  /* 0x008b801a03007388 */ /* 0x0001e20000000400 */
[----:B------:R-:W-:Y:S02]  /*2c610*/  STS.U16 [R3+0x9300], R18 ;  /* 0x0093001203007388 */ /* 0x000fe40000000400 */
[----:B------:R1:W-:Y:S02]  /*2c620*/  STS.U16 [R3+0x9380], R21 ;  /* 0x0093801503007388 */ /* 0x0003e40000000400 */
[----:B--2---:R2:W-:Y:S01]  /*2c630*/  STS.U16 [R3+0x9b00], R22 ;  /* 0x009b001603007388 */ /* 0x0045e20000000400 */
[----:B0-----:R-:W4:Y:S01]  /*2c640*/  LDL.LU R26, [R1+0x2c8] ;  /* 0x0002c800011a7983 */ /* 0x001f220000300800 */
[----:B-1----:R-:W4:Y:S02]  /*2c650*/  LDL.LU R21, [R1+0x2c4] ;  /* 0x0002c40001157983 */ /* 0x002f240000300800 */
[----:B--2---:R-:W2:Y:S02]  /*2c660*/  LDL.LU R22, [R1+0x27c] ;  /* 0x00027c0001167983 */ /* 0x004ea40000300800 */
[----:B------:R-:W2:Y:S01]  /*2c670*/  LDL.LU R11, [R1+0x278] ;  /* 0x00027800010b7983 */ /* 0x000ea20000300800 */
[----:B------:R-:W2:Y:S01]  /*2c680*/  LDL.LU R12, [R1+0x23c] ;  /* 0x00023c00010c7983 */ /* 0x000ea20000300800 */
[----:B------:R-:W2:Y:S02]  /*2c690*/  LDL.LU R13, [R1+0x238] ;  /* 0x00023800010d7983 */ /* 0x000ea40000300800 */
[----:B------:R-:W2:Y:S02]  /*2c6a0*/  LDL.LU R14, [R1+0x1fc] ;  /* 0x0001fc00010e7983 */ /* 0x000ea40000300800 */
[----:B------:R-:W2:Y:S01]  /*2c6b0*/  LDL.LU R15, [R1+0x1f8] ;  /* 0x0001f800010f7983 */ /* 0x000ea20000300800 */
[----:B------:R-:W-:Y:S04]  /*2c6c0*/  STS.U16 [R3+0x9b80], R19 ;  /* 0x009b801303007388 */ /* 0x000fe80000000400 */
[----:B------:R-:W2:Y:S01]  /*2c6d0*/  LDL.LU R16, [R1+0x1bc] ;  /* 0x0001bc0001107983 */ /* 0x000ea20000300800 */
[----:B------:R0:W-:Y:S02]  /*2c6e0*/  STS.U16 [R3+0xa300], R23 ;  /* 0x00a3001703007388 */ /* 0x0001e40000000400 */
[----:B------:R-:W2:Y:S01]  /*2c6f0*/  LDL.LU R17, [R1+0x1b8] ;  /* 0x0001b80001117983 */ /* 0x000ea20000300800 */
[----:B0-----:R-:W2:Y:S01]  /*2c700*/  LDL.LU R23, [R1+0x17c] ;  /* 0x00017c0001177983 */ /* 0x001ea20000300800 */
[----:B------:R-:W2:Y:S02]  /*2c710*/  LDL.LU R18, [R1+0x178] ;  /* 0x0001780001127983 */ /* 0x000ea40000300800 */
[----:B------:R-:W2:Y:S01]  /*2c720*/  LDL.LU R19, [R1+0x13c] ;  /* 0x00013c0001137983 */ /* 0x000ea20000300800 */
[C---:B------:R-:W-:Y:S01]  /*2c730*/  LOP3.LUT R0, R2.reuse, 0x40, RZ, 0x3c, !PT ;  /* 0x0000004002007812 */ /* 0x040fe200078e3cff */
[----:B---3--:R0:W-:Y:S01]  /*2c740*/  STS.U16 [R3+0xa380], R24 ;  /* 0x00a3801803007388 */ /* 0x0081e20000000400 */
[----:B------:R-:W-:Y:S02]  /*2c750*/  STS.U16 [R3+0xab00], R7 ;  /* 0x00ab000703007388 */ /* 0x000fe40000000400 */
[----:B------:R-:W-:Y:S01]  /*2c760*/  STS.U16 [R3+0xab80], R8 ;  /* 0x00ab800803007388 */ /* 0x000fe20000000400 */
[----:B------:R-:W-:Y:S04]  /*2c770*/  STS.U16 [R3+0xb300], R9 ;  /* 0x00b3000903007388 */ /* 0x000fe80000000400 */
[----:B0-----:R-:W3:Y:S01]  /*2c780*/  LDL.LU R24, [R1+0x138] ;  /* 0x0001380001187983 */ /* 0x001ee20000300800 */
[----:B------:R-:W-:Y:S03]  /*2c790*/  STS.U16 [R3+0xb380], R10 ;  /* 0x00b3800a03007388 */ /* 0x000fe60000000400 */
[----:B----4-:R0:W-:Y:S01]  /*2c7a0*/  STS.U16 [R3+0xbb00], R27 ;  /* 0x00bb001b03007388 */ /* 0x0101e20000000400 */
[----:B------:R-:W-:Y:S02]  /*2c7b0*/  STS.U16 [R3+0xbb80], R20 ;  /* 0x00bb801403007388 */ /* 0x000fe40000000400 */
[----:B------:R1:W-:Y:S01]  /*2c7c0*/  STS.U16 [R0+0x8400], R29 ;  /* 0x0084001d00007388 */ /* 0x0003e20000000400 */
[----:B0-----:R-:W4:Y:S01]  /*2c7d0*/  LDL.LU R27, [R1+0x2f8] ;  /* 0x0002f800011b7983 */ /* 0x001f220000300800 */
[----:B-1----:R-:W4:Y:S02]  /*2c7e0*/  LDL.LU R29, [R1+0x2f4] ;  /* 0x0002f400011d7983 */ /* 0x002f240000300800 */
[----:B------:R0:W-:Y:S02]  /*2c7f0*/  STS.U16 [R0+0x8480], R25 ;  /* 0x0084801900007388 */ /* 0x0001e40000000400 */
[----:B------:R-:W4:Y:S01]  /*2c800*/  LDL.LU R20, [R1+0x2c0] ;  /* 0x0002c00001147983 */ /* 0x000f220000300800 */
[----:B------:R1:W-:Y:S01]  /*2c810*/  STS.U16 [R0+0x8c00], R26 ;  /* 0x008c001a00007388 */ /* 0x0003e20000000400 */
[----:B------:R2:W-:Y:S02]  /*2c820*/  STS.U16 [R0+0x8c80], R21 ;  /* 0x008c801500007388 */ /* 0x0005e40000000400 */
[----:B--2---:R2:W-:Y:S01]  /*2c830*/  STS.U16 [R0+0x9400], R22 ;  /* 0x0094001600007388 */ /* 0x0045e20000000400 */
[----:B------:R-:W-:Y:S04]  /*2c840*/  STS.U16 [R0+0x9480], R11 ;  /* 0x0094800b00007388 */ /* 0x000fe80000000400 */
[----:B------:R-:W-:Y:S04]  /*2c850*/  STS.U16 [R0+0x9c00], R12 ;  /* 0x009c000c00007388 */ /* 0x000fe80000000400 */
[----:B0-----:R-:W4:Y:S01]  /*2c860*/  LDL.LU R25, [R1+0x2ac] ;  /* 0x0002ac0001197983 */ /* 0x001f220000300800 */
[----:B------:R-:W-:Y:S02]  /*2c870*/  STS.U16 [R0+0x9c80], R13 ;  /* 0x009c800d00007388 */ /* 0x000fe40000000400 */
[----:B------:R-:W-:Y:S02]  /*2c880*/  STS.U16 [R0+0xa400], R14 ;  /* 0x00a4000e00007388 */ /* 0x000fe40000000400 */
[----:B------:R-:W-:Y:S01]  /*2c890*/  STS.U16 [R0+0xa480], R15 ;  /* 0x00a4800f00007388 */ /* 0x000fe20000000400 */
[----:B-1----:R-:W4:Y:S04]  /*2c8a0*/  LDL.LU R26, [R1+0x274] ;  /* 0x00027400011a7983 */ /* 0x002f280000300800 */
[----:B------:R-:W-:Y:S01]  /*2c8b0*/  STS.U16 [R0+0xac00], R16 ;  /* 0x00ac001000007388 */ /* 0x000fe20000000400 */
[----:B------:R-:W4:Y:S02]  /*2c8c0*/  LDL.LU R21, [R1+0x270] ;  /* 0x0002700001157983 */ /* 0x000f240000300800 */
[----:B------:R-:W-:Y:S02]  /*2c8d0*/  STS.U16 [R0+0xac80], R17 ;  /* 0x00ac801100007388 */ /* 0x000fe40000000400 */
[----:B--2---:R-:W2:Y:S01]  /*2c8e0*/  LDL.LU R22, [R1+0x234] ;  /* 0x0002340001167983 */ /* 0x004ea20000300800 */
[----:B------:R0:W-:Y:S01]  /*2c8f0*/  STS.U16 [R0+0xb400], R23 ;  /* 0x00b4001700007388 */ /* 0x0001e20000000400 */
[----:B------:R-:W-:Y:S02]  /*2c900*/  STS.U16 [R0+0xb480], R18 ;  /* 0x00b4801200007388 */ /* 0x000fe40000000400 */
[----:B------:R-:W-:Y:S01]  /*2c910*/  STS.U16 [R0+0xbc00], R19 ;  /* 0x00bc001300007388 */ /* 0x000fe20000000400 */
[----:B0-----:R-:W2:Y:S01]  /*2c920*/  LDL.LU R23, [R1+0x230] ;  /* 0x0002300001177983 */ /* 0x001ea20000300800 */
[----:B------:R-:W2:Y:S02]  /*2c930*/  LDL.LU R6, [R1+0x1f4] ;  /* 0x0001f40001067983 */ /* 0x000ea40000300800 */
[----:B------:R-:W2:Y:S02]  /*2c940*/  LDL.LU R7, [R1+0x1f0] ;  /* 0x0001f00001077983 */ /* 0x000ea40000300800 */
[----:B------:R-:W2:Y:S01]  /*2c950*/  LDL.LU R8, [R1+0x1b4] ;  /* 0x0001b40001087983 */ /* 0x000ea20000300800 */
[----:B------:R-:W2:Y:S01]  /*2c960*/  LDL.LU R9, [R1+0x1b0] ;  /* 0x0001b00001097983 */ /* 0x000ea20000300800 */
[----:B------:R-:W2:Y:S02]  /*2c970*/  LDL.LU R10, [R1+0x174] ;  /* 0x00017400010a7983 */ /* 0x000ea40000300800 */
[----:B------:R-:W2:Y:S01]  /*2c980*/  LDL.LU R11, [R1+0x170] ;  /* 0x00017000010b7983 */ /* 0x000ea20000300800 */
[C---:B------:R-:W-:Y:S01]  /*2c990*/  LOP3.LUT R3, R2.reuse, 0x50, RZ, 0x3c, !PT ;  /* 0x0000005002037812 */ /* 0x040fe200078e3cff */
[----:B---3--:R0:W-:Y:S04]  /*2c9a0*/  STS.U16 [R0+0xbc80], R24 ;  /* 0x00bc801800007388 */ /* 0x0081e80000000400 */
[----:B0-----:R-:W3:Y:S04]  /*2c9b0*/  LDL.LU R24, [R1+0x134] ;  /* 0x0001340001187983 */ /* 0x001ee80000300800 */
[----:B----4-:R0:W-:Y:S01]  /*2c9c0*/  STS.U16 [R3+0x8500], R27 ;  /* 0x0085001b03007388 */ /* 0x0101e20000000400 */
[----:B------:R1:W-:Y:S03]  /*2c9d0*/  STS.U16 [R3+0x8580], R29 ;  /* 0x0085801d03007388 */ /* 0x0003e60000000400 */
[----:B0-----:R-:W4:Y:S01]  /*2c9e0*/  LDL.LU R27, [R1+0x2f0] ;  /* 0x0002f000011b7983 */ /* 0x001f220000300800 */
[----:B-1----:R-:W4:Y:S02]  /*2c9f0*/  LDL.LU R29, [R1+0x2ec] ;  /* 0x0002ec00011d7983 */ /* 0x002f240000300800 */
[----:B------:R-:W-:Y:S01]  /*2ca00*/  STS.U16 [R3+0x8d00], R20 ;  /* 0x008d001403007388 */ /* 0x000fe20000000400 */
[----:B------:R0:W-:Y:S04]  /*2ca10*/  STS.U16 [R3+0x8d80], R25 ;  /* 0x008d801903007388 */ /* 0x0001e80000000400 */
[----:B------:R1:W-:Y:S01]  /*2ca20*/  STS.U16 [R3+0x9500], R26 ;  /* 0x0095001a03007388 */ /* 0x0003e20000000400 */
[----:B------:R2:W-:Y:S03]  /*2ca30*/  STS.U16 [R3+0x9580], R21 ;  /* 0x0095801503007388 */ /* 0x0005e60000000400 */
[----:B0-----:R-:W4:Y:S04]  /*2ca40*/  LDL.LU R25, [R1+0x2a8] ;  /* 0x0002a80001197983 */ /* 0x001f280000300800 */
[----:B--2---:R0:W-:Y:S04]  /*2ca50*/  STS.U16 [R3+0x9d00], R22 ;  /* 0x009d001603007388 */ /* 0x0041e80000000400 */
[----:B-1----:R-:W2:Y:S01]  /*2ca60*/  LDL.LU R26, [R1+0x2a4] ;  /* 0x0002a400011a7983 */ /* 0x002ea20000300800 */
[----:B------:R-:W2:Y:S02]  /*2ca70*/  LDL.LU R12, [R1+0x26c] ;  /* 0x00026c00010c7983 */ /* 0x000ea40000300800 */
[----:B------:R-:W2:Y:S02]  /*2ca80*/  LDL.LU R13, [R1+0x268] ;  /* 0x00026800010d7983 */ /* 0x000ea40000300800 */
[----:B------:R-:W2:Y:S01]  /*2ca90*/  LDL.LU R14, [R1+0x22c] ;  /* 0x00022c00010e7983 */ /* 0x000ea20000300800 */
[----:B------:R-:W2:Y:S01]  /*2caa0*/  LDL.LU R15, [R1+0x228] ;  /* 0x00022800010f7983 */ /* 0x000ea20000300800 */
[----:B------:R-:W2:Y:S02]  /*2cab0*/  LDL.LU R16, [R1+0x1ec] ;  /* 0x0001ec0001107983 */ /* 0x000ea40000300800 */
[----:B------:R-:W2:Y:S02]  /*2cac0*/  LDL.LU R17, [R1+0x1e8] ;  /* 0x0001e80001117983 */ /* 0x000ea40000300800 */
[----:B------:R-:W2:Y:S01]  /*2cad0*/  LDL.LU R18, [R1+0x1ac] ;  /* 0x0001ac0001127983 */ /* 0x000ea20000300800 */
[----:B------:R-:W2:Y:S04]  /*2cae0*/  LDL.LU R19, [R1+0x1a8] ;  /* 0x0001a80001137983 */ /* 0x000ea80000300800 */
[----:B------:R1:W-:Y:S01]  /*2caf0*/  STS.U16 [R3+0x9d80], R23 ;  /* 0x009d801703007388 */ /* 0x0003e20000000400 */
[----:B------:R-:W-:Y:S02]  /*2cb00*/  STS.U16 [R3+0xa500], R6 ;  /* 0x00a5000603007388 */ /* 0x000fe40000000400 */
[----:B------:R-:W-:Y:S02]  /*2cb10*/  STS.U16 [R3+0xa580], R7 ;  /* 0x00a5800703007388 */ /* 0x000fe40000000400 */
[----:B------:R-:W2:Y:S01]  /*2cb20*/  LDL.LU R20, [R1+0x168] ;  /* 0x0001680001147983 */ /* 0x000ea20000300800 */
[----:B------:R-:W-:Y:S01]  /*2cb30*/  STS.U16 [R3+0xad00], R8 ;  /* 0x00ad000803007388 */ /* 0x000fe20000000400 */
[----:B------:R-:W-:Y:S02]  /*2cb40*/  STS.U16 [R3+0xad80], R9 ;  /* 0x00ad800903007388 */ /* 0x000fe40000000400 */
[----:B------:R-:W-:Y:S01]  /*2cb50*/  STS.U16 [R3+0xb500], R10 ;  /* 0x00b5000a03007388 */ /* 0x000fe20000000400 */
[----:B------:R-:W2:Y:S01]  /*2cb60*/  LDL.LU R21, [R1+0x12c] ;  /* 0x00012c0001157983 */ /* 0x000ea20000300800 */
[----:B------:R-:W-:Y:S02]  /*2cb70*/  STS.U16 [R3+0xb580], R11 ;  /* 0x00b5800b03007388 */ /* 0x000fe40000000400 */
[----:B0-----:R-:W2:Y:S02]  /*2cb80*/  LDL.LU R22, [R1+0x128] ;  /* 0x0001280001167983 */ /* 0x001ea40000300800 */
[----:B-1----:R-:W2:Y:S01]  /*2cb90*/  LDL.LU R23, [R1+0x2e8] ;  /* 0x0002e80001177983 */ /* 0x002ea20000300800 */
[C---:B------:R-:W-:Y:S01]  /*2cba0*/  LOP3.LUT R0, R2.reuse, 0x60, RZ, 0x3c, !PT ;  /* 0x0000006002007812 */ /* 0x040fe200078e3cff */
[----:B---3--:R-:W-:Y:S01]  /*2cbb0*/  STS.U16 [R3+0xbd00], R24 ;  /* 0x00bd001803007388 */ /* 0x008fe20000000400 */
[----:B------:R0:W-:Y:S03]  /*2cbc0*/  STS.U16 [R3+0xbd80], R28 ;  /* 0x00bd801c03007388 */ /* 0x0001e60000000400 */
[----:B0-----:R-:W3:Y:S01]  /*2cbd0*/  LDL.LU R28, [R1+0x4828] ;  /* 0x00482800011c7983 */ /* 0x001ee20000300800 */
[----:B------:R-:W3:Y:S03]  /*2cbe0*/  LDL.LU R24, [R1+0x2e4] ;  /* 0x0002e40001187983 */ /* 0x000ee60000300800 */
[----:B----4-:R0:W-:Y:S01]  /*2cbf0*/  STS.U16 [R0+0x8600], R27 ;  /* 0x0086001b00007388 */ /* 0x0101e20000000400 */
[----:B------:R1:W-:Y:S03]  /*2cc00*/  STS.U16 [R0+0x8680], R29 ;  /* 0x0086801d00007388 */ /* 0x0003e60000000400 */
[----:B0-----:R-:W4:Y:S01]  /*2cc10*/  LDL.LU R27, [R1+0x2a0] ;  /* 0x0002a000011b7983 */ /* 0x001f220000300800 */
[----:B-1----:R-:W4:Y:S03]  /*2cc20*/  LDL.LU R29, [R1+0x29c] ;  /* 0x00029c00011d7983 */ /* 0x002f260000300800 */
[----:B------:R0:W-:Y:S04]  /*2cc30*/  STS.U16 [R0+0x8e00], R25 ;  /* 0x008e001900007388 */ /* 0x0001e80000000400 */
[----:B--2---:R1:W-:Y:S01]  /*2cc40*/  STS.U16 [R0+0x8e80], R26 ;  /* 0x008e801a00007388 */ /* 0x0043e20000000400 */
[----:B------:R2:W-:Y:S02]  /*2cc50*/  STS.U16 [R0+0x9600], R12 ;  /* 0x0096000c00007388 */ /* 0x0005e40000000400 */
[----:B------:R-:W-:Y:S02]  /*2cc60*/  STS.U16 [R0+0x9680], R13 ;  /* 0x0096800d00007388 */ /* 0x000fe40000000400 */
[----:B------:R-:W-:Y:S01]  /*2cc70*/  STS.U16 [R0+0x9e00], R14 ;  /* 0x009e000e00007388 */ /* 0x000fe20000000400 */
[----:B------:R-:W-:Y:S01]  /*2cc80*/  STS.U16 [R0+0x9e80], R15 ;  /* 0x009e800f00007388 */ /* 0x000fe20000000400 */
[----:B------:R-:W-:Y:S03]  /*2cc90*/  STS.U16 [R0+0xa600], R16 ;  /* 0x00a6001000007388 */ /* 0x000fe60000000400 */
[----:B0-----:R-:W4:Y:S01]  /*2cca0*/  LDL.LU R25, [R1+0x264] ;  /* 0x0002640001197983 */ /* 0x001f220000300800 */
[----:B------:R-:W-:Y:S02]  /*2ccb0*/  STS.U16 [R0+0xa680], R17 ;  /* 0x00a6801100007388 */ /* 0x000fe40000000400 */
[----:B------:R-:W-:Y:S02]  /*2ccc0*/  STS.U16 [R0+0xae00], R18 ;  /* 0x00ae001200007388 */ /* 0x000fe40000000400 */
[----:B------:R-:W-:Y:S01]  /*2ccd0*/  STS.U16 [R0+0xae80], R19 ;  /* 0x00ae801300007388 */ /* 0x000fe20000000400 */
[----:B-1----:R-:W4:Y:S01]  /*2cce0*/  LDL.LU R26, [R1+0x260] ;  /* 0x00026000011a7983 */ /* 0x002f220000300800 */
[----:B------:R-:W4:Y:S02]  /*2ccf0*/  LDL.LU R3, [R1+0x224] ;  /* 0x0002240001037983 */ /* 0x000f240000300800 */
[----:B------:R-:W4:Y:S02]  /*2cd00*/  LDL.LU R4, [R1+0x220] ;  /* 0x0002200001047983 */ /* 0x000f240000300800 */
[----:B------:R-:W4:Y:S01]  /*2cd10*/  LDL.LU R5, [R1+0x1e4] ;  /* 0x0001e40001057983 */ /* 0x000f220000300800 */
[----:B------:R-:W4:Y:S01]  /*2cd20*/  LDL.LU R6, [R1+0x1e0] ;  /* 0x0001e00001067983 */ /* 0x000f220000300800 */
[----:B------:R-:W4:Y:S02]  /*2cd30*/  LDL.LU R7, [R1+0x1a4] ;  /* 0x0001a40001077983 */ /* 0x000f240000300800 */
[----:B------:R-:W4:Y:S02]  /*2cd40*/  LDL.LU R8, [R1+0x1a0] ;  /* 0x0001a00001087983 */ /* 0x000f240000300800 */
[----:B------:R-:W4:Y:S01]  /*2cd50*/  LDL.LU R9, [R1+0x164] ;  /* 0x0001640001097983 */ /* 0x000f220000300800 */
[----:B------:R-:W4:Y:S01]  /*2cd60*/  LDL.LU R10, [R1+0x160] ;  /* 0x00016000010a7983 */ /* 0x000f220000300800 */
[----:B------:R-:W4:Y:S02]  /*2cd70*/  LDL.LU R11, [R1+0x124] ;  /* 0x00012400010b7983 */ /* 0x000f240000300800 */
[----:B--2---:R-:W2:Y:S01]  /*2cd80*/  LDL.LU R12, [R1+0x120] ;  /* 0x00012000010c7983 */ /* 0x004ea20000300800 */
[----:B---3--:R0:W-:Y:S01]  /*2cd90*/  STS.U16 [R0+0xb600], R28 ;  /* 0x00b6001c00007388 */ /* 0x0081e20000000400 */
[----:B------:R-:W-:Y:S02]  /*2cda0*/  STS.U16 [R0+0xb680], R20 ;  /* 0x00b6801400007388 */ /* 0x000fe40000000400 */
[----:B------:R-:W-:Y:S02]  /*2cdb0*/  STS.U16 [R0+0xbe00], R21 ;  /* 0x00be001500007388 */ /* 0x000fe40000000400 */
[----:B------:R-:W-:Y:S01]  /*2cdc0*/  STS.U16 [R0+0xbe80], R22 ;  /* 0x00be801600007388 */ /* 0x000fe20000000400 */
[----:B0-----:R-:W-:-:S05]  /*2cdd0*/  LOP3.LUT R28, R2, 0x70, RZ, 0x3c, !PT ;  /* 0x00000070021c7812 */ /* 0x001fca00078e3cff */
[----:B------:R-:W-:Y:S01]  /*2cde0*/  STS.U16 [R28+0x8700], R23 ;  /* 0x008700171c007388 */ /* 0x000fe20000000400 */
[----:B------:R-:W-:Y:S03]  /*2cdf0*/  STS.U16 [R28+0x8780], R24 ;  /* 0x008780181c007388 */ /* 0x000fe60000000400 */
[----:B----4-:R0:W-:Y:S01]  /*2ce00*/  STS.U16 [R28+0x8f00], R27 ;  /* 0x008f001b1c007388 */ /* 0x0101e20000000400 */
[----:B------:R1:W-:Y:S03]  /*2ce10*/  STS.U16 [R28+0x8f80], R29 ;  /* 0x008f801d1c007388 */ /* 0x0003e60000000400 */
[----:B0-----:R-:W3:Y:S01]  /*2ce20*/  LDL.LU R27, [R1+0x11c] ;  /* 0x00011c00011b7983 */ /* 0x001ee20000300800 */
[----:B-1----:R-:W4:Y:S02]  /*2ce30*/  LDL.LU R29, [R1+0x118] ;  /* 0x00011800011d7983 */ /* 0x002f240000300800 */
[----:B------:R-:W4:Y:S02]  /*2ce40*/  LDL.LU R13, [R1+0x114] ;  /* 0x00011400010d7983 */ /* 0x000f240000300800 */
[----:B------:R-:W4:Y:S01]  /*2ce50*/  LDL.LU R14, [R1+0x110] ;  /* 0x00011000010e7983 */ /* 0x000f220000300800 */
[----:B------:R-:W4:Y:S01]  /*2ce60*/  LDL.LU R15, [R1+0x10c] ;  /* 0x00010c00010f7983 */ /* 0x000f220000300800 */
[----:B------:R-:W4:Y:S03]  /*2ce70*/  LDL.LU R16, [R1+0x108] ;  /* 0x0001080001107983 */ /* 0x000f260000300800 */
[----:B------:R0:W-:Y:S01]  /*2ce80*/  STS.U16 [R28+0x9700], R25 ;  /* 0x009700191c007388 */ /* 0x0001e20000000400 */
[----:B------:R-:W4:Y:S02]  /*2ce90*/  LDL.LU R17, [R1+0x104] ;  /* 0x0001040001117983 */ /* 0x000f240000300800 */
[----:B------:R-:W4:Y:S02]  /*2cea0*/  LDL.LU R18, [R1+0x100] ;  /* 0x0001000001127983 */ /* 0x000f240000300800 */
[----:B------:R-:W4:Y:S01]  /*2ceb0*/  LDL.LU R19, [R1+0xfc] ;  /* 0x0000fc0001137983 */ /* 0x000f220000300800 */
[----:B------:R1:W-:Y:S01]  /*2cec0*/  STS.U16 [R28+0x9780], R26 ;  /* 0x0097801a1c007388 */ /* 0x0003e20000000400 */
[----:B------:R-:W-:Y:S03]  /*2ced0*/  STS.U16 [R28+0x9f00], R3 ;  /* 0x009f00031c007388 */ /* 0x000fe60000000400 */
[----:B------:R-:W4:Y:S01]  /*2cee0*/  LDL.LU R20, [R1+0xf8] ;  /* 0x0000f80001147983 */ /* 0x000f220000300800 */
[----:B------:R-:W-:Y:S02]  /*2cef0*/  STS.U16 [R28+0x9f80], R4 ;  /* 0x009f80041c007388 */ /* 0x000fe40000000400 */
[----:B------:R-:W4:Y:S02]  /*2cf00*/  LDL.LU R21, [R1+0xf4] ;  /* 0x0000f40001157983 */ /* 0x000f240000300800 */
[----:B------:R-:W-:Y:S01]  /*2cf10*/  STS.U16 [R28+0xa700], R5 ;  /* 0x00a700051c007388 */ /* 0x000fe20000000400 */
[----:B------:R-:W4:Y:S04]  /*2cf20*/  LDL.LU R22, [R1+0xf0] ;  /* 0x0000f00001167983 */ /* 0x000f280000300800 */
[----:B------:R-:W-:Y:S01]  /*2cf30*/  STS.U16 [R28+0xa780], R6 ;  /* 0x00a780061c007388 */ /* 0x000fe20000000400 */
[----:B------:R-:W4:Y:S02]  /*2cf40*/  LDL.LU R23, [R1+0xec] ;  /* 0x0000ec0001177983 */ /* 0x000f240000300800 */
[----:B------:R-:W-:Y:S02]  /*2cf50*/  STS.U16 [R28+0xaf00], R7 ;  /* 0x00af00071c007388 */ /* 0x000fe40000000400 */
[----:B------:R-:W4:Y:S01]  /*2cf60*/  LDL.LU R24, [R1+0xe8] ;  /* 0x0000e80001187983 */ /* 0x000f220000300800 */
[----:B------:R-:W-:Y:S04]  /*2cf70*/  STS.U16 [R28+0xaf80], R8 ;  /* 0x00af80081c007388 */ /* 0x000fe80000000400 */
[----:B0-----:R-:W4:Y:S01]  /*2cf80*/  LDL.LU R25, [R1+0xe4] ;  /* 0x0000e40001197983 */ /* 0x001f220000300800 */
[----:B------:R-:W-:Y:S02]  /*2cf90*/  STS.U16 [R28+0xb700], R9 ;  /* 0x00b700091c007388 */ /* 0x000fe40000000400 */
[----:B-1----:R-:W4:Y:S02]  /*2cfa0*/  LDL.LU R26, [R1+0xe0] ;  /* 0x0000e000011a7983 */ /* 0x002f240000300800 */
[----:B------:R-:W-:Y:S01]  /*2cfb0*/  STS.U16 [R28+0xb780], R10 ;  /* 0x00b7800a1c007388 */ /* 0x000fe20000000400 */
[----:B------:R-:W-:Y:S04]  /*2cfc0*/  STS.U16 [R28+0xbf00], R11 ;  /* 0x00bf000b1c007388 */ /* 0x000fe80000000400 */
[----:B------:R-:W-:Y:S01]  /*2cfd0*/  STL [R1+0x44d8], R28 ;  /* 0x0044d81c01007387 */ /* 0x000fe20000100800 */
[----:B--2---:R-:W-:Y:S02]  /*2cfe0*/  STS.U16 [R28+0xbf80], R12 ;  /* 0x00bf800c1c007388 */ /* 0x004fe40000000400 */
[----:B------:R-:W-:Y:S02]  /*2cff0*/  STL [R1+0x47b0], R28 ;  /* 0x0047b01c01007387 */ /* 0x000fe40000100800 */
[----:B------:R-:W-:Y:S01]  /*2d000*/  STL [R1+0x4820], R28 ;  /* 0x0048201c01007387 */ /* 0x000fe20000100800 */
[----:B---3--:R0:W-:Y:S04]  /*2d010*/  STS.U16 [R2], R27 ;  /* 0x0000001b02007388 */ /* 0x0081e80000000400 */
[----:B----4-:R1:W-:Y:S04]  /*2d020*/  STS.U16 [R2+0x400], R29 ;  /* 0x0004001d02007388 */ /* 0x0103e80000000400 */
[----:B0-----:R-:W2:Y:S04]  /*2d030*/  LDL.LU R27, [R1+0xdc] ;  /* 0x0000dc00011b7983 */ /* 0x001ea80000300800 */
[----:B-1----:R-:W3:Y:S01]  /*2d040*/  LDL.LU R29, [R1+0xd8] ;  /* 0x0000d800011d7983 */ /* 0x002ee20000300800 */
[----:B------:R-:W4:Y:S03]  /*2d050*/  LDL.LU R28, [R1+0xd0] ;  /* 0x0000d000011c7983 */ /* 0x000f260000300800 */
[----:B------:R-:W-:Y:S04]  /*2d060*/  STS.U16 [R2+0x800], R13 ;  /* 0x0008000d02007388 */ /* 0x000fe80000000400 */
        /* <DEDUP_REMOVED lines=8> */
[----:B----4-:R0:W-:Y:S04]  /*2d0f0*/  STL [R1+0x4824], R28 ;  /* 0x0048241c01007387 */ /* 0x0101e80000100800 */
[----:B0-----:R-:W4:Y:S01]  /*2d100*/  LDL.LU R28, [R1+0xd4] ;  /* 0x0000d400011c7983 */ /* 0x001f220000300800 */
        /* <DEDUP_REMOVED lines=16> */
[----:B------:R-:W4:Y:S03]  /*2d210*/  LDL.LU R20, [R1+0x2c] ;  /* 0x00002c0001147983 */ /* 0x000f260000300800 */
[----:B------:R0:W-:Y:S01]  /*2d220*/  STS.U16 [R2+0x2c00], R22 ;  /* 0x002c001602007388 */ /* 0x0001e20000000400 */
[----:B------:R-:W4:Y:S03]  /*2d230*/  LDL.LU R21, [R1+0x28] ;  /* 0x0000280001157983 */ /* 0x000f260000300800 */
[----:B------:R1:W-:Y:S04]  /*2d240*/  STS.U16 [R2+0x3000], R23 ;  /* 0x0030001702007388 */ /* 0x0003e80000000400 */
[----:B------:R1:W-:Y:S04]  /*2d250*/  STS.U16 [R2+0x3400], R24 ;  /* 0x0034001802007388 */ /* 0x0003e80000000400 */
[----:B------:R3:W-:Y:S04]  /*2d260*/  STS.U16 [R2+0x3800], R25 ;  /* 0x0038001902007388 */ /* 0x0007e80000000400 */
[----:B------:R3:W-:Y:S04]  /*2d270*/  STS.U16 [R2+0x3c00], R26 ;  /* 0x003c001a02007388 */ /* 0x0007e80000000400 */
[----:B--2---:R2:W-:Y:S04]  /*2d280*/  STS.U16 [R2+0x4000], R27 ;  /* 0x0040001b02007388 */ /* 0x0045e80000000400 */
[----:B0-----:R-:W4:Y:S01]  /*2d290*/  LDL.LU R22, [R1+0x24] ;  /* 0x0000240001167983 */ /* 0x001f220000300800 */
[----:B-1----:R-:W4:Y:S02]  /*2d2a0*/  LDL.LU R23, [R1+0x20] ;  /* 0x0000200001177983 */ /* 0x002f240000300800 */
[----:B------:R-:W4:Y:S01]  /*2d2b0*/  LDL.LU R24, [R1+0x1c] ;  /* 0x00001c0001187983 */ /* 0x000f220000300800 */
[----:B---3--:R-:W3:Y:S01]  /*2d2c0*/  LDL.LU R25, [R1+0x18] ;  /* 0x0000180001197983 */ /* 0x008ee20000300800 */
[----:B------:R-:W3:Y:S03]  /*2d2d0*/  LDL.LU R26, [R1+0x14] ;  /* 0x00001400011a7983 */ /* 0x000ee60000300800 */
[----:B------:R0:W-:Y:S01]  /*2d2e0*/  STS.U16 [R2+0x4400], R29 ;  /* 0x0044001d02007388 */ /* 0x0001e20000000400 */
[----:B--2---:R-:W2:Y:S03]  /*2d2f0*/  LDL.LU R27, [R1+0x10] ;  /* 0x00001000011b7983 */ /* 0x004ea60000300800 */
[----:B0-----:R-:W2:Y:S01]  /*2d300*/  LDL.LU R29, [R1+0xc] ;  /* 0x00000c00011d7983 */ /* 0x001ea20000300800 */
[----:B------:R-:W2:Y:S02]  /*2d310*/  LDL.LU R4, [R1+0x8] ;  /* 0x0000080001047983 */ /* 0x000ea40000300800 */
[----:B------:R-:W2:Y:S01]  /*2d320*/  LDL.LU R5, [R1+0x4] ;  /* 0x0000040001057983 */ /* 0x000ea20000300800 */
[----:B----4-:R0:W-:Y:S04]  /*2d330*/  STS.U16 [R2+0x4800], R28 ;  /* 0x0048001c02007388 */ /* 0x0101e80000000400 */
[----:B0-----:R-:W4:Y:S04]  /*2d340*/  LDL.LU R28, [R1+0x4824] ;  /* 0x00482400011c7983 */ /* 0x001f280000300800 */
        /* <DEDUP_REMOVED lines=12> */
[----:B----4-:R0:W-:Y:S04]  /*2d410*/  STS.U16 [R2+0x4c00], R28 ;  /* 0x004c001c02007388 */ /* 0x0101e80000000400 */
[----:B0-----:R-:W0:Y:S04]  /*2d420*/  S2R R2, SR_TID.X ;  /* 0x0000000000027919 */ /* 0x001e280000002100 */
        /* <DEDUP_REMOVED lines=13> */
[----:B0-----:R-:W-:-:S05]  /*2d500*/  LOP3.LUT R2, R2, 0x3f, RZ, 0xc0, !PT ;  /* 0x0000003f02027812 */ /* 0x001fca00078ec0ff */
[----:B------:R-:W-:-:S05]  /*2d510*/  IMAD.SHL.U32 R2, R2, 0x2, RZ ;  /* 0x0000000202027824 */ /* 0x000fca00078e00ff */
[----:B------:R-:W-:-:S05]  /*2d520*/  LOP3.LUT R2, R2, 0x10, RZ, 0x3c, !PT ;  /* 0x0000001002027812 */ /* 0x000fca00078e3cff */
[----:B------:R0:W-:Y:S01]  /*2d530*/  STS.U16 [R2+0x80], R16 ;  /* 0x0000801002007388 */ /* 0x0001e20000000400 */
[----:B------:R1:W-:Y:S02]  /*2d540*/  STS.U16 [R2+0x480], R17 ;  /* 0x0004801102007388 */ /* 0x0003e40000000400 */
[----:B------:R2:W-:Y:S02]  /*2d550*/  STS.U16 [R2+0x880], R18 ;  /* 0x0008801202007388 */ /* 0x0005e40000000400 */
[----:B------:R3:W-:Y:S01]  /*2d560*/  STS.U16 [R2+0xc80], R19 ;  /* 0x000c801302007388 */ /* 0x0007e20000000400 */
[----:B------:R3:W-:Y:S01]  /*2d570*/  STS.U16 [R2+0x1080], R20 ;  /* 0x0010801402007388 */ /* 0x0007e20000000400 */
[----:B------:R3:W-:Y:S03]  /*2d580*/  STS.U16 [R2+0x1480], R21 ;  /* 0x0014801502007388 */ /* 0x0007e60000000400 */
[----:B0-----:R-:W4:Y:S01]  /*2d590*/  LDL.LU R16, [R1+0x47ec] ;  /* 0x0047ec0001107983 */ /* 0x001f220000300800 */
[----:B-1----:R-:W4:Y:S02]  /*2d5a0*/  LDL.LU R17, [R1+0x47e8] ;  /* 0x0047e80001117983 */ /* 0x002f240000300800 */
[----:B--2---:R-:W2:Y:S02]  /*2d5b0*/  LDL.LU R18, [R1+0x47e4] ;  /* 0x0047e40001127983 */ /* 0x004ea40000300800 */
[----:B---3--:R-:W3:Y:S01]  /*2d5c0*/  LDL.LU R19, [R1+0x47e0] ;  /* 0x0047e00001137983 */ /* 0x008ee20000300800 */
[----:B------:R-:W2:Y:S01]  /*2d5d0*/  LDL.LU R20, [R1+0x47dc] ;  /* 0x0047dc0001147983 */ /* 0x000ea20000300800 */
[----:B------:R-:W2:Y:S03]  /*2d5e0*/  LDL.LU R21, [R1+0x47d8] ;  /* 0x0047d80001157983 */ /* 0x000ea60000300800 */
[----:B------:R0:W-:Y:S01]  /*2d5f0*/  STS.U16 [R2+0x1880], R22 ;  /* 0x0018801602007388 */ /* 0x0001e20000000400 */
[----:B------:R1:W-:Y:S02]  /*2d600*/  STS.U16 [R2+0x1c80], R23 ;  /* 0x001c801702007388 */ /* 0x0003e40000000400 */
[----:B------:R1:W-:Y:S02]  /*2d610*/  STS.U16 [R2+0x2080], R24 ;  /* 0x0020801802007388 */ /* 0x0003e40000000400 */
[----:B------:R1:W-:Y:S01]  /*2d620*/  STS.U16 [R2+0x2480], R25 ;  /* 0x0024801902007388 */ /* 0x0003e20000000400 */
[----:B------:R1:W-:Y:S01]  /*2d630*/  STS.U16 [R2+0x2880], R26 ;  /* 0x0028801a02007388 */ /* 0x0003e20000000400 */
[----:B------:R1:W-:Y:S03]  /*2d640*/  STS.U16 [R2+0x2c80], R27 ;  /* 0x002c801b02007388 */ /* 0x0003e60000000400 */
[----:B0-----:R-:W2:Y:S01]  /*2d650*/  LDL.LU R22, [R1+0x47d4] ;  /* 0x0047d40001167983 */ /* 0x001ea20000300800 */
[----:B-1----:R-:W2:Y:S03]  /*2d660*/  LDL.LU R23, [R1+0x47d0] ;  /* 0x0047d00001177983 */ /* 0x002ea60000300800 */
[----:B------:R-:W2:Y:S01]  /*2d670*/  LDL.LU R24, [R1+0x47cc] ;  /* 0x0047cc0001187983 */ /* 0x000ea20000300800 */
[----:B------:R-:W2:Y:S03]  /*2d680*/  LDL.LU R25, [R1+0x47c8] ;  /* 0x0047c80001197983 */ /* 0x000ea60000300800 */
[----:B------:R-:W2:Y:S01]  /*2d690*/  LDL.LU R26, [R1+0x47c4] ;  /* 0x0047c400011a7983 */ /* 0x000ea20000300800 */
[----:B------:R-:W2:Y:S03]  /*2d6a0*/  LDL.LU R27, [R1+0x47c0] ;  /* 0x0047c000011b7983 */ /* 0x000ea60000300800 */
[----:B------:R0:W-:Y:S04]  /*2d6b0*/  STS.U16 [R2+0x3080], R29 ;  /* 0x0030801d02007388 */ /* 0x0001e80000000400 */
[----:B0-----:R-:W2:Y:S01]  /*2d6c0*/  LDL.LU R29, [R1+0x47bc] ;  /* 0x0047bc00011d7983 */ /* 0x001ea20000300800 */
[----:B------:R-:W-:Y:S02]  /*2d6d0*/  STS.U16 [R2+0x3480], R4 ;  /* 0x0034800402007388 */ /* 0x000fe40000000400 */
[----:B------:R-:W-:Y:S01]  /*2d6e0*/  STS.U16 [R2+0x3880], R5 ;  /* 0x0038800502007388 */ /* 0x000fe20000000400 */
[----:B--2---:R0:W-:Y:S04]  /*2d6f0*/  STS.U16 [R2+0x3c80], R29 ;  /* 0x003c801d02007388 */ /* 0x0041e80000000400 */
[----:B0-----:R-:W2:Y:S01]  /*2d700*/  LDL.LU R29, [R1+0x47b8] ;  /* 0x0047b800011d7983 */ /* 0x001ea20000300800 */
[----:B------:R-:W2:Y:S02]  /*2d710*/  LDL R5, [R1+0x1388] ;  /* 0x0013880001057983 */ /* 0x000ea40000100800 */
[----:B------:R-:W2:Y:S01]  /*2d720*/  LDL R4, [R1+0x1af0] ;  /* 0x001af00001047983 */ /* 0x000ea20000100800 */
[----:B----4-:R-:W-:Y:S01]  /*2d730*/  PRMT R28, RZ, 0x7610, R28 ;  /* 0x00007610ff1c7816 */ /* 0x010fe2000000001c */
[----:B------:R-:W-:Y:S01]  /*2d740*/  STS.U16 [R2+0x4080], R27 ;  /* 0x0040801b02007388 */ /* 0x000fe20000000400 */
[----:B------:R-:W-:Y:S02]  /*2d750*/  STS.U16 [R2+0x4480], R26 ;  /* 0x0044801a02007388 */ /* 0x000fe40000000400 */
[----:B------:R-:W-:Y:S02]  /*2d760*/  STS.U16 [R2+0x4880], R25 ;  /* 0x0048801902007388 */ /* 0x000fe40000000400 */
[----:B------:R-:W-:Y:S01]  /*2d770*/  STS.U16 [R2+0x4c80], R24 ;  /* 0x004c801802007388 */ /* 0x000fe20000000400 */
[----:B------:R-:W-:Y:S01]  /*2d780*/  STS.U16 [R2+0x5080], R23 ;  /* 0x0050801702007388 */ /* 0x000fe20000000400 */
[----:B------:R-:W-:Y:S02]  /*2d790*/  STS.U16 [R2+0x5480], R22 ;  /* 0x0054801602007388 */ /* 0x000fe40000000400 */
[----:B------:R-:W-:Y:S02]  /*2d7a0*/  STS.U16 [R2+0x5880], R21 ;  /* 0x0058801502007388 */ /* 0x000fe40000000400 */
[----:B------:R-:W-:Y:S01]  /*2d7b0*/  STS.U16 [R2+0x5c80], R20 ;  /* 0x005c801402007388 */ /* 0x000fe20000000400 */
[----:B---3--:R-:W-:Y:S01]  /*2d7c0*/  STS.U16 [R2+0x6080], R19 ;  /* 0x0060801302007388 */ /* 0x008fe20000000400 */
[----:B------:R-:W-:Y:S02]  /*2d7d0*/  STS.U16 [R2+0x6480], R18 ;  /* 0x0064801202007388 */ /* 0x000fe40000000400 */
[----:B------:R-:W-:Y:S02]  /*2d7e0*/  STS.U16 [R2+0x6880], R17 ;  /* 0x0068801102007388 */ /* 0x000fe40000000400 */
[----:B------:R-:W-:Y:S01]  /*2d7f0*/  STS.U16 [R2+0x6c80], R16 ;  /* 0x006c801002007388 */ /* 0x000fe20000000400 */
[----:B--2---:R-:W2:Y:S04]  /*2d800*/  @!P0 LDG.E.U16 R28, [R4.64] ;  /* 0x00000006041c8981 */ /* 0x004ea8000c1e1500 */
[----:B------:R-:W-:Y:S01]  /*2d810*/  STS.U16 [R2+0x7080], R15 ;  /* 0x0070800f02007388 */ /* 0x000fe20000000400 */
[----:B------:R-:W-:Y:S03]  /*2d820*/  STS.U16 [R2+0x7480], R14 ;  /* 0x0074800e02007388 */ /* 0x000fe60000000400 */
[----:B------:R-:W-:Y:S01]  /*2d830*/  STL [R1+0x4550], R27 ;  /* 0x0045501b01007387 */ /* 0x000fe20000100800 */
[----:B------:R-:W-:Y:S02]  /*2d840*/  STS.U16 [R2+0x7880], R13 ;  /* 0x0078800d02007388 */ /* 0x000fe40000000400 */
[----:B------:R-:W-:Y:S02]  /*2d850*/  STL [R1+0x4554], R27 ;  /* 0x0045541b01007387 */ /* 0x000fe40000100800 */
[----:B------:R0:W-:Y:S01]  /*2d860*/  STS.U16 [R2+0x7c80], R12 ;  /* 0x007c800c02007388 */ /* 0x0001e20000000400 */
[----:B------:R-:W-:Y:S04]  /*2d870*/  STL [R1+0x4558], R27 ;  /* 0x0045581b01007387 */ /* 0x000fe80000100800 */
[----:B------:R-:W-:Y:S01]  /*2d880*/  STS.U16 [R0+0x100], R11 ;  /* 0x0001000b00007388 */ /* 0x000fe20000000400 */
[----:B------:R-:W-:Y:S02]  /*2d890*/  STL [R1+0x455c], R27 ;  /* 0x00455c1b01007387 */ /* 0x000fe40000100800 */
[----:B------:R-:W-:Y:S02]  /*2d8a0*/  STS.U16 [R0+0x500], R10 ;  /* 0x0005000a00007388 */ /* 0x000fe40000000400 */
[----:B------:R-:W-:Y:S01]  /*2d8b0*/  STL [R1+0x4560], R27 ;  /* 0x0045601b01007387 */ /* 0x000fe20000100800 */
[----:B------:R-:W-:Y:S04]  /*2d8c0*/  STS.U16 [R0+0x900], R9 ;  /* 0x0009000900007388 */ /* 0x000fe80000000400 */
[----:B------:R-:W-:Y:S01]  /*2d8d0*/  STL [R1+0x4564], R27 ;  /* 0x0045641b01007387 */ /* 0x000fe20000100800 */
[----:B------:R-:W-:Y:S02]  /*2d8e0*/  STS.U16 [R0+0xd00], R8 ;  /* 0x000d000800007388 */ /* 0x000fe40000000400 */
[----:B------:R-:W-:Y:S02]  /*2d8f0*/  STL [R1+0x4568], R27 ;  /* 0x0045681b01007387 */ /* 0x000fe40000100800 */
[----:B------:R-:W-:Y:S01]  /*2d900*/  STS.U16 [R0+0x1100], R7 ;  /* 0x0011000700007388 */ /* 0x000fe20000000400 */
[----:B------:R-:W-:Y:S04]  /*2d910*/  STL [R1+0x456c], R27 ;  /* 0x00456c1b01007387 */ /* 0x000fe80000100800 */
[----:B------:R-:W-:Y:S01]  /*2d920*/  STS.U16 [R0+0x1500], R6 ;  /* 0x0015000600007388 */ /* 0x000fe20000000400 */
[----:B0-----:R-:W3:Y:S02]  /*2d930*/  LDL.LU R2, [R1+0x1b54] ;  /* 0x001b540001027983 */ /* 0x001ee40000300800 */
[----:B------:R0:W-:Y:S02]  /*2d940*/  STS.U16 [R0+0x1900], R3 ;  /* 0x0019000300007388 */ /* 0x0001e40000000400 */
[----:B0-----:R-:W4:Y:S04]  /*2d950*/  LDL.LU R0, [R1+0x47b4] ;  /* 0x0047b40001007983 */ /* 0x001f280000300800 */
[----:B--2---:R0:W-:Y:S04]  /*2d960*/  STL [R1+0x2f4], R28 ;  /* 0x0002f41c01007387 */ /* 0x0041e80000100800 */
[----:B0-----:R-:W2:Y:S01]  /*2d970*/  LDL.LU R28, [R1+0x47b0] ;  /* 0x0047b000011c7983 */ /* 0x001ea20000300800 */
[----:B------:R-:W2:Y:S02]  /*2d980*/  LDL R4, [R1+0x1384] ;  /* 0x0013840001047983 */ /* 0x000ea40000100800 */
[----:B------:R-:W2:Y:S01]  /*2d990*/  LDL R5, [R1+0x1aec] ;  /* 0x001aec0001057983 */ /* 0x000ea20000100800 */
[----:B----4-:R-:W-:-:S02]  /*2d9a0*/  PRMT R0, RZ, 0x7610, R0 ;  /* 0x00007610ff007816 */ /* 0x010fc40000000000 */
[----:B--2---:R-:W-:-:S04]  /*2d9b0*/  @!P0 LOP3.LUT R5, R5, R4, RZ, 0x3c, !PT ;  /* 0x0000000405058212 */ /* 0x004fc800078e3cff */
[----:B------:R-:W-:-:S04]  /*2d9c0*/  @!P0 LOP3.LUT R4, R5, R4, RZ, 0x3c, !PT ;  /* 0x0000000405048212 */ /* 0x000fc800078e3cff */
[----:B------:R-:W-:-:S05]  /*2d9d0*/  @!P0 LOP3.LUT R5, R5, R4, RZ, 0x3c, !PT ;  /* 0x0000000405058212 */ /* 0x000fca00078e3cff */
[----:B------:R-:W2:Y:S04]  /*2d9e0*/  @!P0 LDG.E.U16 R0, [R4.64] ;  /* 0x0000000604008981 */ /* 0x000ea8000c1e1500 */
[----:B--2---:R0:W-:Y:S04]  /*2d9f0*/  STL [R1+0x2f0], R0 ;  /* 0x0002f00001007387 */ /* 0x0041e80000100800 */
[----:B0-----:R-:W2:Y:S01]  /*2da00*/  LDL.LU R0, [R1+0x47ac] ;  /* 0x0047ac0001007983 */ /* 0x001ea20000300800 */
[----:B------:R-:W4:Y:S02]  /*2da10*/  LDL R4, [R1+0x1380] ;  /* 0x0013800001047983 */ /* 0x000f240000100800 */
[----:B------:R-:W4:Y:S01]  /*2da20*/  LDL R5, [R1+0x1ae8] ;  /* 0x001ae80001057983 */ /* 0x000f220000100800 */
[----:B------:R-:W-:-:S02]  /*2da30*/  PRMT R29, RZ, 0x7610, R29 ;  /* 0x00007610ff1d7816 */ /* 0x000fc4000000001d */
[----:B----4-:R-:W-:-:S04]  /*2da40*/  @!P0 LOP3.LUT R5, R5, R4, RZ, 0x3c, !PT ;  /* 0x0000000405058212 */ /* 0x010fc800078e3cff */
[----:B------:R-:W-:-:S04]  /*2da50*/  @!P0 LOP3.LUT R4, R5, R4, RZ, 0x3c, !PT ;  /* 0x0000000405048212 */ /* 0x000fc800078e3cff */
[----:B------:R-:W-:-:S05]  /*2da60*/  @!P0 LOP3.LUT R5, R5, R4, RZ, 0x3c, !PT ;  /* 0x0000000405058212 */ /* 0x000fca00078e3cff */
[----:B------:R-:W4:Y:S04]  /*2da70*/  @!P0 LDG.E.U16 R29, [R4.64] ;  /* 0x00000006041d8981 */ /* 0x000f28000c1e1500 */
[----:B----4-:R0:W-:Y:S04]  /*2da80*/  STL [R1+0x2ec], R29 ;  /* 0x0002ec1d01007387 */ /* 0x0101e80000100800 */
[----:B0-----:R-:W4:Y:S01]  /*2da90*/  LDL.LU R29, [R1+0x47a8] ;  /* 0x0047a800011d7983 */ /* 0x001f220000300800 */
[----:B------:R-:W3:Y:S02]  /*2daa0*/  LDL R4, [R1+0x137c] ;  /* 0x00137c0001047983 */ /* 0x000ee40000100800 */
[----:B------:R-:W3:Y:S01]  /*2dab0*/  LDL R5, [R1+0x1ae4] ;  /* 0x001ae40001057983 */ /* 0x000ee20000100800 */
[----:B--2---:R-:W-:-:S02]  /*2dac0*/  PRMT R0, RZ, 0x7610, R0 ;  /* 0x00007610ff007816 */ /* 0x004fc40000000000 */
[----:B---3--:R-:W-:-:S04]  /*2dad0*/  @!P0 LOP3.LUT R5, R5, R4, RZ, 0x3c, !PT ;  /* 0x0000000405058212 */ /* 0x008fc800078e3cff */
[----:B------:R-:W-:-:S04]  /*2dae0*/  @!P0 LOP3.LUT R4, R5, R4, RZ, 0x3c, !PT ;  /* 0x0000000405048212 */ /* 0x000fc800078e3cff */
[----:B------:R-:W-:-:S05]  /*2daf0*/  @!P0 LOP3.LUT R5, R5, R4, RZ, 0x3c, !PT ;  /* 0x0000000405058212 */ /* 0x000fca00078e3cff */
[----:B------:R-:W2:Y:S04]  /*2db00*/  @!P0 LDG.E.U16 R0, [R4.64] ;  /* 0x0000000604008981 */ /* 0x000ea8000c1e1500 */
[----:B--2---:R0:W-:Y:S04]  /*2db10*/  STL [R1+0x2e8], R0 ;  /* 0x0002e80001007387 */ /* 0x0041e80000100800 */
[----:B0-----:R-:W2:Y:S01]  /*2db20*/  LDL.LU R0, [R1+0x47a4] ;  /* 0x0047a40001007983 */ /* 0x001ea20000300800 */
[----:B------:R-:W3:Y:S02]  /*2db30*/  LDL R4, [R1+0x1adc] ;  /* 0x001adc0001047983 */ /* 0x000ee40000100800 */
[----:B------:R-:W3:Y:S01]  /*2db40*/  LDL R5, [R1+0x1ae0] ;  /* 0x001ae00001057983 */ /* 0x000ee20000100800 */
[----:B----4-:R-:W-:-:S02]  /*2db50*/  PRMT R29, RZ, 0x7610, R29 ;  /* 0x00007610ff1d7816 */ /* 0x010fc4000000001d */
[----:B---3--:R-:W-:-:S04]  /*2db60*/  @!P0 LOP3.LUT R5, R5, R4, RZ, 0x3c, !PT ;  /* 0x0000000405058212 */ /* 0x008fc800078e3cff */
[----:B------:R-:W-:-:S04]  /*2db70*/  @!P0 LOP3.LUT R4, R5, R4, RZ, 0x3c, !PT ;  /* 0x0000000405048212 */ /* 0x000fc800078e3cff */
[----:B------:R-:W-:-:S05]  /*2db80*/  @!P0 LOP3.LUT R5, R5, R4, RZ, 0x3c, !PT ;  /* 0x0000000405058212 */ /* 0x000fca00078e3cff */
[----:B------:R-:W3:Y:S04]  /*2db90*/  @!P0 LDG.E.U16 R29, [R4.64] ;  /* 0x00000006041d8981 */ /* 0x000ee8000c1e1500 */
[----:B---3--:R0:W-:Y:S04]  /*2dba0*/  STL [R1+0x2e4], R29 ;  /* 0x0002e41d01007387 */ /* 0x0081e80000100800 */
[----:B0-----:R-:W3:Y:S01]  /*2dbb0*/  LDL.LU R29, [R1+0x47a0] ;  /* 0x0047a000011d7983 */ /* 0x001ee20000300800 */
[----:B------:R-:W4:Y:S02]  /*2dbc0*/  LDL R4, [R1+0x1abc] ;  /* 0x001abc0001047983 */ /* 0x000f240000100800 */
[----:B------:R-:W4:Y:S01]  /*2dbd0*/  LDL R5, [R1+0x1ac0] ;  /* 0x001ac00001057983 */ /* 0x000f220000100800 */
[----:B--2---:R-:W-:-:S02]  /*2dbe0*/  PRMT R0, RZ, 0x7610, R0 ;  /* 0x00007610ff007816 */ /* 0x004fc40000000000 */
[----:B----4-:R-:W-:-:S04]  /*2dbf0*/  @!P0 LOP3.LUT R5, R5, R4, RZ, 0x3c, !PT ;  /* 0x0000000405058212 */ /* 0x010fc800078e3cff */
[----:B------:R-:W-:-:S04]  /*2dc00*/  @!P0 LOP3.LUT R4, R5, R4, RZ, 0x3c, !PT ;  /* 0x0000000405048212 */ /* 0x000fc800078e3cff */
[----:B------:R-:W-:-:S05]  /*2dc10*/  @!P0 LOP3.LUT R5, R5, R4, RZ, 0x3c, !PT ;  /* 0x0000000405058212 */ /* 0x000fca00078e3cff */
[----:B------:R-:W2:Y:S04]  /*2dc20*/  @!P0 LDG.E.U16 R0, [R4.64] ;  /* 0x0000000604008981 */ /* 0x000ea8000c1e1500 */
[----:B--2---:R0:W-:Y:S04]  /*2dc30*/  STL [R1+0x2e0], R0 ;  /* 0x0002e00001007387 */ /* 0x0041e80000100800 */
[----:B0-----:R-:W2:Y:S01]  /*2dc40*/  LDL.LU R0, [R1+0x479c] ;  /* 0x00479c0001007983 */ /* 0x001ea20000300800 */
[----:B------:R-:W4:Y:S02]  /*2dc50*/  LDL R4, [R1+0x1ab4] ;  /* 0x001ab40001047983 */ /* 0x000f240000100800 */
[----:B------:R-:W4:Y:S01]  /*2dc60*/  LDL R5, [R1+0x1ab8] ;  /* 0x001ab80001057983 */ /* 0x000f220000100800 */
[----:B---3--:R-:W-:-:S02]  /*2dc70*/  PRMT R29, RZ, 0x7610, R29 ;  /* 0x00007610ff1d7816 */ /* 0x008fc4000000001d */
[----:B----4-:R-:W-:-:S04]  /*2dc80*/  @!P0 LOP3.LUT R5, R5, R4, RZ, 0x3c, !PT ;  /* 0x0000000405058212 */ /* 0x010fc800078e3cff */
        /* <DEDUP_REMOVED lines=699> */
[----:B------:R-:W4:Y:S02]  /*30840*/  LDL R5, [R1+0x1740] ;  /* 0x0017400001057983 */ /* 0x000f240000100800 */
[----:B----4-:R-:W-:-:S02]  /*30850*/  @!P0 LOP3.LUT R5, R5, R4, RZ, 0x3c, !PT ;  /* 0x0000000405058212 */ /* 0x010fc400078e3cff */
[----:B--2---:R-:W-:Y:S02]  /*30860*/  PRMT R0, RZ, 0x7610, R0 ;  /* 0x00007610ff007816 */ /* 0x004fe40000000000 */
        /* <DEDUP_REMOVED lines=389> */
[----:B------:R0:W4:Y:S04]  /*320c0*/  @!P0 LDG.E.U16 R28, [R4.64] ;  /* 0x00000006041c8981 */ /* 0x000128000c1e1500 */
[----:B0-----:R-:W3:Y:S04]  /*320d0*/  LDL R4, [R1+0x156c] ;  /* 0x00156c0001047983 */ /* 0x001ee80000100800 */
[----:B------:R-:W3:Y:S01]  /*320e0*/  LDL R5, [R1+0x1570] ;  /* 0x0015700001057983 */ /* 0x000ee20000100800 */
[----:B--2---:R-:W-:Y:S02]  /*320f0*/  PRMT R0, RZ, 0x7610, R0 ;  /* 0x00007610ff007816 */ /* 0x004fe40000000000 */
[----:B---3--:R-:W-:-:S04]  /*32100*/  @!P0 LOP3.LUT R5, R5, R4, RZ, 0x3c, !PT ;  /* 0x0000000405058212 */ /* 0x008fc800078e3cff */
[----:B------:R-:W-:-:S04]  /*32110*/  @!P0 LOP3.LUT R4, R5, R4, RZ, 0x3c, !PT ;  /* 0x0000000405048212 */ /* 0x000fc800078e3cff */
[----:B------:R-:W-:-:S05]  /*32120*/  @!P0 LOP3.LUT R5, R5, R4, RZ, 0x3c, !PT ;  /* 0x0000000405058212 */ /* 0x000fca00078e3cff */
[----:B------:R-:W2:Y:S04]  /*32130*/  @!P0 LDG.E.U16 R0, [R4.64] ;  /* 0x0000000604008981 */ /* 0x000ea8000c1e1500 */
[----:B----4-:R-:W-:Y:S04]  /*32140*/  STL [R1+0x4520], R28 ;  /* 0x0045201c01007387 */ /* 0x010fe80000100800 */
[----:B--2---:R0:W-:Y:S04]  /*32150*/  STL [R1+0xe4], R0 ;  /* 0x0000e40001007387 */ /* 0x0041e80000100800 */
[----:B0-----:R-:W2:Y:S01]  /*32160*/  LDL.LU R0, [R1+0x45b4] ;  /* 0x0045b40001007983 */ /* 0x001ea20000300800 */
[----:B------:R-:W3:Y:S02]  /*32170*/  LDL R4, [R1+0x1564] ;  /* 0x0015640001047983 */ /* 0x000ee40000100800 */
[----:B------:R-:W3:Y:S02]  /*32180*/  LDL R5, [R1+0x1568] ;  /* 0x0015680001057983 */ /* 0x000ee40000100800 */
[----:B---3--:R-:W-:-:S02]  /*32190*/  @!P0 LOP3.LUT R5, R5, R4, RZ, 0x3c, !PT ;  /* 0x0000000405058212 */ /* 0x008fc400078e3cff */
[----:B--2---:R-:W-:Y:S02]  /*321a0*/  PRMT R0, RZ, 0x7610, R0 ;  /* 0x00007610ff007816 */ /* 0x004fe40000000000 */
[----:B------:R-:W-:-:S04]  /*321b0*/  @!P0 LOP3.LUT R4, R5, R4, RZ, 0x3c, !PT ;  /* 0x0000000405048212 */ /* 0x000fc800078e3cff */
[----:B------:R-:W-:-:S05]  /*321c0*/  @!P0 LOP3.LUT R5, R5, R4, RZ, 0x3c, !PT ;  /* 0x0000000405058212 */ /* 0x000fca00078e3cff */
[----:B------:R-:W2:Y:S04]  /*321d0*/  @!P0 LDG.E.U16 R0, [R4.64] ;  /* 0x0000000604008981 */ /* 0x000ea8000c1e1500 */
        /* <DEDUP_REMOVED lines=62> */
[----:B------:R0:W2:Y:S04]  /*325c0*/  @!P0 LDG.E.U16 R0, [R4.64] ;  /* 0x0000000604008981 */ /* 0x0000a8000c1e1500 */
[----:B0-----:R-:W3:Y:S04]  /*325d0*/  LDL R4, [R1+0x1504] ;  /* 0x0015040001047983 */ /* 0x001ee80000100800 */
[----:B------:R-:W3:Y:S01]  /*325e0*/  LDL R5, [R1+0x1508] ;  /* 0x0015080001057983 */ /* 0x000ee20000100800 */
[----:B------:R-:W-:Y:S02]  /*325f0*/  PRMT R29, RZ, 0x7610, R29 ;  /* 0x00007610ff1d7816 */ /* 0x000fe4000000001d */
[----:B---3--:R-:W-:-:S04]  /*32600*/  @!P0 LOP3.LUT R5, R5, R4, RZ, 0x3c, !PT ;  /* 0x0000000405058212 */ /* 0x008fc800078e3cff */
[----:B------:R-:W-:-:S04]  /*32610*/  @!P0 LOP3.LUT R4, R5, R4, RZ, 0x3c, !PT ;  /* 0x0000000405048212 */ /* 0x000fc800078e3cff */
[----:B------:R-:W-:-:S05]  /*32620*/  @!P0 LOP3.LUT R5, R5, R4, RZ, 0x3c, !PT ;  /* 0x0000000405058212 */ /* 0x000fca00078e3cff */
[----:B------:R-:W3:Y:S04]  /*32630*/  @!P0 LDG.E.U16 R29, [R4.64] ;  /* 0x00000006041d8981 */ /* 0x000ee8000c1e1500 */
[----:B--2---:R-:W-:Y:S04]  /*32640*/  STL [R1+0x44c8], R0 ;  /* 0x0044c80001007387 */ /* 0x004fe80000100800 */
[----:B---3--:R0:W-:Y:S04]  /*32650*/  STL [R1+0x60], R29 ;  /* 0x0000601d01007387 */ /* 0x0081e80000100800 */
        /* <DEDUP_REMOVED lines=29> */
[----:B------:R-:W3:Y:S01]  /*32830*/  LDL R5, [R1+0x14e8] ;  /* 0x0014e80001057983 */ /* 0x000ee20000100800 */
[----:B------:R-:W-:-:S02]  /*32840*/  PRMT R0, RZ, 0x7610, R0 ;  /* 0x00007610ff007816 */ /* 0x000fc40000000000 */
[----:B---3--:R-:W-:-:S04]  /*32850*/  @!P0 LOP3.LUT R5, R5, R4, RZ, 0x3c, !PT ;  /* 0x0000000405058212 */ /* 0x008fc800078e3cff */
[----:B------:R-:W-:-:S04]  /*32860*/  @!P0 LOP3.LUT R4, R5, R4, RZ, 0x3c, !PT ;  /* 0x0000000405048212 */ /* 0x000fc800078e3cff */
[----:B------:R-:W-:-:S05]  /*32870*/  @!P0 LOP3.LUT R5, R5, R4, RZ, 0x3c, !PT ;  /* 0x0000000405058212 */ /* 0x000fca00078e3cff */
[----:B------:R0:W3:Y:S04]  /*32880*/  @!P0 LDG.E.U16 R0, [R4.64] ;  /* 0x0000000604008981 */ /* 0x0000e8000c1e1500 */
[----:B0-----:R-:W4:Y:S04]  /*32890*/  LDL R4, [R1+0x14dc] ;  /* 0x0014dc0001047983 */ /* 0x001f280000100800 */
[----:B------:R-:W4:Y:S01]  /*328a0*/  LDL R5, [R1+0x14e0] ;  /* 0x0014e00001057983 */ /* 0x000f220000100800 */
[----:B--2---:R-:W-:Y:S02]  /*328b0*/  PRMT R29, RZ, 0x7610, R29 ;  /* 0x00007610ff1d7816 */ /* 0x004fe4000000001d */
[----:B----4-:R-:W-:-:S04]  /*328c0*/  @!P0 LOP3.LUT R5, R5, R4, RZ, 0x3c, !PT ;  /* 0x0000000405058212 */ /* 0x010fc800078e3cff */
[----:B------:R-:W-:-:S04]  /*328d0*/  @!P0 LOP3.LUT R4, R5, R4, RZ, 0x3c, !PT ;  /* 0x0000000405048212 */ /* 0x000fc800078e3cff */
[----:B------:R-:W-:-:S05]  /*328e0*/  @!P0 LOP3.LUT R5, R5, R4, RZ, 0x3c, !PT ;  /* 0x0000000405058212 */ /* 0x000fca00078e3cff */
[----:B------:R-:W2:Y:S04]  /*328f0*/  @!P0 LDG.E.U16 R29, [R4.64] ;  /* 0x00000006041d8981 */ /* 0x000ea8000c1e1500 */
[----:B---3--:R-:W-:Y:S04]  /*32900*/  STL [R1+0x44dc], R0 ;  /* 0x0044dc0001007387 */ /* 0x008fe80000100800 */
        /* <DEDUP_REMOVED lines=82> */
[----:B------:R-:W-:Y:S02]  /*32e30*/  PRMT R0, RZ, 0x7610, R0 ;  /* 0x00007610ff007816 */ /* 0x000fe40000000000 */
[----:B----4-:R-:W-:-:S04]  /*32e40*/  @!P0 LOP3.LUT R5, R5, R4, RZ, 0x3c, !PT ;  /* 0x0000000405058212 */ /* 0x010fc800078e3cff */
[----:B------:R-:W-:-:S04]  /*32e50*/  @!P0 LOP3.LUT R4, R5, R4, RZ, 0x3c, !PT ;  /* 0x0000000405048212 */ /* 0x000fc800078e3cff */
[----:B------:R-:W-:Y:S01]  /*32e60*/  @!P0 LOP3.LUT R5, R5, R4, RZ, 0x3c, !PT ;  /* 0x0000000405058212 */ /* 0x000fe200078e3cff */
[----:B---3--:R-:W-:Y:S04]  /*32e70*/  STL [R1+0x4524], R29 ;  /* 0x0045241d01007387 */ /* 0x008fe80000100800 */
[----:B------:R0:W3:Y:S04]  /*32e80*/  @!P0 LDG.E.U16 R0, [R4.64] ;  /* 0x0000000604008981 */ /* 0x0000e8000c1e1500 */
[----:B0-----:R-:W4:Y:S04]  /*32e90*/  LDL R4, [R1+0x1444] ;  /* 0x0014440001047983 */ /* 0x001f280000100800 */
[----:B------:R-:W4:Y:S01]  /*32ea0*/  LDL R5, [R1+0x1448] ;  /* 0x0014480001057983 */ /* 0x000f220000100800 */
[----:B--2---:R-:W-:-:S02]  /*32eb0*/  PRMT R27, RZ, 0x7610, R27 ;  /* 0x00007610ff1b7816 */ /* 0x004fc4000000001b */
        /* <DEDUP_REMOVED lines=39> */
[----:B---3--:R0:W-:Y:S04]  /*33130*/  STL [R1+0x454c], R29 ;  /* 0x00454c1d01007387 */ /* 0x0081e80000100800 */
[----:B0-----:R-:W3:Y:S04]  /*33140*/  LDL R29, [R1+0x1440] ;  /* 0x00144000011d7983 */ /* 0x001ee80000100800 */
[----:B--2---:R0:W-:Y:S04]  /*33150*/  STL [R1+0x10], R27 ;  /* 0x0000101b01007387 */ /* 0x0041e80000100800 */
[----:B0-----:R-:W2:Y:S01]  /*33160*/  LDL.LU R27, [R1+0x4558] ;  /* 0x00455800011b7983 */ /* 0x001ea20000300800 */
[----:B------:R-:W4:Y:S01]  /*33170*/  LDL R5, [R1+0x143c] ;  /* 0x00143c0001057983 */ /* 0x000f220000100800 */
[----:B------:R-:W-:Y:S01]  /*33180*/  PRMT R28, RZ, 0x7610, R28 ;  /* 0x00007610ff1c7816 */ /* 0x000fe2000000001c */
[----:B---3--:R-:W-:Y:S01]  /*33190*/  @!P0 IMAD.MOV.U32 R4, RZ, RZ, R29 ;  /* 0x000000ffff048224 */ /* 0x008fe200078e001d */
[----:B------:R-:W-:Y:S01]  /*331a0*/  PRMT R0, RZ, 0x7610, R0 ;  /* 0x00007610ff007816 */ /* 0x000fe20000000000 */
[----:B------:R-:W3:Y:S04]  /*331b0*/  LDL R29, [R1+0x1468] ;  /* 0x00146800011d7983 */ /* 0x000ee80000100800 */
[----:B----4-:R0:W4:Y:S04]  /*331c0*/  @!P0 LDG.E.U16 R28, [R4.64] ;  /* 0x00000006041c8981 */ /* 0x010128000c1e1500 */
[----:B0-----:R-:W2:Y:S04]  /*331d0*/  LDL R4, [R1+0x13fc] ;  /* 0x0013fc0001047983 */ /* 0x001ea80000100800 */
[----:B------:R-:W2:Y:S02]  /*331e0*/  LDL R5, [R1+0x1400] ;  /* 0x0014000001057983 */ /* 0x000ea40000100800 */
[----:B--2---:R-:W-:-:S04]  /*331f0*/  @!P0 LOP3.LUT R5, R5, R4, RZ, 0x3c, !PT ;  /* 0x0000000405058212 */ /* 0x004fc800078e3cff */
[----:B------:R-:W-:-:S04]  /*33200*/  @!P0 LOP3.LUT R4, R5, R4, RZ, 0x3c, !PT ;  /* 0x0000000405048212 */ /* 0x000fc800078e3cff */
[----:B------:R-:W-:Y:S01]  /*33210*/  @!P0 LOP3.LUT R5, R5, R4, RZ, 0x3c, !PT ;  /* 0x0000000405058212 */ /* 0x000fe200078e3cff */
[----:B----4-:R0:W-:Y:S04]  /*33220*/  STL [R1+0x453c], R28 ;  /* 0x00453c1c01007387 */ /* 0x0101e80000100800 */
[----:B------:R1:W2:Y:S01]  /*33230*/  @!P0 LDG.E.U16 R0, [R4.64] ;  /* 0x0000000604008981 */ /* 0x0002a2000c1e1500 */
[----:B------:R-:W-:-:S03]  /*33240*/  PRMT R27, RZ, 0x7610, R27 ;  /* 0x00007610ff1b7816 */ /* 0x000fc6000000001b */
[----:B0-----:R-:W4:Y:S04]  /*33250*/  LDL R28, [R1+0x1434] ;  /* 0x00143400011c7983 */ /* 0x001f280000100800 */
[----:B-1----:R-:W2:Y:S04]  /*33260*/  LDL R4, [R1+0x13bc] ;  /* 0x0013bc0001047983 */ /* 0x002ea80000100800 */
[----:B------:R-:W2:Y:S02]  /*33270*/  LDL R5, [R1+0x13c0] ;  /* 0x0013c00001057983 */ /* 0x000ea40000100800 */
[----:B--2---:R-:W-:-:S04]  /*33280*/  @!P0 LOP3.LUT R5, R5, R4, RZ, 0x3c, !PT ;  /* 0x0000000405058212 */ /* 0x004fc800078e3cff */
[----:B------:R-:W-:-:S04]  /*33290*/  @!P0 LOP3.LUT R4, R5, R4, RZ, 0x3c, !PT ;  /* 0x0000000405048212 */ /* 0x000fc800078e3cff */
[----:B------:R-:W-:-:S05]  /*332a0*/  @!P0 LOP3.LUT R5, R5, R4, RZ, 0x3c, !PT ;  /* 0x0000000405058212 */ /* 0x000fca00078e3cff */
[----:B------:R-:W2:Y:S04]  /*332b0*/  @!P0 LDG.E.U16 R27, [R4.64] ;  /* 0x00000006041b8981 */ /* 0x000ea8000c1e1500 */
[----:B------:R0:W-:Y:S04]  /*332c0*/  STL [R1+0x8], R0 ;  /* 0x0000080001007387 */ /* 0x0001e80000100800 */
[----:B0-----:R-:W3:Y:S04]  /*332d0*/  LDL R0, [R1+0x1438] ;  /* 0x0014380001007983 */ /* 0x001ee80000100800 */
[----:B--2---:R0:W-:Y:S04]  /*332e0*/  STL [R1+0x4], R27 ;  /* 0x0000041b01007387 */ /* 0x0041e80000100800 */
[----:B0-----:R-:W2:Y:S01]  /*332f0*/  LDL.LU R27, [R1+0x4554] ;  /* 0x00455400011b7983 */ /* 0x001ea20000300800 */
[----:B------:R-:W2:Y:S02]  /*33300*/  LDL R4, [R1+0x1398] ;  /* 0x0013980001047983 */ /* 0x000ea40000100800 */
[----:B------:R-:W2:Y:S02]  /*33310*/  LDL R5, [R1+0x1b30] ;  /* 0x001b300001057983 */ /* 0x000ea40000100800 */
[----:B--2---:R-:W-:-:S02]  /*33320*/  @!P0 LOP3.LUT R5, R5, R4, RZ, 0x3c, !PT ;  /* 0x0000000405058212 */ /* 0x004fc400078e3cff */
[----:B------:R-:W-:Y:S02]  /*33330*/  PRMT R27, RZ, 0x7610, R27 ;  /* 0x00007610ff1b7816 */ /* 0x000fe4000000001b */
[----:B------:R-:W-:-:S04]  /*33340*/  @!P0 LOP3.LUT R4, R5, R4, RZ, 0x3c, !PT ;  /* 0x0000000405048212 */ /* 0x000fc800078e3cff */
[----:B------:R-:W-:-:S05]  /*33350*/  @!P0 LOP3.LUT R5, R5, R4, RZ, 0x3c, !PT ;  /* 0x0000000405058212 */ /* 0x000fca00078e3cff */
[----:B------:R-:W2:Y:S04]  /*33360*/  @!P0 LDG.E.U16 R27, [R4.64] ;  /* 0x00000006041b8981 */ /* 0x000ea8000c1e1500 */
[----:B--2---:R0:W-:Y:S04]  /*33370*/  STL [R1], R27 ;  /* 0x0000001b01007387 */ /* 0x0041e80000100800 */
[----:B0-----:R-:W2:Y:S01]  /*33380*/  LDL.LU R27, [R1+0x4550] ;  /* 0x00455000011b7983 */ /* 0x001ea20000300800 */
[----:B------:R-:W2:Y:S02]  /*33390*/  LDL R4, [R1+0x1b34] ;  /* 0x001b340001047983 */ /* 0x000ea40000100800 */
[----:B------:R-:W2:Y:S02]  /*333a0*/  LDL R5, [R1+0x1b64] ;  /* 0x001b640001057983 */ /* 0x000ea40000100800 */
[----:B--2---:R-:W-:-:S02]  /*333b0*/  @!P0 LOP3.LUT R5, R5, R4, RZ, 0x3c, !PT ;  /* 0x0000000405058212 */ /* 0x004fc400078e3cff */
[----:B------:R-:W-:Y:S02]  /*333c0*/  PRMT R27, RZ, 0x7610, R27 ;  /* 0x00007610ff1b7816 */ /* 0x000fe4000000001b */
[----:B------:R-:W-:-:S04]  /*333d0*/  @!P0 LOP3.LUT R4, R5, R4, RZ, 0x3c, !PT ;  /* 0x0000000405048212 */ /* 0x000fc800078e3cff */
[----:B------:R-:W-:-:S05]  /*333e0*/  @!P0 LOP3.LUT R5, R5, R4, RZ, 0x3c, !PT ;  /* 0x0000000405058212 */ /* 0x000fca00078e3cff */
[----:B------:R0:W2:Y:S04]  /*333f0*/  @!P0 LDG.E.U16 R27, [R4.64] ;  /* 0x00000006041b8981 */ /* 0x0000a8000c1e1500 */
[----:B0-----:R-:W2:Y:S01]  /*33400*/  LDL R5, [R1+0x1464] ;  /* 0x0014640001057983 */ /* 0x001ea20000100800 */
[----:B------:R-:W-:Y:S01]  /*33410*/  PRMT R26, RZ, 0x7610, R26 ;  /* 0x00007610ff1a7816 */ /* 0x000fe2000000001a */
[----:B---3--:R-:W-:Y:S01]  /*33420*/  @!P0 IMAD.MOV.U32 R4, RZ, RZ, R29 ;  /* 0x000000ffff048224 */ /* 0x008fe200078e001d */
[----:B------:R-:W-:-:S04]  /*33430*/  PRMT R25, RZ, 0x7610, R25 ;  /* 0x00007610ff197816 */ /* 0x000fc80000000019 */
[----:B--2---:R0:W2:Y:S04]  /*33440*/  @!P0 LDG.E.U16 R26, [R4.64] ;  /* 0x00000006041a8981 */ /* 0x0040a8000c1e1500 */
[----:B------:R1:W-:Y:S01]  /*33450*/  STL [R1+0x4534], R27 ;  /* 0x0045341b01007387 */ /* 0x0003e20000100800 */
[----:B0-----:R-:W-:Y:S02]  /*33460*/  @!P0 IMAD.MOV.U32 R4, RZ, RZ, R0 ;  /* 0x000000ffff048224 */ /* 0x001fe400078e0000 */
[----:B----4-:R-:W-:Y:S01]  /*33470*/  @!P0 IMAD.MOV.U32 R5, RZ, RZ, R28 ;  /* 0x000000ffff058224 */ /* 0x010fe200078e001c */
[----:B-1----:R-:W3:Y:S04]  /*33480*/  LDL R27, [R1+0x13f8] ;  /* 0x0013f800011b7983 */ /* 0x002ee80000100800 */
[----:B------:R3:W4:Y:S04]  /*33490*/  @!P0 LDG.E.U16 R25, [R4.64] ;  /* 0x0000000604198981 */ /* 0x000728000c1e1500 */
[----:B--2---:R0:W-:Y:S01]  /*334a0*/  STL [R1+0x44e0], R26 ;  /* 0x0044e01a01007387 */ /* 0x0041e20000100800 */
[----:B------:R-:W2:Y:S02]  /*334b0*/  LDL R29, [R1+0x1b38] ;  /* 0x001b3800011d7983 */ /* 0x000ea40000100800 */
[----:B------:R-:W2:Y:S02]  /*334c0*/  LDL R28, [R1+0x1b3c] ;  /* 0x001b3c00011c7983 */ /* 0x000ea40000100800 */
[----:B------:R-:W2:Y:S01]  /*334d0*/  LDL R0, [R1+0x1b74] ;  /* 0x001b740001007983 */ /* 0x000ea20000100800 */
[----:B0-----:R-:W2:Y:S01]  /*334e0*/  LDL R26, [R1+0x13f4] ;  /* 0x0013f400011a7983 */ /* 0x001ea20000100800 */
[----:B------:R-:W-:Y:S01]  /*334f0*/  PRMT R24, RZ, 0x7610, R24 ;  /* 0x00007610ff187816 */ /* 0x000fe20000000018 */
[----:B---3--:R-:W-:-:S02]  /*33500*/  @!P0 IMAD.MOV.U32 R4, RZ, RZ, R27 ;  /* 0x000000ffff048224 */ /* 0x008fc400078e001b */
[----:B----4-:R0:W-:Y:S01]  /*33510*/  STL [R1+0x4528], R25 ;  /* 0x0045281901007387 */ /* 0x0101e20000100800 */
[----:B------:R-:W-:Y:S01]  /*33520*/  PRMT R23, RZ, 0x7610, R23 ;  /* 0x00007610ff177816 */ /* 0x000fe20000000017 */
[----:B------:R-:W3:Y:S02]  /*33530*/  LDL R27, [R1+0x142c] ;  /* 0x00142c00011b7983 */ /* 0x000ee40000100800 */
[----:B0-----:R-:W4:Y:S01]  /*33540*/  LDL R25, [R1+0x13b8] ;  /* 0x0013b80001197983 */ /* 0x001f220000100800 */
[----:B--2---:R-:W-:-:S03]  /*33550*/  @!P0 IMAD.MOV.U32 R5, RZ, RZ, R26 ;  /* 0x000000ffff058224 */ /* 0x004fc600078e001a */
[----:B------:R-:W2:Y:S04]  /*33560*/  LDL R26, [R1+0x1430] ;  /* 0x00143000011a7983 */ /* 0x000ea80000100800 */
[----:B------:R0:W2:Y:S04]  /*33570*/  @!P0 LDG.E.U16 R24, [R4.64] ;  /* 0x0000000604188981 */ /* 0x0000a8000c1e1500 */
[----:B0-----:R-:W3:Y:S01]  /*33580*/  LDL R5, [R1+0x13b4] ;  /* 0x0013b40001057983 */ /* 0x001ee20000100800 */
[----:B----4-:R-:W-:-:S03]  /*33590*/  @!P0 IMAD.MOV.U32 R4, RZ, RZ, R25 ;  /* 0x000000ffff048224 */ /* 0x010fc600078e0019 */
[----:B--2---:R0:W-:Y:S01]  /*335a0*/  STL [R1+0x452c], R24 ;  /* 0x00452c1801007387 */ /* 0x0041e20000100800 */
[----:B------:R-:W-:Y:S02]  /*335b0*/  PRMT R22, RZ, 0x7610, R22 ;  /* 0x00007610ff167816 */ /* 0x000fe40000000016 */
[----:B------:R-:W-:Y:S02]  /*335c0*/  PRMT R21, RZ, 0x7610, R21 ;  /* 0x00007610ff157816 */ /* 0x000fe40000000015 */
[----:B------:R-:W-:Y:S01]  /*335d0*/  PRMT R20, RZ, 0x7610, R20 ;  /* 0x00007610ff147816 */ /* 0x000fe20000000014 */
[----:B------:R-:W2:Y:S04]  /*335e0*/  LDL R25, [R1+0x13ec] ;  /* 0x0013ec0001197983 */ /* 0x000ea80000100800 */
[----:B---3--:R1:W3:Y:S04]  /*335f0*/  @!P0 LDG.E.U16 R23, [R4.64] ;  /* 0x0000000604178981 */ /* 0x0082e8000c1e1500 */
[----:B0-----:R-:W4:Y:S04]  /*33600*/  LDL R24, [R1+0x13f0] ;  /* 0x0013f00001187983 */ /* 0x001f280000100800 */
[----:B-1----:R-:W2:Y:S01]  /*33610*/  LDL R5, [R1+0x1afc] ;  /* 0x001afc0001057983 */ /* 0x002ea20000100800 */
[----:B------:R-:W-:-:S05]  /*33620*/  @!P0 IMAD.MOV.U32 R4, RZ, RZ, R29 ;  /* 0x000000ffff048224 */ /* 0x000fca00078e001d */
[----:B--2---:R0:W2:Y:S02]  /*33630*/  @!P0 LDG.E.U16 R22, [R4.64] ;  /* 0x0000000604168981 */ /* 0x0040a4000c1e1500 */
[----:B0-----:R-:W-:Y:S02]  /*33640*/  @!P0 IMAD.MOV.U32 R4, RZ, RZ, R0 ;  /* 0x000000ffff048224 */ /* 0x001fe400078e0000 */
[----:B------:R-:W-:-:S05]  /*33650*/  @!P0 IMAD.MOV.U32 R5, RZ, RZ, R28 ;  /* 0x000000ffff058224 */ /* 0x000fca00078e001c */
[----:B------:R0:W2:Y:S02]  /*33660*/  @!P0 LDG.E.U16 R21, [R4.64] ;  /* 0x0000000604158981 */ /* 0x0000a4000c1e1500 */
[----:B0-----:R-:W-:Y:S02]  /*33670*/  @!P0 IMAD.MOV.U32 R4, RZ, RZ, R26 ;  /* 0x000000ffff048224 */ /* 0x001fe400078e001a */
[----:B------:R-:W-:-:S05]  /*33680*/  @!P0 IMAD.MOV.U32 R5, RZ, RZ, R27 ;  /* 0x000000ffff058224 */ /* 0x000fca00078e001b */
[----:B------:R4:W2:Y:S04]  /*33690*/  @!P0 LDG.E.U16 R20, [R4.64] ;  /* 0x0000000604148981 */ /* 0x0008a8000c1e1500 */
[----:B---3--:R0:W-:Y:S01]  /*336a0*/  STL [R1+0x4530], R23 ;  /* 0x0045301701007387 */ /* 0x0081e20000100800 */
[----:B----4-:R-:W-:Y:S02]  /*336b0*/  @!P0 IMAD.MOV.U32 R4, RZ, RZ, R24 ;  /* 0x000000ffff048224 */ /* 0x010fe400078e0018 */
[----:B------:R-:W-:Y:S01]  /*336c0*/  @!P0 IMAD.MOV.U32 R5, RZ, RZ, R25 ;  /* 0x000000ffff058224 */ /* 0x000fe200078e0019 */
[----:B--2---:R1:W-:Y:S01]  /*336d0*/  STL [R1+0x4538], R22 ;  /* 0x0045381601007387 */ /* 0x0043e20000100800 */
[----:B------:R-:W2:Y:S02]  /*336e0*/  LDL R28, [R1+0x13b0] ;  /* 0x0013b000011c7983 */ /* 0x000ea40000100800 */
[----:B------:R-:W3:Y:S01]  /*336f0*/  LDL R0, [R1+0x1b00] ;  /* 0x001b000001007983 */ /* 0x000ee20000100800 */
[----:B------:R4:W-:Y:S01]  /*33700*/  STL [R1+0x4540], R21 ;  /* 0x0045401501007387 */ /* 0x0009e20000100800 */
[----:B------:R-:W4:Y:S02]  /*33710*/  LDL R27, [R1+0x1b04] ;  /* 0x001b0400011b7983 */ /* 0x000f240000100800 */
[----:B------:R-:W4:Y:S01]  /*33720*/  LDL R26, [R1+0x1b40] ;  /* 0x001b4000011a7983 */ /* 0x000f220000100800 */
[----:B------:R2:W-:Y:S01]  /*33730*/  STL [R1+0x4500], R20 ;  /* 0x0045001401007387 */ /* 0x0005e20000100800 */
[----:B------:R-:W4:Y:S02]  /*33740*/  LDL R25, [R1+0x1b44] ;  /* 0x001b440001197983 */ /* 0x000f240000100800 */
[----:B------:R-:W4:Y:S01]  /*33750*/  LDL R24, [R1+0x1b70] ;  /* 0x001b700001187983 */ /* 0x000f220000100800 */
[----:B------:R-:W-:-:S02]  /*33760*/  PRMT R19, RZ, 0x7610, R19 ;  /* 0x00007610ff137816 */ /* 0x000fc40000000013 */
[----:B------:R-:W-:Y:S02]  /*33770*/  PRMT R18, RZ, 0x7610, R18 ;  /* 0x00007610ff127816 */ /* 0x000fe40000000012 */
[----:B------:R-:W-:Y:S02]  /*33780*/  PRMT R17, RZ, 0x7610, R17 ;  /* 0x00007610ff117816 */ /* 0x000fe40000000011 */
[----:B------:R-:W-:Y:S01]  /*33790*/  PRMT R16, RZ, 0x7610, R16 ;  /* 0x00007610ff107816 */ /* 0x000fe20000000010 */
[----:B0-----:R-:W4:Y:S04]  /*337a0*/  LDL R23, [R1+0x1424] ;  /* 0x0014240001177983 */ /* 0x001f280000100800 */
[----:B------:R2:W4:Y:S04]  /*337b0*/  @!P0 LDG.E.U16 R19, [R4.64] ;  /* 0x0000000604138981 */ /* 0x000528000c1e1500 */
[----:B-1----:R-:W4:Y:S01]  /*337c0*/  LDL R22, [R1+0x1428] ;  /* 0x0014280001167983 */ /* 0x002f220000100800 */
[----:B--2---:R-:W-:-:S02]  /*337d0*/  @!P0 IMAD.MOV.U32 R5, RZ, RZ, R28 ;  /* 0x000000ffff058224 */ /* 0x004fc400078e001c */
[----:B---3--:R-:W-:-:S05]  /*337e0*/  @!P0 IMAD.MOV.U32 R4, RZ, RZ, R0 ;  /* 0x000000ffff048224 */ /* 0x008fca00078e0000 */
[----:B------:R4:W2:Y:S02]  /*337f0*/  @!P0 LDG.E.U16 R18, [R4.64] ;  /* 0x0000000604128981 */ /* 0x0008a4000c1e1500 */
[----:B----4-:R-:W-:Y:S02]  /*33800*/  @!P0 IMAD.MOV.U32 R5, RZ, RZ, R27 ;  /* 0x000000ffff058224 */ /* 0x010fe400078e001b */
[----:B------:R-:W-:-:S05]  /*33810*/  @!P0 IMAD.MOV.U32 R4, RZ, RZ, R26 ;  /* 0x000000ffff048224 */ /* 0x000fca00078e001a */
[----:B------:R0:W3:Y:S02]  /*33820*/  @!P0 LDG.E.U16 R17, [R4.64] ;  /* 0x0000000604118981 */ /* 0x0000e4000c1e1500 */
[----:B0-----:R-:W-:Y:S02]  /*33830*/  @!P0 IMAD.MOV.U32 R5, RZ, RZ, R25 ;  /* 0x000000ffff058224 */ /* 0x001fe400078e0019 */
[----:B------:R-:W-:-:S05]  /*33840*/  @!P0 IMAD.MOV.U32 R4, RZ, RZ, R24 ;  /* 0x000000ffff048224 */ /* 0x000fca00078e0018 */
[----:B------:R-:W4:Y:S04]  /*33850*/  @!P0 LDG.E.U16 R16, [R4.64] ;  /* 0x0000000604108981 */ /* 0x000f28000c1e1500 */
[----:B------:R0:W-:Y:S01]  /*33860*/  STL [R1+0x4504], R19 ;  /* 0x0045041301007387 */ /* 0x0001e20000100800 */
[----:B------:R-:W4:Y:S02]  /*33870*/  LDL R21, [R1+0x13e4] ;  /* 0x0013e40001157983 */ /* 0x000f240000100800 */
[----:B------:R-:W4:Y:S01]  /*33880*/  LDL R0, [R1+0x13e8] ;  /* 0x0013e80001007983 */ /* 0x000f220000100800 */
[----:B--2---:R1:W-:Y:S01]  /*33890*/  STL [R1+0x4508], R18 ;  /* 0x0045081201007387 */ /* 0x0043e20000100800 */
[----:B------:R-:W2:Y:S02]  /*338a0*/  LDL R20, [R1+0x13ac] ;  /* 0x0013ac0001147983 */ /* 0x000ea40000100800 */
[----:B0-----:R-:W2:Y:S01]  /*338b0*/  LDL R19, [R1+0x1b08] ;  /* 0x001b080001137983 */ /* 0x001ea20000100800 */
[----:B---3--:R-:W-:Y:S04]  /*338c0*/  STL [R1+0x450c], R17 ;  /* 0x00450c1101007387 */ /* 0x008fe80000100800 */
[----:B----4-:R0:W-:Y:S01]  /*338d0*/  STL [R1+0x4510], R16 ;  /* 0x0045101001007387 */ /* 0x0101e20000100800 */
[----:B-1----:R-:W3:Y:S03]  /*338e0*/  LDL R18, [R1+0x1b0c] ;  /* 0x001b0c0001127983 */ /* 0x002ee60000100800 */
[----:B0-----:R-:W4:Y:S01]  /*338f0*/  LDL R16, [R1+0x1b48] ;  /* 0x001b480001107983 */ /* 0x001f220000100800 */
[----:B------:R-:W-:Y:S01]  /*33900*/  PRMT R15, RZ, 0x7610, R15 ;  /* 0x00007610ff0f7816 */ /* 0x000fe2000000000f */
[----:B------:R-:W-:-:S02]  /*33910*/  @!P0 IMAD.MOV.U32 R4, RZ, RZ, R22 ;  /* 0x000000ffff048224 */ /* 0x000fc400078e0016 */
[----:B------:R-:W-:Y:S01]  /*33920*/  @!P0 IMAD.MOV.U32 R5, RZ, RZ, R23 ;  /* 0x000000ffff058224 */ /* 0x000fe200078e0017 */
[----:B------:R-:W-:-:S04]  /*33930*/  PRMT R14, RZ, 0x7610, R14 ;  /* 0x00007610ff0e7816 */ /* 0x000fc8000000000e */
[----:B------:R0:W4:Y:S01]  /*33940*/  @!P0 LDG.E.U16 R15, [R4.64] ;  /* 0x00000006040f8981 */ /* 0x000122000c1e1500 */
[----:B------:R-:W-:Y:S01]  /*33950*/  PRMT R13, RZ, 0x7610, R13 ;  /* 0x00007610ff0d7816 */ /* 0x000fe2000000000d */
[----:B0-----:R-:W-:Y:S02]  /*33960*/  @!P0 IMAD.MOV.U32 R4, RZ, RZ, R0 ;  /* 0x000000ffff048224 */ /* 0x001fe400078e0000 */
[----:B------:R-:W-:-:S05]  /*33970*/  @!P0 IMAD.MOV.U32 R5, RZ, RZ, R21 ;  /* 0x000000ffff058224 */ /* 0x000fca00078e0015 */
[----:B------:R2:W4:Y:S01]  /*33980*/  @!P0 LDG.E.U16 R14, [R4.64] ;  /* 0x00000006040e8981 */ /* 0x000522000c1e1500 */
[----:B------:R-:W-:Y:S01]  /*33990*/  PRMT R12, RZ, 0x7610, R12 ;  /* 0x00007610ff0c7816 */ /* 0x000fe2000000000c */
[----:B--2---:R-:W-:Y:S02]  /*339a0*/  @!P0 IMAD.MOV.U32 R5, RZ, RZ, R20 ;  /* 0x000000ffff058224 */ /* 0x004fe400078e0014 */
[----:B------:R-:W-:-:S05]  /*339b0*/  @!P0 IMAD.MOV.U32 R4, RZ, RZ, R19 ;  /* 0x000000ffff048224 */ /* 0x000fca00078e0013 */
[----:B------:R3:W2:Y:S02]  /*339c0*/  @!P0 LDG.E.U16 R13, [R4.64] ;  /* 0x00000006040d8981 */ /* 0x0006a4000c1e1500 */
[----:B---3--:R-:W-:Y:S02]  /*339d0*/  @!P0 IMAD.MOV.U32 R5, RZ, RZ, R18 ;  /* 0x000000ffff058224 */ /* 0x008fe400078e0012 */
[----:B----4-:R-:W-:-:S05]  /*339e0*/  @!P0 IMAD.MOV.U32 R4, RZ, RZ, R16 ;  /* 0x000000ffff048224 */ /* 0x010fca00078e0010 */
[----:B------:R-:W3:Y:S04]  /*339f0*/  @!P0 LDG.E.U16 R12, [R4.64] ;  /* 0x00000006040c8981 */ /* 0x000ee8000c1e1500 */
[----:B------:R0:W-:Y:S01]  /*33a00*/  STL [R1+0x44e4], R15 ;  /* 0x0044e40f01007387 */ /* 0x0001e20000100800 */
[----:B------:R-:W4:Y:S02]  /*33a10*/  LDL R21, [R1+0x1b4c] ;  /* 0x001b4c0001157983 */ /* 0x000f240000100800 */
[----:B------:R-:W4:Y:S01]  /*33a20*/  LDL R0, [R1+0x1b6c] ;  /* 0x001b6c0001007983 */ /* 0x000f220000100800 */
[----:B------:R-:W-:Y:S01]  /*33a30*/  STL [R1+0x44e8], R14 ;  /* 0x0044e80e01007387 */ /* 0x000fe20000100800 */
[----:B------:R-:W4:Y:S02]  /*33a40*/  LDL R20, [R1+0x145c] ;  /* 0x00145c0001147983 */ /* 0x000f240000100800 */
[----:B------:R-:W4:Y:S02]  /*33a50*/  LDL R19, [R1+0x1460] ;  /* 0x0014600001137983 */ /* 0x000f240000100800 */
[----:B------:R-:W4:Y:S01]  /*33a60*/  LDL R17, [R1+0x1420] ;  /* 0x0014200001117983 */ /* 0x000f220000100800 */
[----:B--2---:R1:W-:Y:S01]  /*33a70*/  STL [R1+0x44ec], R13 ;  /* 0x0044ec0d01007387 */ /* 0x0043e20000100800 */
[----:B------:R-:W2:Y:S02]  /*33a80*/  LDL R18, [R1+0x141c] ;  /* 0x00141c0001127983 */ /* 0x000ea40000100800 */
[----:B------:R-:W2:Y:S02]  /*33a90*/  LDL R16, [R1+0x13dc] ;  /* 0x0013dc0001107983 */ /* 0x000ea40000100800 */
[----:B0-----:R-:W2:Y:S01]  /*33aa0*/  LDL R15, [R1+0x13e0] ;  /* 0x0013e000010f7983 */ /* 0x001ea20000100800 */
[----:B-1----:R-:W2:Y:S04]  /*33ab0*/  LDL R13, [R1+0x1b10] ;  /* 0x001b1000010d7983 */ /* 0x002ea80000100800 */
[----:B---3--:R0:W-:Y:S01]  /*33ac0*/  STL [R1+0x44f0], R12 ;  /* 0x0044f00c01007387 */ /* 0x0081e20000100800 */
[----:B------:R-:W3:Y:S01]  /*33ad0*/  LDL R14, [R1+0x13a8] ;  /* 0x0013a800010e7983 */ /* 0x000ee20000100800 */
[----:B------:R-:W-:Y:S01]  /*33ae0*/  PRMT R11, RZ, 0x7610, R11 ;  /* 0x00007610ff0b7816 */ /* 0x000fe2000000000b */
[----:B----4-:R-:W-:-:S02]  /*33af0*/  @!P0 IMAD.MOV.U32 R4, RZ, RZ, R0 ;  /* 0x000000ffff048224 */ /* 0x010fc400078e0000 */
[----:B------:R-:W-:Y:S01]  /*33b00*/  @!P0 IMAD.MOV.U32 R5, RZ, RZ, R21 ;  /* 0x000000ffff058224 */ /* 0x000fe200078e0015 */
[----:B------:R-:W-:Y:S02]  /*33b10*/  PRMT R10, RZ, 0x7610, R10 ;  /* 0x00007610ff0a7816 */ /* 0x000fe4000000000a */
[----:B------:R-:W-:Y:S02]  /*33b20*/  PRMT R9, RZ, 0x7610, R9 ;  /* 0x00007610ff097816 */ /* 0x000fe40000000009 */
[----:B------:R-:W-:Y:S02]  /*33b30*/  PRMT R8, RZ, 0x7610, R8 ;  /* 0x00007610ff087816 */ /* 0x000fe40000000008 */
[----:B------:R-:W-:Y:S01]  /*33b40*/  PRMT R7, RZ, 0x7610, R7 ;  /* 0x00007610ff077816 */ /* 0x000fe20000000007 */
[----:B------:R1:W4:Y:S04]  /*33b50*/  @!P0 LDG.E.U16 R11, [R4.64] ;  /* 0x00000006040b8981 */ /* 0x000328000c1e1500 */
[----:B0-----:R-:W4:Y:S04]  /*33b60*/  LDL R12, [R1+0x1b14] ;  /* 0x001b1400010c7983 */ /* 0x001f280000100800 */
[----:B------:R-:W4:Y:S01]  /*33b70*/  LDL R0, [R1+0x1b50] ;  /* 0x001b500001007983 */ /* 0x000f220000100800 */
[----:B-1----:R-:W-:-:S02]  /*33b80*/  @!P0 IMAD.MOV.U32 R5, RZ, RZ, R20 ;  /* 0x000000ffff058224 */ /* 0x002fc400078e0014 */
[----:B------:R-:W-:-:S05]  /*33b90*/  @!P0 IMAD.MOV.U32 R4, RZ, RZ, R19 ;  /* 0x000000ffff048224 */ /* 0x000fca00078e0013 */
[----:B------:R0:W4:Y:S02]  /*33ba0*/  @!P0 LDG.E.U16 R10, [R4.64] ;  /* 0x00000006040a8981 */ /* 0x000124000c1e1500 */
[----:B0-----:R-:W-:Y:S02]  /*33bb0*/  @!P0 IMAD.MOV.U32 R4, RZ, RZ, R17 ;  /* 0x000000ffff048224 */ /* 0x001fe400078e0011 */
[----:B--2---:R-:W-:-:S05]  /*33bc0*/  @!P0 IMAD.MOV.U32 R5, RZ, RZ, R18 ;  /* 0x000000ffff058224 */ /* 0x004fca00078e0012 */
[----:B------:R0:W2:Y:S02]  /*33bd0*/  @!P0 LDG.E.U16 R9, [R4.64] ;  /* 0x0000000604098981 */ /* 0x0000a4000c1e1500 */
[----:B0-----:R-:W-:Y:S02]  /*33be0*/  @!P0 IMAD.MOV.U32 R4, RZ, RZ, R15 ;  /* 0x000000ffff048224 */ /* 0x001fe400078e000f */
[----:B------:R-:W-:-:S05]  /*33bf0*/  @!P0 IMAD.MOV.U32 R5, RZ, RZ, R16 ;  /* 0x000000ffff058224 */ /* 0x000fca00078e0010 */
[----:B------:R0:W2:Y:S02]  /*33c00*/  @!P0 LDG.E.U16 R8, [R4.64] ;  /* 0x0000000604088981 */ /* 0x0000a4000c1e1500 */
[----:B0-----:R-:W-:Y:S02]  /*33c10*/  @!P0 IMAD.MOV.U32 R4, RZ, RZ, R13 ;  /* 0x000000ffff048224 */ /* 0x001fe400078e000d */
[----:B---3--:R-:W-:-:S05]  /*33c20*/  @!P0 IMAD.MOV.U32 R5, RZ, RZ, R14 ;  /* 0x000000ffff058224 */ /* 0x008fca00078e000e */
[----:B------:R-:W3:Y:S04]  /*33c30*/  @!P0 LDG.E.U16 R7, [R4.64] ;  /* 0x0000000604078981 */ /* 0x000ee8000c1e1500 */
[----:B----4-:R-:W-:Y:S04]  /*33c40*/  STL [R1+0x44f4], R11 ;  /* 0x0044f40b01007387 */ /* 0x010fe80000100800 */
[----:B------:R-:W-:Y:S04]  /*33c50*/  STL [R1+0x44d0], R10 ;  /* 0x0044d00a01007387 */ /* 0x000fe80000100800 */
[----:B--2---:R-:W-:Y:S04]  /*33c60*/  STL [R1+0x44d4], R9 ;  /* 0x0044d40901007387 */ /* 0x004fe80000100800 */
[----:B------:R-:W-:Y:S04]  /*33c70*/  STL [R1+0x44f8], R8 ;  /* 0x0044f80801007387 */ /* 0x000fe80000100800 */
[----:B---3--:R0:W-:Y:S04]  /*33c80*/  STL [R1+0x4514], R7 ;  /* 0x0045140701007387 */ /* 0x0081e80000100800 */
[----:B0-----:R-:W2:Y:S01]  /*33c90*/  LDL R7, [R1+0x1b68] ;  /* 0x001b680001077983 */ /* 0x001ea20000100800 */
[----:B------:R-:W3:Y:S02]  /*33ca0*/  LDL.LU R8, [R1+0x258] ;  /* 0x0002580001087983 */ /* 0x000ee40000300800 */
[----:B------:R-:W4:Y:S02]  /*33cb0*/  LDL.LU R9, [R1+0x240] ;  /* 0x0002400001097983 */ /* 0x000f240000300800 */
[----:B------:R-:W3:Y:S02]  /*33cc0*/  LDL.LU R10, [R1+0x228] ;  /* 0x00022800010a7983 */ /* 0x000ee40000300800 */
[----:B------:R-:W-:Y:S01]  /*33cd0*/  @!P0 IMAD.MOV.U32 R5, RZ, RZ, R12 ;  /* 0x000000ffff058224 */ /* 0x000fe200078e000c */
[----:B------:R-:W3:Y:S01]  /*33ce0*/  LDL.LU R11, [R1+0x210] ;  /* 0x00021000010b7983 */ /* 0x000ee20000300800 */
[----:B------:R-:W3:Y:S02]  /*33cf0*/  LDL.LU R12, [R1+0x1f8] ;  /* 0x0001f800010c7983 */ /* 0x000ee40000300800 */
[----:B------:R-:W3:Y:S02]  /*33d00*/  LDL.LU R13, [R1+0x1e0] ;  /* 0x0001e000010d7983 */ /* 0x000ee40000300800 */
[----:B------:R-:W3:Y:S01]  /*33d10*/  LDL.LU R14, [R1+0x1c8] ;  /* 0x0001c800010e7983 */ /* 0x000ee20000300800 */
[----:B------:R-:W3:Y:S01]  /*33d20*/  LDL.LU R15, [R1+0x1b0] ;  /* 0x0001b000010f7983 */ /* 0x000ee20000300800 */
[----:B------:R-:W3:Y:S01]  /*33d30*/  LDL.LU R16, [R1+0x198] ;  /* 0x0001980001107983 */ /* 0x000ee20000300800 */
[----:B------:R-:W-:Y:S01]  /*33d40*/  PRMT R6, RZ, 0x7610, R6 ;  /* 0x00007610ff067816 */ /* 0x000fe20000000006 */
[----:B------:R-:W3:Y:S02]  /*33d50*/  LDL.LU R17, [R1+0x180] ;  /* 0x0001800001117983 */ /* 0x000ee40000300800 */
[----:B------:R-:W-:Y:S01]  /*33d60*/  @!P0 IMAD.MOV.U32 R4, RZ, RZ, R0 ;  /* 0x000000ffff048224 */ /* 0x000fe200078e0000 */
[----:B------:R-:W3:Y:S01]  /*33d70*/  LDL.LU R18, [R1+0x168] ;  /* 0x0001680001127983 */ /* 0x000ee20000300800 */
[----:B------:R-:W3:Y:S02]  /*33d80*/  LDL.LU R19, [R1+0x150] ;  /* 0x0001500001137983 */ /* 0x000ee40000300800 */
[----:B------:R-:W3:Y:S02]  /*33d90*/  LDL.LU R20, [R1+0x138] ;  /* 0x0001380001147983 */ /* 0x000ee40000300800 */
[----:B------:R-:W3:Y:S01]  /*33da0*/  LDL.LU R21, [R1+0x120] ;  /* 0x0001200001157983 */ /* 0x000ee20000300800 */
[----:B------:R-:W3:Y:S01]  /*33db0*/  LDL.LU R22, [R1+0x108] ;  /* 0x0001080001167983 */ /* 0x000ee20000300800 */
[----:B------:R-:W3:Y:S03]  /*33dc0*/  LDL.LU R27, [R1+0xf0] ;  /* 0x0000f000011b7983 */ /* 0x000ee60000300800 */
[----:B------:R0:W3:Y:S01]  /*33dd0*/  @!P0 LDG.E.U16 R6, [R4.64] ;  /* 0x0000000604068981 */ /* 0x0000e2000c1e1500 */
[----:B------:R-:W-:Y:S01]  /*33de0*/  PRMT R3, RZ, 0x7610, R3 ;  /* 0x00007610ff037816 */ /* 0x000fe20000000003 */
[----:B------:R-:W4:Y:S02]  /*33df0*/  LDL.LU R23, [R1+0xd8] ;  /* 0x0000d80001177983 */ /* 0x000f240000300800 */
[----:B------:R-:W4:Y:S01]  /*33e00*/  LDL.LU R24, [R1+0x60] ;  /* 0x0000600001187983 */ /* 0x000f220000300800 */
[----:B------:R-:W4:Y:S01]  /*33e10*/  LDL.LU R0, [R1+0x48] ;  /* 0x0000480001007983 */ /* 0x000f220000300800 */
[----:B------:R-:W4:Y:S02]  /*33e20*/  LDL.LU R25, [R1+0x30] ;  /* 0x0000300001197983 */ /* 0x000f240000300800 */
[----:B------:R-:W4:Y:S02]  /*33e30*/  LDL.LU R26, [R1+0x20] ;  /* 0x00002000011a7983 */ /* 0x000f240000300800 */
[----:B------:R-:W4:Y:S02]  /*33e40*/  LDL.LU R29, [R1+0x1c] ;  /* 0x00001c00011d7983 */ /* 0x000f240000300800 */
[----:B0-----:R-:W-:Y:S01]  /*33e50*/  @!P0 IMAD.MOV.U32 R5, RZ, RZ, R2 ;  /* 0x000000ffff058224 */ /* 0x001fe200078e0002 */
[----:B------:R-:W0:Y:S01]  /*33e60*/  S2R R28, SR_TID.X ;  /* 0x00000000001c7919 */ /* 0x000e220000002100 */
[----:B--2---:R-:W-:-:S05]  /*33e70*/  @!P0 IMAD.MOV.U32 R4, RZ, RZ, R7 ;  /* 0x000000ffff048224 */ /* 0x004fca00078e0007 */
[----:B------:R-:W2:Y:S01]  /*33e80*/  @!P0 LDG.E.U16 R3, [R4.64] ;  /* 0x0000000604038981 */ /* 0x000ea2000c1e1500 */
[----:B0-----:R-:W-:-:S05]  /*33e90*/  LOP3.LUT R28, R28, 0x3f, RZ, 0xc0, !PT ;  /* 0x0000003f1c1c7812 */ /* 0x001fca00078ec0ff */
[----:B------:R-:W-:-:S05]  /*33ea0*/  IMAD.SHL.U32 R28, R28, 0x2, RZ ;  /* 0x000000021c1c7824 */ /* 0x000fca00078e00ff */
[----:B------:R-:W-:-:S05]  /*33eb0*/  LOP3.LUT R28, R28, 0x20, RZ, 0x3c, !PT ;  /* 0x000000201c1c7812 */ /* 0x000fca00078e3cff */
[----:B---3--:R-:W-:Y:S01]  /*33ec0*/  STS.U16 [R28+0x1d00], R8 ;  /* 0x001d00081c007388 */ /* 0x008fe20000000400 */
[----:B----4-:R-:W-:Y:S03]  /*33ed0*/  STS.U16 [R28+0x2100], R9 ;  /* 0x002100091c007388 */ /* 0x010fe60000000400 */
[----:B------:R-:W-:Y:S01]  /*33ee0*/  STS.U16 [R28+0x2500], R10 ;  /* 0x0025000a1c007388 */ /* 0x000fe20000000400 */
[----:B------:R-:W-:Y:S03]  /*33ef0*/  STS.U16 [R28+0x2900], R11 ;  /* 0x0029000b1c007388 */ /* 0x000fe60000000400 */
        /* <DEDUP_REMOVED lines=14> */
[----:B------:R-:W-:Y:S01]  /*33fe0*/  STS.U16 [R28+0x6500], R0 ;  /* 0x006500001c007388 */ /* 0x000fe20000000400 */
[----:B------:R-:W-:Y:S01]  /*33ff0*/  STL [R1+0x4518], R6 ;  /* 0x0045180601007387 */ /* 0x000fe20000100800 */
[----:B------:R-:W-:Y:S02]  /*34000*/  STS.U16 [R28+0x6900], R25 ;  /* 0x006900191c007388 */ /* 0x000fe40000000400 */
[----:B------:R-:W-:Y:S02]  /*34010*/  STL [R1+0x1fa4], R2 ;  /* 0x001fa40201007387 */ /* 0x000fe40000100800 */
[----:B------:R-:W-:Y:S01]  /*34020*/  STS.U16 [R28+0x6d00], R26 ;  /* 0x006d001a1c007388 */ /* 0x000fe20000000400 */
[----:B------:R0:W-:Y:S04]  /*34030*/  STS.U16 [R28+0x7100], R29 ;  /* 0x0071001d1c007388 */ /* 0x0001e80000000400 */
[----:B--2---:R-:W-:Y:S01]  /*34040*/  STL [R1+0x451c], R3 ;  /* 0x00451c0301007387 */ /* 0x004fe20000100800 */
[----:B0-----:R-:W2:Y:S02]  /*34050*/  LDL.LU R29, [R1+0x18] ;  /* 0x00001800011d7983 */ /* 0x001ea40000300800 */
[----:B------:R-:W3:Y:S01]  /*34060*/  LDL.LU R21, [R1+0x2f4] ;  /* 0x0002f40001157983 */ /* 0x000ee20000300800 */
[----:B------:R-:W0:Y:S04]  /*34070*/  S2R R27, SR_TID.X ;  /* 0x00000000001b7919 */ /* 0x000e280000002100 */
[----:B---3--:R1:W-:Y:S04]  /*34080*/  STL [R1+0x4544], R21 ;  /* 0x0045441501007387 */ /* 0x0083e80000100800 */
[----:B-1----:R-:W3:Y:S01]  /*34090*/  LDL.LU R21, [R1+0x10] ;  /* 0x0000100001157983 */ /* 0x002ee20000300800 */
[----:B------:R-:W4:Y:S01]  /*340a0*/  LDL.LU R28, [R1+0x2e0] ;  /* 0x0002e000011c7983 */ /* 0x000f220000300800 */
[C---:B0-----:R-:W-:Y:S01]  /*340b0*/  LOP3.LUT R0, R27.reuse, 0x3f, RZ, 0xc0, !PT ;  /* 0x0000003f1b007812 */ /* 0x041fe200078ec0ff */
[----:B------:R-:W-:Y:S01]  /*340c0*/  LOP3.LUT R27, R27, 0x3f, RZ, 0xc0, !PT ;  /* 0x0000003f1b1b7812 */ /* 0x000fe200078ec0ff */
[----:B----4-:R0:W-:Y:S01]  /*340d0*/  STL [R1+0x4548], R28 ;  /* 0x0045481c01007387 */ /* 0x0101e20000100800 */
[----:B------:R-:W4:Y:S02]  /*340e0*/  LDL.LU R3, [R1+0x2cc] ;  /* 0x0002cc0001037983 */ /* 0x000f240000300800 */
[----:B------:R-:W3:Y:S02]  /*340f0*/  LDL.LU R4, [R1+0x2a8] ;  /* 0x0002a80001047983 */ /* 0x000ee40000300800 */
[----:B------:R-:W3:Y:S01]  /*34100*/  LDL.LU R5, [R1+0x294] ;  /* 0x0002940001057983 */ /* 0x000ee20000300800 */
[----:B------:R-:W3:Y:S01]  /*34110*/  LDL.LU R2, [R1+0x280] ;  /* 0x0002800001027983 */ /* 0x000ee20000300800 */
[----:B------:R-:W3:Y:S02]  /*34120*/  LDL.LU R6, [R1+0x26c] ;  /* 0x00026c0001067983 */ /* 0x000ee40000300800 */
        /* <DEDUP_REMOVED lines=9> */
[----:B0-----:R-:W-:Y:S01]  /*341c0*/  IMAD.SHL.U32 R28, R27, 0x2, RZ ;  /* 0x000000021b1c7824 */ /* 0x001fe200078e00ff */
[----:B------:R-:W3:Y:S01]  /*341d0*/  LDL.LU R16, [R1+0x17c] ;  /* 0x00017c0001107983 */ /* 0x000ee20000300800 */
[----:B------:R-:W3:Y:S02]  /*341e0*/  LDL.LU R17, [R1+0x164] ;  /* 0x0001640001117983 */ /* 0x000ee40000300800 */
[----:B------:R-:W3:Y:S02]  /*341f0*/  LDL.LU R18, [R1+0x14c] ;  /* 0x00014c0001127983 */ /* 0x000ee40000300800 */
[----:B------:R-:W3:Y:S01]  /*34200*/  LDL.LU R19, [R1+0x134] ;  /* 0x0001340001137983 */ /* 0x000ee20000300800 */
[----:B------:R-:W3:Y:S01]  /*34210*/  LDL.LU R26, [R1+0x11c] ;  /* 0x00011c00011a7983 */ /* 0x000ee20000300800 */
[----:B------:R-:W-:Y:S01]  /*34220*/  LOP3.LUT R28, R28, 0x20, RZ, 0x3c, !PT ;  /* 0x000000201c1c7812 */ /* 0x000fe200078e3cff */
[----:B------:R-:W3:Y:S02]  /*34230*/  LDL.LU R20, [R1+0x104] ;  /* 0x0001040001147983 */ /* 0x000ee40000300800 */
[----:B------:R-:W3:Y:S01]  /*34240*/  LDL.LU R22, [R1+0xec] ;  /* 0x0000ec0001167983 */ /* 0x000ee20000300800 */
[----:B------:R-:W3:Y:S01]  /*34250*/  LDL.LU R24, [R1+0xd4] ;  /* 0x0000d40001187983 */ /* 0x000ee20000300800 */
[----:B------:R-:W3:Y:S02]  /*34260*/  LDL.LU R25, [R1+0x5c] ;  /* 0x00005c0001197983 */ /* 0x000ee40000300800 */
[----:B------:R-:W3:Y:S01]  /*34270*/  LDL.LU R27, [R1+0x44] ;  /* 0x00004400011b7983 */ /* 0x000ee20000300800 */
[----:B--2---:R0:W-:Y:S04]  /*34280*/  STS.U16 [R28+0x7500], R29 ;  /* 0x0075001d1c007388 */ /* 0x0041e80000000400 */
[----:B0-----:R-:W2:Y:S01]  /*34290*/  LDL.LU R29, [R1+0x454c] ;  /* 0x00454c00011d7983 */ /* 0x001ea20000300800 */
[----:B------:R-:W-:-:S03]  /*342a0*/  IMAD.SHL.U32 R23, R0, 0x2, RZ ;  /* 0x0000000200177824 */ /* 0x000fc600078e00ff */
[----:B--2---:R0:W-:Y:S01]  /*342b0*/  STS.U16 [R28+0x7900], R29 ;  /* 0x0079001d1c007388 */ /* 0x0041e20000000400 */
[----:B---3--:R1:W-:Y:S03]  /*342c0*/  STS.U16 [R28+0x7d00], R21 ;  /* 0x007d00151c007388 */ /* 0x0083e60000000400 */
[----:B0-----:R-:W2:Y:S01]  /*342d0*/  LDL.LU R29, [R1+0x2c] ;  /* 0x00002c00011d7983 */ /* 0x001ea20000300800 */
[----:B-1----:R-:W3:Y:S02]  /*342e0*/  LDL.LU R28, [R1+0x4548] ;  /* 0x00454800011c7983 */ /* 0x002ee40000300800 */
[----:B------:R-:W2:Y:S01]  /*342f0*/  LDL.LU R21, [R1+0x4544] ;  /* 0x0045440001157983 */ /* 0x000ea20000300800 */
[----:B------:R-:W-:-:S05]  /*34300*/  LOP3.LUT R23, R23, 0x30, RZ, 0x3c, !PT ;  /* 0x0000003017177812 */ /* 0x000fca00078e3cff */
[----:B--2---:R0:W-:Y:S01]  /*34310*/  STS.U16 [R23+0x180], R21 ;  /* 0x0001801517007388 */ /* 0x0041e20000000400 */
[----:B---3--:R1:W-:Y:S02]  /*34320*/  STS.U16 [R23+0x580], R28 ;  /* 0x0005801c17007388 */ /* 0x0083e40000000400 */
[----:B----4-:R-:W-:Y:S02]  /*34330*/  STS.U16 [R23+0x980], R3 ;  /* 0x0009800317007388 */ /* 0x010fe40000000400 */
[----:B------:R-:W-:Y:S01]  /*34340*/  STS.U16 [R23+0xd80], R4 ;  /* 0x000d800417007388 */ /* 0x000fe20000000400 */
[----:B------:R-:W-:Y:S01]  /*34350*/  STS.U16 [R23+0x1180], R5 ;  /* 0x0011800517007388 */ /* 0x000fe20000000400 */
[----:B------:R-:W-:Y:S02]  /*34360*/  STS.U16 [R23+0x1580], R2 ;  /* 0x0015800217007388 */ /* 0x000fe40000000400 */
[----:B------:R-:W-:Y:S01]  /*34370*/  STS.U16 [R23+0x1980], R6 ;  /* 0x0019800617007388 */ /* 0x000fe20000000400 */
[----:B0-----:R-:W2:Y:S01]  /*34380*/  LDL.LU R21, [R1+0x4540] ;  /* 0x0045400001157983 */ /* 0x001ea20000300800 */
[----:B-1----:R-:W3:Y:S02]  /*34390*/  LDL.LU R28, [R1+0x453c] ;  /* 0x00453c00011c7983 */ /* 0x002ee40000300800 */
        /* <DEDUP_REMOVED lines=13> */
[----:B------:R0:W-:Y:S01]  /*34470*/  STS.U16 [R23+0x5180], R26 ;  /* 0x0051801a17007388 */ /* 0x0001e20000000400 */
[----:B------:R-:W-:Y:S01]  /*34480*/  STS.U16 [R23+0x5580], R20 ;  /* 0x0055801417007388 */ /* 0x000fe20000000400 */
[----:B------:R1:W-:Y:S02]  /*34490*/  STS.U16 [R23+0x5980], R22 ;  /* 0x0059801617007388 */ /* 0x0003e40000000400 */
[----:B------:R-:W-:Y:S02]  /*344a0*/  STS.U16 [R23+0x5d80], R24 ;  /* 0x005d801817007388 */ /* 0x000fe40000000400 */
[----:B------:R-:W-:Y:S01]  /*344b0*/  STS.U16 [R23+0x6180], R25 ;  /* 0x0061801917007388 */ /* 0x000fe20000000400 */
[----:B------:R4:W-:Y:S04]  /*344c0*/  STS.U16 [R23+0x6580], R27 ;  /* 0x0065801b17007388 */ /* 0x0009e80000000400 */
[----:B0-----:R-:W2:Y:S01]  /*344d0*/  LDL.LU R26, [R1+0x8] ;  /* 0x00000800011a7983 */ /* 0x001ea20000300800 */
[----:B-1----:R-:W2:Y:S03]  /*344e0*/  LDL.LU R22, [R1+0x4] ;  /* 0x0000040001167983 */ /* 0x002ea60000300800 */
[----:B----4-:R-:W4:Y:S01]  /*344f0*/  LDL.LU R27, [R1] ;  /* 0x00000000011b7983 */ /* 0x010f220000300800 */
[----:B------:R-:W4:Y:S02]  /*34500*/  LDL.LU R24, [R1+0x2f0] ;  /* 0x0002f00001187983 */ /* 0x000f240000300800 */
[----:B------:R0:W-:Y:S02]  /*34510*/  STS.U16 [R23+0x6980], R29 ;  /* 0x0069801d17007388 */ /* 0x0001e40000000400 */
[----:B------:R-:W4:Y:S01]  /*34520*/  LDL.LU R25, [R1+0x2dc] ;  /* 0x0002dc0001197983 */ /* 0x000f220000300800 */
[----:B0-----:R-:W4:Y:S01]  /*34530*/  LDL.LU R29, [R1+0x2c8] ;  /* 0x0002c800011d7983 */ /* 0x001f220000300800 */
[----:B------:R-:W-:-:S03]  /*34540*/  IMAD.SHL.U32 R3, R0, 0x2, RZ ;  /* 0x0000000200037824 */ /* 0x000fc600078e00ff */
[----:B---3--:R0:W-:Y:S04]  /*34550*/  STS.U16 [R23+0x6d80], R28 ;  /* 0x006d801c17007388 */ /* 0x0081e80000000400 */
[----:B0-----:R-:W3:Y:S01]  /*34560*/  LDL.LU R28, [R1+0x2a4] ;  /* 0x0002a400011c7983 */ /* 0x001ee20000300800 */
        /* <DEDUP_REMOVED lines=16> */
[----:B------:R-:W3:Y:S03]  /*34670*/  LDL.LU R19, [R1+0x100] ;  /* 0x0001000001137983 */ /* 0x000ee60000300800 */
[----:B--2---:R0:W-:Y:S01]  /*34680*/  STS.U16 [R23+0x7180], R26 ;  /* 0x0071801a17007388 */ /* 0x0041e20000000400 */
[----:B------:R-:W2:Y:S02]  /*34690*/  LDL.LU R20, [R1+0xd0] ;  /* 0x0000d00001147983 */ /* 0x000ea40000300800 */
[----:B------:R1:W-:Y:S02]  /*346a0*/  STS.U16 [R23+0x7580], R22 ;  /* 0x0075801617007388 */ /* 0x0003e40000000400 */
[----:B----4-:R4:W-:Y:S01]  /*346b0*/  STS.U16 [R23+0x7980], R27 ;  /* 0x0079801b17007388 */ /* 0x0109e20000000400 */
[----:B0-----:R-:W2:Y:S01]  /*346c0*/  LDL.LU R26, [R1+0x58] ;  /* 0x00005800011a7983 */ /* 0x001ea20000300800 */
[----:B------:R-:W2:Y:S02]  /*346d0*/  LDL.LU R0, [R1+0x40] ;  /* 0x0000400001007983 */ /* 0x000ea40000300800 */
[----:B-1----:R-:W2:Y:S01]  /*346e0*/  LDL.LU R22, [R1+0x4538] ;  /* 0x0045380001167983 */ /* 0x002ea20000300800 */
[----:B----4-:R-:W4:Y:S01]  /*346f0*/  LDL.LU R27, [R1+0x4534] ;  /* 0x00453400011b7983 */ /* 0x010f220000300800 */
[----:B------:R-:W-:-:S03]  /*34700*/  LOP3.LUT R3, R3, 0x40, RZ, 0x3c, !PT ;  /* 0x0000004003037812 */ /* 0x000fc600078e3cff */
[----:B----4-:R0:W-:Y:S04]  /*34710*/  STS.U16 [R23+0x7d80], R27 ;  /* 0x007d801b17007388 */ /* 0x0101e80000000400 */
[----:B0-----:R-:W2:Y:S01]  /*34720*/  LDL.LU R23, [R1+0x4530] ;  /* 0x0045300001177983 */ /* 0x001ea20000300800 */
[----:B------:R-:W2:Y:S02]  /*34730*/  LDL.LU R27, [R1+0x290] ;  /* 0x00029000011b7983 */ /* 0x000ea40000300800 */
[----:B------:R0:W-:Y:S02]  /*34740*/  STS.U16 [R3+0x200], R24 ;  /* 0x0002001803007388 */ /* 0x0001e40000000400 */
[----:B------:R1:W-:Y:S01]  /*34750*/  STS.U16 [R3+0x600], R25 ;  /* 0x0006001903007388 */ /* 0x0003e20000000400 */
[----:B------:R1:W-:Y:S01]  /*34760*/  STS.U16 [R3+0xa00], R29 ;  /* 0x000a001d03007388 */ /* 0x0003e20000000400 */
[----:B---3--:R3:W-:Y:S03]  /*34770*/  STS.U16 [R3+0xe00], R28 ;  /* 0x000e001c03007388 */ /* 0x0087e60000000400 */
[----:B0-----:R-:W2:Y:S01]  /*34780*/  LDL.LU R24, [R1+0x452c] ;  /* 0x00452c0001187983 */ /* 0x001ea20000300800 */
[----:B-1----:R-:W2:Y:S02]  /*34790*/  LDL.LU R25, [R1+0x4528] ;  /* 0x0045280001197983 */ /* 0x002ea40000300800 */
[----:B------:R-:W2:Y:S01]  /*347a0*/  LDL.LU R29, [R1+0x4524] ;  /* 0x00452400011d7983 */ /* 0x000ea20000300800 */
[----:B---3--:R-:W3:Y:S04]  /*347b0*/  LDL.LU R28, [R1+0x4520] ;  /* 0x00452000011c7983 */ /* 0x008ee80000300800 */
[----:B--2---:R-:W-:Y:S01]  /*347c0*/  STS.U16 [R3+0x1200], R27 ;  /* 0x0012001b03007388 */ /* 0x004fe20000000400 */
[----:B------:R-:W-:Y:S02]  /*347d0*/  STS.U16 [R3+0x1600], R4 ;  /* 0x0016000403007388 */ /* 0x000fe40000000400 */
[----:B------:R-:W-:Y:S02]  /*347e0*/  STS.U16 [R3+0x1a00], R5 ;  /* 0x001a000503007388 */ /* 0x000fe40000000400 */
[----:B------:R-:W-:Y:S01]  /*347f0*/  STS.U16 [R3+0x1e00], R2 ;  /* 0x001e000203007388 */ /* 0x000fe20000000400 */
[----:B------:R0:W-:Y:S01]  /*34800*/  STS.U16 [R3+0x2200], R6 ;  /* 0x0022000603007388 */ /* 0x0001e20000000400 */
[----:B------:R1:W-:Y:S02]  /*34810*/  STS.U16 [R3+0x2600], R7 ;  /* 0x0026000703007388 */ /* 0x0003e40000000400 */
        /* <DEDUP_REMOVED lines=8> */
[----:B------:R2:W-:Y:S02]  /*348a0*/  STS.U16 [R3+0x4a00], R16 ;  /* 0x004a001003007388 */ /* 0x0005e40000000400 */
[----:B------:R2:W-:Y:S01]  /*348b0*/  STS.U16 [R3+0x4e00], R17 ;  /* 0x004e001103007388 */ /* 0x0005e20000000400 */
[----:B0-----:R-:W4:Y:S04]  /*348c0*/  LDL.LU R6, [R1+0x2ec] ;  /* 0x0002ec0001067983 */ /* 0x001f280000300800 */
[----:B------:R0:W-:Y:S01]  /*348d0*/  STS.U16 [R3+0x5200], R18 ;  /* 0x0052001203007388 */ /* 0x0001e20000000400 */
[----:B-1----:R-:W4:Y:S02]  /*348e0*/  LDL.LU R7, [R1+0x2d8] ;  /* 0x0002d80001077983 */ /* 0x002f240000300800 */
[----:B------:R1:W-:Y:S02]  /*348f0*/  STS.U16 [R3+0x5600], R19 ;  /* 0x0056001303007388 */ /* 0x0003e40000000400 */
[----:B---3--:R-:W-:Y:S01]  /*34900*/  STS.U16 [R3+0x5a00], R28 ;  /* 0x005a001c03007388 */ /* 0x008fe20000000400 */
[----:B------:R3:W-:Y:S04]  /*34910*/  STS.U16 [R3+0x5e00], R20 ;  /* 0x005e001403007388 */ /* 0x0007e80000000400 */
[----:B--2---:R-:W2:Y:S01]  /*34920*/  LDL.LU R16, [R1+0x2c4] ;  /* 0x0002c40001107983 */ /* 0x004ea20000300800 */
[----:B------:R-:W2:Y:S02]  /*34930*/  LDL.LU R17, [R1+0x2a0] ;  /* 0x0002a00001117983 */ /* 0x000ea40000300800 */
[----:B------:R-:W-:Y:S02]  /*34940*/  STS.U16 [R3+0x6200], R26 ;  /* 0x0062001a03007388 */ /* 0x000fe40000000400 */
[----:B------:R3:W-:Y:S01]  /*34950*/  STS.U16 [R3+0x6600], R0 ;  /* 0x0066000003007388 */ /* 0x0007e20000000400 */
[----:B0-----:R-:W2:Y:S01]  /*34960*/  LDL.LU R18, [R1+0x28c] ;  /* 0x00028c0001127983 */ /* 0x001ea20000300800 */
[----:B-1----:R-:W2:Y:S03]  /*34970*/  LDL.LU R19, [R1+0x278] ;  /* 0x0002780001137983 */ /* 0x002ea60000300800 */
[----:B---3--:R-:W4:Y:S04]  /*34980*/  LDL.LU R20, [R1+0x264] ;  /* 0x0002640001147983 */ /* 0x008f280000300800 */
[----:B------:R-:W4:Y:S04]  /*34990*/  LDL.LU R0, [R1+0x24c] ;  /* 0x00024c0001007983 */ /* 0x000f280000300800 */
[----:B------:R-:W0:Y:S01]  /*349a0*/  S2R R28, SR_TID.X ;  /* 0x00000000001c7919 */ /* 0x000e220000002100 */
        /* <DEDUP_REMOVED lines=11> */
[----:B------:R1:W-:Y:S04]  /*34a60*/  STS.U16 [R3+0x6a00], R29 ;  /* 0x006a001d03007388 */ /* 0x0003e80000000400 */
[----:B------:R-:W4:Y:S01]  /*34a70*/  LDL.LU R26, [R1+0x54] ;  /* 0x00005400011a7983 */ /* 0x000f220000300800 */
[----:B------:R0:W-:Y:S02]  /*34a80*/  STS.U16 [R3+0x6e00], R25 ;  /* 0x006e001903007388 */ /* 0x0001e40000000400 */
[----:B------:R0:W-:Y:S02]  /*34a90*/  STS.U16 [R3+0x7200], R24 ;  /* 0x0072001803007388 */ /* 0x0001e40000000400 */
[----:B------:R0:W-:Y:S01]  /*34aa0*/  STS.U16 [R3+0x7600], R23 ;  /* 0x0076001703007388 */ /* 0x0001e20000000400 */
[----:B------:R0:W-:Y:S01]  /*34ab0*/  STS.U16 [R3+0x7a00], R22 ;  /* 0x007a001603007388 */ /* 0x0001e20000000400 */
[----:B------:R0:W-:Y:S03]  /*34ac0*/  STS.U16 [R3+0x7e00], R21 ;  /* 0x007e001503007388 */ /* 0x0001e60000000400 */
[----:B-1----:R-:W4:Y:S01]  /*34ad0*/  LDL.LU R29, [R1+0x3c] ;  /* 0x00003c00011d7983 */ /* 0x002f220000300800 */
[----:B0-----:R-:W4:Y:S01]  /*34ae0*/  LDL.LU R25, [R1+0x1d4] ;  /* 0x0001d40001197983 */ /* 0x001f220000300800 */
[----:B------:R-:W-:-:S02]  /*34af0*/  LOP3.LUT R28, R28, 0x3f, RZ, 0xc0, !PT ;  /* 0x0000003f1c1c7812 */ /* 0x000fc400078ec0ff */
[----:B------:R-:W4:Y:S04]  /*34b00*/  LDL.LU R24, [R1+0x1ec] ;  /* 0x0001ec0001187983 */ /* 0x000f280000300800 */
[----:B------:R-:W4:Y:S01]  /*34b10*/  LDL.LU R23, [R1+0x204] ;  /* 0x0002040001177983 */ /* 0x000f220000300800 */
[----:B------:R-:W4:Y:S02]  /*34b20*/  LDL.LU R22, [R1+0x21c] ;  /* 0x00021c0001167983 */ /* 0x000f240000300800 */
[----:B------:R-:W4:Y:S02]  /*34b30*/  LDL.LU R3, [R1+0x451c] ;  /* 0x00451c0001037983 */ /* 0x000f240000300800 */
[----:B------:R-:W-:Y:S01]  /*34b40*/  IMAD.SHL.U32 R8, R28, 0x2, RZ ;  /* 0x000000021c087824 */ /* 0x000fe200078e00ff */
[----:B------:R-:W4:Y:S04]  /*34b50*/  LDL.LU R21, [R1+0x234] ;  /* 0x0002340001157983 */ /* 0x000f280000300800 */
[----:B------:R-:W-:-:S05]  /*34b60*/  LOP3.LUT R8, R8, 0x50, RZ, 0x3c, !PT ;  /* 0x0000005008087812 */ /* 0x000fca00078e3cff */
[----:B----4-:R0:W-:Y:S01]  /*34b70*/  STS.U16 [R8+0x280], R6 ;  /* 0x0002800608007388 */ /* 0x0101e20000000400 */
[----:B------:R1:W-:Y:S03]  /*34b80*/  STS.U16 [R8+0x680], R7 ;  /* 0x0006800708007388 */ /* 0x0003e60000000400 */
[----:B--2---:R2:W-:Y:S01]  /*34b90*/  STS.U16 [R8+0xa80], R16 ;  /* 0x000a801008007388 */ /* 0x0045e20000000400 */
[----:B------:R4:W-:Y:S03]  /*34ba0*/  STS.U16 [R8+0xe80], R17 ;  /* 0x000e801108007388 */ /* 0x0009e60000000400 */
[----:B0-----:R-:W3:Y:S01]  /*34bb0*/  LDL.LU R6, [R1+0x4518] ;  /* 0x0045180001067983 */ /* 0x001ee20000300800 */
[----:B-1----:R-:W3:Y:S03]  /*34bc0*/  LDL.LU R7, [R1+0x4514] ;  /* 0x0045140001077983 */ /* 0x002ee60000300800 */
[----:B------:R0:W-:Y:S01]  /*34bd0*/  STS.U16 [R8+0x1280], R18 ;  /* 0x0012801208007388 */ /* 0x0001e20000000400 */
[----:B------:R1:W-:Y:S03]  /*34be0*/  STS.U16 [R8+0x1680], R19 ;  /* 0x0016801308007388 */ /* 0x0003e60000000400 */
[----:B--2---:R-:W2:Y:S01]  /*34bf0*/  LDL.LU R16, [R1+0x4510] ;  /* 0x0045100001107983 */ /* 0x004ea20000300800 */
[----:B----4-:R-:W4:Y:S02]  /*34c00*/  LDL.LU R17, [R1+0x450c] ;  /* 0x00450c0001117983 */ /* 0x010f240000300800 */
[----:B------:R1:W-:Y:S02]  /*34c10*/  STS.U16 [R8+0x1a80], R20 ;  /* 0x001a801408007388 */ /* 0x0003e40000000400 */
[----:B------:R1:W-:Y:S01]  /*34c20*/  STS.U16 [R8+0x1e80], R0 ;  /* 0x001e800008007388 */ /* 0x0003e20000000400 */
[----:B0-----:R-:W2:Y:S01]  /*34c30*/  LDL.LU R18, [R1+0x4508] ;  /* 0x0045080001127983 */ /* 0x001ea20000300800 */
[----:B-1----:R-:W2:Y:S03]  /*34c40*/  LDL.LU R19, [R1+0x4504] ;  /* 0x0045040001137983 */ /* 0x002ea60000300800 */
[----:B------:R-:W2:Y:S01]  /*34c50*/  LDL.LU R20, [R1+0x4500] ;  /* 0x0045000001147983 */ /* 0x000ea20000300800 */
[----:B------:R-:W2:Y:S03]  /*34c60*/  LDL.LU R0, [R1+0x44fc] ;  /* 0x0044fc0001007983 */ /* 0x000ea60000300800 */
        /* <DEDUP_REMOVED lines=12> */
[----:B------:R1:W-:Y:S01]  /*34d30*/  STS.U16 [R8+0x5280], R12 ;  /* 0x0052800c08007388 */ /* 0x0003e20000000400 */
[----:B------:R1:W-:Y:S02]  /*34d40*/  STS.U16 [R8+0x5680], R13 ;  /* 0x0056800d08007388 */ /* 0x0003e40000000400 */
[----:B------:R1:W-:Y:S02]  /*34d50*/  STS.U16 [R8+0x5a80], R14 ;  /* 0x005a800e08007388 */ /* 0x0003e40000000400 */
[----:B------:R1:W-:Y:S01]  /*34d60*/  STS.U16 [R8+0x5e80], R15 ;  /* 0x005e800f08007388 */ /* 0x0003e20000000400 */
[----:B------:R1:W-:Y:S01]  /*34d70*/  STS.U16 [R8+0x6280], R26 ;  /* 0x0062801a08007388 */ /* 0x0003e20000000400 */
[----:B------:R-:W-:Y:S03]  /*34d80*/  STS.U16 [R8+0x6680], R29 ;  /* 0x0066801d08007388 */ /* 0x000fe60000000400 */
[----:B0-----:R-:W3:Y:S01]  /*34d90*/  LDL.LU R11, [R1+0x2e8] ;  /* 0x0002e800010b7983 */ /* 0x001ee20000300800 */
[----:B-1----:R-:W3:Y:S03]  /*34da0*/  LDL.LU R12, [R1+0x2d4] ;  /* 0x0002d400010c7983 */ /* 0x002ee60000300800 */
[----:B------:R-:W3:Y:S01]  /*34db0*/  LDL.LU R13, [R1+0x2c0] ;  /* 0x0002c000010d7983 */ /* 0x000ee20000300800 */
[----:B------:R-:W3:Y:S03]  /*34dc0*/  LDL.LU R14, [R1+0x29c] ;  /* 0x00029c00010e7983 */ /* 0x000ee60000300800 */
[----:B------:R-:W3:Y:S01]  /*34dd0*/  LDL.LU R15, [R1+0x288] ;  /* 0x00028800010f7983 */ /* 0x000ee20000300800 */
[----:B------:R-:W3:Y:S03]  /*34de0*/  LDL.LU R26, [R1+0x274] ;  /* 0x00027400011a7983 */ /* 0x000ee60000300800 */
[----:B--2---:R0:W-:Y:S04]  /*34df0*/  STS.U16 [R8+0x6a80], R0 ;  /* 0x006a800008007388 */ /* 0x0041e80000000400 */
[----:B0-----:R-:W2:Y:S01]  /*34e00*/  LDL.LU R0, [R1+0x260] ;  /* 0x0002600001007983 */ /* 0x001ea20000300800 */
[----:B------:R-:W2:Y:S02]  /*34e10*/  LDL.LU R2, [R1+0x1e8] ;  /* 0x0001e80001027983 */ /* 0x000ea40000300800 */
[----:B------:R-:W2:Y:S02]  /*34e20*/  LDL.LU R21, [R1+0x1b8] ;  /* 0x0001b80001157983 */ /* 0x000ea40000300800 */
[----:B------:R-:W2:Y:S01]  /*34e30*/  LDL.LU R22, [R1+0x1a0] ;  /* 0x0001a00001167983 */ /* 0x000ea20000300800 */
[----:B------:R-:W2:Y:S01]  /*34e40*/  LDL.LU R23, [R1+0x188] ;  /* 0x0001880001177983 */ /* 0x000ea20000300800 */
        /* <DEDUP_REMOVED lines=9> */
[----:B------:R1:W-:Y:S02]  /*34ee0*/  STS.U16 [R8+0x7280], R19 ;  /* 0x0072801308007388 */ /* 0x0003e40000000400 */
[----:B------:R1:W-:Y:S02]  /*34ef0*/  STS.U16 [R8+0x7680], R18 ;  /* 0x0076801208007388 */ /* 0x0003e40000000400 */
[----:B----4-:R4:W-:Y:S01]  /*34f00*/  STS.U16 [R8+0x7a80], R17 ;  /* 0x007a801108007388 */ /* 0x0109e20000000400 */
[----:B------:R4:W-:Y:S04]  /*34f10*/  STS.U16 [R8+0x7e80], R16 ;  /* 0x007e801008007388 */ /* 0x0009e80000000400 */
[----:B0-----:R-:W2:Y:S01]  /*34f20*/  LDL.LU R20, [R1+0x1d0] ;  /* 0x0001d00001147983 */ /* 0x001ea20000300800 */
[----:B-1----:R-:W2:Y:S02]  /*34f30*/  LDL.LU R19, [R1+0x200] ;  /* 0x0002000001137983 */ /* 0x002ea40000300800 */
[----:B------:R-:W2:Y:S02]  /*34f40*/  LDL.LU R18, [R1+0x218] ;  /* 0x0002180001127983 */ /* 0x000ea40000300800 */
[----:B----4-:R-:W4:Y:S01]  /*34f50*/  LDL.LU R17, [R1+0x230] ;  /* 0x0002300001117983 */ /* 0x010f220000300800 */
[----:B------:R-:W4:Y:S01]  /*34f60*/  LDL.LU R8, [R1+0x44f8] ;  /* 0x0044f80001087983 */ /* 0x000f220000300800 */
[----:B------:R-:W4:Y:S02]  /*34f70*/  LDL.LU R16, [R1+0x248] ;  /* 0x0002480001107983 */ /* 0x000f240000300800 */
[----:B------:R-:W-:-:S05]  /*34f80*/  IMAD.SHL.U32 R28, R28, 0x2, RZ ;  /* 0x000000021c1c7824 */ /* 0x000fca00078e00ff */
[----:B------:R-:W-:-:S05]  /*34f90*/  LOP3.LUT R28, R28, 0x60, RZ, 0x3c, !PT ;  /* 0x000000601c1c7812 */ /* 0x000fca00078e3cff */
[----:B---3--:R0:W-:Y:S01]  /*34fa0*/  STS.U16 [R28+0x300], R11 ;  /* 0x0003000b1c007388 */ /* 0x0081e20000000400 */
[----:B------:R1:W-:Y:S02]  /*34fb0*/  STS.U16 [R28+0x700], R12 ;  /* 0x0007000c1c007388 */ /* 0x0003e40000000400 */
[----:B------:R3:W-:Y:S02]  /*34fc0*/  STS.U16 [R28+0xb00], R13 ;  /* 0x000b000d1c007388 */ /* 0x0007e40000000400 */
[----:B------:R3:W-:Y:S01]  /*34fd0*/  STS.U16 [R28+0xf00], R14 ;  /* 0x000f000e1c007388 */ /* 0x0007e20000000400 */
[----:B------:R3:W-:Y:S01]  /*34fe0*/  STS.U16 [R28+0x1300], R15 ;  /* 0x0013000f1c007388 */ /* 0x0007e20000000400 */
[----:B------:R3:W-:Y:S03]  /*34ff0*/  STS.U16 [R28+0x1700], R26 ;  /* 0x0017001a1c007388 */ /* 0x0007e60000000400 */
[----:B0-----:R-:W4:Y:S01]  /*35000*/  LDL.LU R11, [R1+0x44f4] ;  /* 0x0044f400010b7983 */ /* 0x001f220000300800 */
[----:B-1----:R-:W4:Y:S02]  /*35010*/  LDL.LU R12, [R1+0x44f0] ;  /* 0x0044f000010c7983 */ /* 0x002f240000300800 */
[----:B---3--:R-:W3:Y:S01]  /*35020*/  LDL.LU R13, [R1+0x44ec] ;  /* 0x0044ec00010d7983 */ /* 0x008ee20000300800 */
[----:B------:R-:W3:Y:S04]  /*35030*/  LDL.LU R14, [R1+0x44e8] ;  /* 0x0044e800010e7983 */ /* 0x000ee80000300800 */
[----:B------:R-:W3:Y:S01]  /*35040*/  LDL.LU R15, [R1+0x44e4] ;  /* 0x0044e400010f7983 */ /* 0x000ee20000300800 */
[----:B------:R-:W3:Y:S03]  /*35050*/  LDL.LU R26, [R1+0x44e0] ;  /* 0x0044e000011a7983 */ /* 0x000ee60000300800 */
[----:B--2---:R0:W-:Y:S04]  /*35060*/  STS.U16 [R28+0x1b00], R0 ;  /* 0x001b00001c007388 */ /* 0x0041e80000000400 */
[----:B0-----:R-:W2:Y:S04]  /*35070*/  LDL.LU R0, [R1+0x44dc] ;  /* 0x0044dc0001007983 */ /* 0x001ea80000300800 */
[----:B----4-:R-:W-:Y:S01]  /*35080*/  STS.U16 [R28+0x1f00], R16 ;  /* 0x001f00101c007388 */ /* 0x010fe20000000400 */
[----:B------:R-:W-:Y:S02]  /*35090*/  STS.U16 [R28+0x2300], R17 ;  /* 0x002300111c007388 */ /* 0x000fe40000000400 */
[----:B------:R-:W-:Y:S02]  /*350a0*/  STS.U16 [R28+0x2700], R18 ;  /* 0x002700121c007388 */ /* 0x000fe40000000400 */
[----:B------:R-:W-:Y:S01]  /*350b0*/  STS.U16 [R28+0x2b00], R19 ;  /* 0x002b00131c007388 */ /* 0x000fe20000000400 */
[----:B------:R0:W-:Y:S04]  /*350c0*/  STS.U16 [R28+0x2f00], R2 ;  /* 0x002f00021c007388 */ /* 0x0001e80000000400 */
[----:B0-----:R-:W4:Y:S01]  /*350d0*/  LDL.LU R2, [R1+0x38] ;  /* 0x0000380001027983 */ /* 0x001f220000300800 */
        /* <DEDUP_REMOVED lines=11> */
[----:B------:R3:W-:Y:S04]  /*35190*/  STS.U16 [R28+0x5f00], R29 ;  /* 0x005f001d1c007388 */ /* 0x0007e80000000400 */
[----:B0-----:R-:W4:Y:S01]  /*351a0*/  LDL.LU R9, [R1+0x2e4] ;  /* 0x0002e40001097983 */ /* 0x001f220000300800 */
[----:B-1----:R-:W4:Y:S02]  /*351b0*/  LDL.LU R10, [R1+0x2d0] ;  /* 0x0002d000010a7983 */ /* 0x002f240000300800 */
[----:B---3--:R-:W3:Y:S01]  /*351c0*/  LDL.LU R29, [R1+0x2ac] ;  /* 0x0002ac00011d7983 */ /* 0x008ee20000300800 */
        /* <DEDUP_REMOVED lines=14> */
[----:B------:R-:W2:Y:S03]  /*352b0*/  LDL.LU R5, [R1+0xdc] ;  /* 0x0000dc0001057983 */ /* 0x000ea60000300800 */
[----:B----4-:R0:W-:Y:S01]  /*352c0*/  STS.U16 [R28+0x6700], R2 ;  /* 0x006700021c007388 */ /* 0x0101e20000000400 */
[----:B------:R1:W-:Y:S02]  /*352d0*/  STS.U16 [R28+0x6b00], R26 ;  /* 0x006b001a1c007388 */ /* 0x0003e40000000400 */
[----:B------:R4:W-:Y:S02]  /*352e0*/  STS.U16 [R28+0x6f00], R15 ;  /* 0x006f000f1c007388 */ /* 0x0009e40000000400 */
[----:B------:R4:W-:Y:S01]  /*352f0*/  STS.U16 [R28+0x7300], R14 ;  /* 0x0073000e1c007388 */ /* 0x0009e20000000400 */
[----:B------:R4:W-:Y:S01]  /*35300*/  STS.U16 [R28+0x7700], R13 ;  /* 0x0077000d1c007388 */ /* 0x0009e20000000400 */
[----:B------:R4:W-:Y:S03]  /*35310*/  STS.U16 [R28+0x7b00], R12 ;  /* 0x007b000c1c007388 */ /* 0x0009e60000000400 */
[----:B0-----:R-:W2:Y:S01]  /*35320*/  LDL.LU R2, [R1+0x4c] ;  /* 0x00004c0001027983 */ /* 0x001ea20000300800 */
[----:B-1----:R-:W2:Y:S02]  /*35330*/  LDL.LU R26, [R1+0x214] ;  /* 0x00021400011a7983 */ /* 0x002ea40000300800 */
[----:B----4-:R-:W2:Y:S01]  /*35340*/  LDL.LU R15, [R1+0x22c] ;  /* 0x00022c00010f7983 */ /* 0x010ea20000300800 */
[----:B------:R-:W2:Y:S04]  /*35350*/  LDL.LU R14, [R1+0x244] ;  /* 0x00024400010e7983 */ /* 0x000ea80000300800 */
[----:B------:R-:W2:Y:S01]  /*35360*/  LDL.LU R13, [R1+0x25c] ;  /* 0x00025c00010d7983 */ /* 0x000ea20000300800 */
[----:B------:R-:W2:Y:S03]  /*35370*/  LDL.LU R12, [R1+0x270] ;  /* 0x00027000010c7983 */ /* 0x000ea60000300800 */
[----:B------:R0:W-:Y:S04]  /*35380*/  STS.U16 [R28+0x7f00], R11 ;  /* 0x007f000b1c007388 */ /* 0x0001e80000000400 */
[----:B0-----:R-:W2:Y:S01]  /*35390*/  LDL.LU R28, [R1+0x44d8] ;  /* 0x0044d800011c7983 */ /* 0x001ea20000300800 */
[----:B------:R-:W3:Y:S03]  /*353a0*/  LDL.LU R11, [R1+0x284] ;  /* 0x00028400010b7983 */ /* 0x000ee60000300800 */
[----:B--2---:R0:W-:Y:S01]  /*353b0*/  STS.U16 [R28+0x380], R9 ;  /* 0x000380091c007388 */ /* 0x0041e20000000400 */
[----:B------:R1:W-:Y:S02]  /*353c0*/  STS.U16 [R28+0x780], R10 ;  /* 0x0007800a1c007388 */ /* 0x0003e40000000400 */
[----:B---3--:R2:W-:Y:S02]  /*353d0*/  STS.U16 [R28+0xb80], R29 ;  /* 0x000b801d1c007388 */ /* 0x0085e40000000400 */
[----:B------:R3:W-:Y:S01]  /*353e0*/  STS.U16 [R28+0xf80], R0 ;  /* 0x000f80001c007388 */ /* 0x0007e20000000400 */
[----:B0-----:R-:W4:Y:S01]  /*353f0*/  LDL.LU R9, [R1+0x44d4] ;  /* 0x0044d40001097983 */ /* 0x001f220000300800 */
[----:B-1----:R-:W4:Y:S02]  /*35400*/  LDL.LU R10, [R1+0x44d0] ;  /* 0x0044d000010a7983 */ /* 0x002f240000300800 */
[----:B--2---:R-:W2:Y:S02]  /*35410*/  LDL.LU R29, [R1+0x44cc] ;  /* 0x0044cc00011d7983 */ /* 0x004ea40000300800 */
[----:B---3--:R-:W3:Y:S01]  /*35420*/  LDL.LU R0, [R1+0x44c8] ;  /* 0x0044c80001007983 */ /* 0x008ee20000300800 */
        /* <DEDUP_REMOVED lines=19> */
[----:B---3--:R0:W-:Y:S04]  /*35560*/  STS.U16 [R28+0x5f80], R0 ;  /* 0x005f80001c007388 */ /* 0x0081e80000000400 */
[----:B0-----:R-:W3:Y:S01]  /*35570*/  LDL R0, [R1+0xf68] ;  /* 0x000f680001007983 */ /* 0x001ee20000100800 */
[----:B------:R-:W-:Y:S02]  /*35580*/  STS.U16 [R28+0x6380], R2 ;  /* 0x006380021c007388 */ /* 0x000fe40000000400 */
[----:B--2---:R-:W-:Y:S02]  /*35590*/  STS.U16 [R28+0x6780], R29 ;  /* 0x0067801d1c007388 */ /* 0x004fe40000000400 */
[----:B----4-:R-:W-:Y:S01]  /*355a0*/  STS.U16 [R28+0x6b80], R10 ;  /* 0x006b800a1c007388 */ /* 0x010fe20000000400 */
[----:B------:R-:W-:Y:S01]  /*355b0*/  STS.U16 [R28+0x6f80], R9 ;  /* 0x006f80091c007388 */ /* 0x000fe20000000400 */
[----:B------:R-:W-:Y:S02]  /*355c0*/  STS.U16 [R28+0x7380], R8 ;  /* 0x007380081c007388 */ /* 0x000fe40000000400 */
[----:B------:R-:W-:Y:S02]  /*355d0*/  STS.U16 [R28+0x7780], R7 ;  /* 0x007780071c007388 */ /* 0x000fe40000000400 */
[----:B------:R-:W-:Y:S01]  /*355e0*/  STS.U16 [R28+0x7b80], R6 ;  /* 0x007b80061c007388 */ /* 0x000fe20000000400 */
[----:B------:R-:W-:Y:S01]  /*355f0*/  STS.U16 [R28+0x7f80], R3 ;  /* 0x007f80031c007388 */ /* 0x000fe20000000400 */
[----:B------:R-:W-:Y:S06]  /*35600*/  BAR.SYNC.DEFER_BLOCKING 0x0 ;  /* 0x0000000000007b1d */ /* 0x000fec0000010000 */
[----:B---3--:R-:W0:Y:S04]  /*35610*/  LDSM.16.M88.4 R4, [R0] ;  /* 0x000000000004783b */ /* 0x008e280000000200 */
[----:B------:R-:W1:Y:S04]  /*35620*/  LDSM.16.M88.4 R8, [R0+0x800] ;  /* 0x000800000008783b */ /* 0x000e680000000200 */
[----:B------:R-:W2:Y:S04]  /*35630*/  LDSM.16.M88.4 R12, [R0+0x1000] ;  /* 0x00100000000c783b */ /* 0x000ea80000000200 */
[----:B------:R-:W-:Y:S04]  /*35640*/  LDSM.16.M88.4 R20, [R0+0x2800] ;  /* 0x002800000014783b */ /* 0x000fe80000000200 */
[----:B0-----:R-:W-:Y:S01]  /*35650*/  STL.64 [R1+0x60], R4 ;  /* 0x0000600401007387 */ /* 0x001fe20000100a00 */
[----:B------:R-:W-:Y:S02]  /*35660*/  STL.64 [R1+0x68], R6 ;  /* 0x0000680601007387 */ /* 0x000fe40000100a00 */
[----:B------:R-:W0:Y:S04]  /*35670*/  LDSM.16.M88.4 R4, [R0+0x1800] ;  /* 0x001800000004783b */ /* 0x000e280000000200 */
[----:B-1----:R-:W-:Y:S01]  /*35680*/  STL.64 [R1+0x50], R8 ;  /* 0x0000500801007387 */ /* 0x002fe20000100a00 */
[----:B------:R-:W-:Y:S02]  /*35690*/  STL.64 [R1+0x58], R10 ;  /* 0x0000580a01007387 */ /* 0x000fe40000100a00 */
[----:B------:R-:W1:Y:S04]  /*356a0*/  LDSM.16.M88.4 R8, [R0+0x2000] ;  /* 0x002000000008783b */ /* 0x000e680000000200 */
[----:B--2---:R-:W-:Y:S02]  /*356b0*/  STL.64 [R1+0x40], R12 ;  /* 0x0000400c01007387 */ /* 0x004fe40000100a00 */
[----:B------:R-:W-:Y:S02]  /*356c0*/  STL.64 [R1+0x48], R14 ;  /* 0x0000480e01007387 */ /* 0x000fe40000100a00 */
[----:B------:R-:W-:Y:S04]  /*356d0*/  LDSM.16.M88.4 R12, [R0+0x4800] ;  /* 0x00480000000c783b */ /* 0x000fe80000000200 */
[----:B0-----:R-:W-:Y:S01]  /*356e0*/  STL.64 [R1+0x30], R4 ;  /* 0x0000300401007387 */ /* 0x001fe20000100a00 */
[----:B------:R-:W-:Y:S02]  /*356f0*/  STL.64 [R1+0x38], R6 ;  /* 0x0000380601007387 */ /* 0x000fe40000100a00 */
[----:B-1----:R-:W-:Y:S02]  /*35700*/  STL.64 [R1+0x20], R8 ;  /* 0x0000200801007387 */ /* 0x002fe40000100a00 */
[----:B------:R-:W-:Y:S02]  /*35710*/  STL.64 [R1+0x28], R10 ;  /* 0x0000280a01007387 */ /* 0x000fe40000100a00 */
[----:B------:R-:W0:Y:S04]  /*35720*/  LDSM.16.M88.4 R8, [R0+0x3800] ;  /* 0x003800000008783b */ /* 0x000e280000000200 */
[----:B------:R-:W1:Y:S04]  /*35730*/  LDSM.16.M88.4 R4, [R0+0x3000] ;  /* 0x003000000004783b */ /* 0x000e680000000200 */
[----:B0-----:R-:W-:Y:S01]  /*35740*/  STL [R1+0x3c44], R10 ;  /* 0x003c440a01007387 */ /* 0x001fe20000100800 */
[----:B-1----:R-:W-:Y:S02]  /*35750*/  STL.64 [R1], R4 ;  /* 0x0000000401007387 */ /* 0x002fe40000100a00 */
[----:B------:R-:W-:Y:S02]  /*35760*/  STL.64 [R1+0x8], R6 ;  /* 0x0000080601007387 */ /* 0x000fe40000100a00 */
[----:B------:R-:W-:Y:S01]  /*35770*/  STL.64 [R1+0x10], R20 ;  /* 0x0000101401007387 */ /* 0x000fe20000100a00 */
[----:B------:R-:W-:Y:S01]  /*35780*/  STL.64 [R1+0x18], R22 ;  /* 0x0000181601007387 */ /* 0x000fe20000100a00 */
[----:B------:R-:W-:Y:S02]  /*35790*/  STL.64 [R1+0x4498], R20 ;  /* 0x0044981401007387 */ /* 0x000fe40000100a00 */
[----:B------:R-:W-:Y:S02]  /*357a0*/  STL [R1+0x3c40], R11 ;  /* 0x003c400b01007387 */ /* 0x000fe40000100800 */
[----:B------:R0:W-:Y:S01]  /*357b0*/  STL.64 [R1+0x4480], R8 ;  /* 0x0044800801007387 */ /* 0x0001e20000100a00 */
[----:B------:R-:W1:Y:S04]  /*357c0*/  LDSM.16.M88.4 R4, [R0+0x4000] ;  /* 0x004000000004783b */ /* 0x000e680000000200 */
[----:B------:R-:W2:Y:S04]  /*357d0*/  LDSM.16.M88.4 R20, [R0+0x5000] ;  /* 0x005000000014783b */ /* 0x000ea80000000200 */
[----:B0-----:R-:W3:Y:S04]  /*357e0*/  LDL.64 R8, [R1+0x20] ;  /* 0x0000200001087983 */ /* 0x001ee80000100a00 */
[----:B---3--:R0:W-:Y:S04]  /*357f0*/  STL.64 [R1+0x44a0], R8 ;  /* 0x0044a00801007387 */ /* 0x0081e80000100a00 */
[----:B0-----:R-:W3:Y:S04]  /*35800*/  LDL.64 R8, [R1+0x30] ;  /* 0x0000300001087983 */ /* 0x001ee80000100a00 */
[----:B---3--:R0:W-:Y:S04]  /*35810*/  STL.64 [R1+0x44a8], R8 ;  /* 0x0044a80801007387 */ /* 0x0081e80000100a00 */
[----:B0-----:R-:W3:Y:S04]  /*35820*/  LDL.64 R8, [R1+0x40] ;  /* 0x0000400001087983 */ /* 0x001ee80000100a00 */
[----:B---3--:R0:W-:Y:S04]  /*35830*/  STL.64 [R1+0x44b8], R8 ;  /* 0x0044b80801007387 */ /* 0x0081e80000100a00 */
[----:B0-----:R-:W3:Y:S04]  /*35840*/  LDL.64 R8, [R1+0x50] ;  /* 0x0000500001087983 */ /* 0x001ee80000100a00 */
[----:B------:R-:W0:Y:S02]  /*35850*/  S2R R2, SR_TID.X ;  /* 0x0000000000027919 */ /* 0x000e240000002100 */
[C---:B0-----:R-:W-:Y:S01]  /*35860*/  LOP3.LUT R16, R2.reuse, 0x7, RZ, 0xc0, !PT ;  /* 0x0000000702107812 */ /* 0x041fe200078ec0ff */
[----:B------:R-:W-:-:S04]  /*35870*/  IMAD.SHL.U32 R17, R2, 0x2, RZ ;  /* 0x0000000202117824 */ /* 0x000fc800078e00ff */
[----:B------:R-:W-:Y:S02]  /*35880*/  IMAD R16, R16, 0x110, RZ ;  /* 0x0000011010107824 */ /* 0x000fe400078e02ff */
[----:B------:R-:W-:-:S03]  /*35890*/  IMAD.SHL.U32 R29, R2, 0x80, RZ ;  /* 0x00000080021d7824 */ /* 0x000fc600078e00ff */
[----:B------:R-:W-:-:S04]  /*358a0*/  LOP3.LUT R16, R16, 0x10, R17, 0x78, !PT ;  /* 0x0000001010107812 */ /* 0x000fc800078e7811 */
[----:B------:R-:W-:-:S05]  /*358b0*/  LOP3.LUT R16, R16, 0x800, R29, 0xf8, !PT ;  /* 0x0000080010107812 */ /* 0x000fca00078ef81d */
[----:B------:R-:W-:Y:S02]  /*358c0*/  LDSM.16.MT88.4 R24, [R16+0x8000] ;  /* 0x008000001018783b */ /* 0x000fe40000004200 */
[----:B------:R-:W-:Y:S02]  /*358d0*/  LDSM.16.MT88.4 R16, [R16+0x8080] ;  /* 0x008080001010783b */ /* 0x000fe40000004200 */
[----:B---3--:R0:W-:Y:S04]  /*358e0*/  STL.64 [R1+0x44c0], R8 ;  /* 0x0044c00801007387 */ /* 0x0081e80000100a00 */
[----:B0-----:R-:W3:Y:S01]  /*358f0*/  LDL.64 R8, [R1+0x60] ;  /* 0x0000600001087983 */ /* 0x001ee20000100a00 */
[----:B-1----:R-:W-:Y:S02]  /*35900*/  STL [R1+0x3e14], R6 ;  /* 0x003e140601007387 */ /* 0x002fe40000100800 */
[----:B------:R-:W-:Y:S02]  /*35910*/  STL [R1+0x3c70], R7 ;  /* 0x003c700701007387 */ /* 0x000fe40000100800 */
[----:B------:R-:W-:Y:S02]  /*35920*/  STL.64 [R1+0x44b0], R4 ;  /* 0x0044b00401007387 */ /* 0x000fe40000100a00 */
[----:B------:R-:W0:Y:S04]  /*35930*/  LDSM.16.M88.4 R4, [R0+0x5800] ;  /* 0x005800000004783b */ /* 0x000e280000000200 */
[----:B------:R-:W-:Y:S01]  /*35940*/  STL [R1+0x3d0c], R14 ;  /* 0x003d0c0e01007387 */ /* 0x000fe20000100800 */
[----:B------:R-:W-:Y:S02]  /*35950*/  STL [R1+0x3d08], R15 ;  /* 0x003d080f01007387 */ /* 0x000fe40000100800 */
[----:B--2---:R-:W-:Y:S02]  /*35960*/  STL.64 [R1+0xd0], R20 ;  /* 0x0000d01401007387 */ /* 0x004fe40000100a00 */
[----:B------:R-:W-:Y:S02]  /*35970*/  STL.64 [R1+0xd8], R22 ;  /* 0x0000d81601007387 */ /* 0x000fe40000100a00 */
[----:B------:R-:W1:Y:S04]  /*35980*/  LDSM.16.M88.4 R20, [R0+0x6000] ;  /* 0x006000000014783b */ /* 0x000e680000000200 */
[----:B0-----:R-:W-:Y:S01]  /*35990*/  STL.64 [R1+0x120], R4 ;  /* 0x0001200401007387 */ /* 0x001fe20000100a00 */
[----:B------:R-:W-:Y:S02]  /*359a0*/  STL.64 [R1+0x128], R6 ;  /* 0x0001280601007387 */ /* 0x000fe40000100a00 */
[----:B------:R-:W0:Y:S01]  /*359b0*/  LDSM.16.M88.4 R4, [R0+0x6800] ;  /* 0x006800000004783b */ /* 0x000e220000000200 */
[----:B-1----:R-:W-:Y:S03]  /*359c0*/  STL.64 [R1+0x110], R20 ;  /* 0x0001101401007387 */ /* 0x002fe60000100a00 */
[----:B------:R-:W-:Y:S02]  /*359d0*/  STL.64 [R1+0x118], R22 ;  /* 0x0001181601007387 */ /* 0x000fe40000100a00 */
[----:B------:R-:W1:Y:S01]  /*359e0*/  LDSM.16.M88.4 R20, [R0+0x7000] ;  /* 0x007000000014783b */ /* 0x000e620000000200 */
[----:B0-----:R-:W-:Y:S03]  /*359f0*/  STL.64 [R1+0x100], R4 ;  /* 0x0001000401007387 */ /* 0x001fe60000100a00 */
[----:B------:R-:W-:Y:S02]  /*35a00*/  STL.64 [R1+0x108], R6 ;  /* 0x0001080601007387 */ /* 0x000fe40000100a00 */
[----:B------:R-:W0:Y:S01]  /*35a10*/  LDSM.16.M88.4 R4, [R0+0x7800] ;  /* 0x007800000004783b */ /* 0x000e220000000200 */
[----:B-1----:R-:W-:Y:S03]  /*35a20*/  STL.64 [R1+0xf0], R20 ;  /* 0x0000f01401007387 */ /* 0x002fe60000100a00 */
[----:B------:R-:W-:Y:S02]  /*35a30*/  STL.64 [R1+0xf8], R22 ;  /* 0x0000f81601007387 */ /* 0x000fe40000100a00 */
[----:B0-----:R-:W-:-:S02]  /*35a40*/  IMAD.MOV.U32 R0, RZ, RZ, R5 ;  /* 0x000000ffff007224 */ /* 0x001fc400078e0005 */
[----:B------:R-:W-:Y:S01]  /*35a50*/  IMAD.MOV.U32 R2, RZ, RZ, R4 ;  /* 0x000000ffff027224 */ /* 0x000fe200078e0004 */
[----:B------:R0:W-:Y:S01]  /*35a60*/  STL.64 [R1+0xe0], R4 ;  /* 0x0000e00401007387 */ /* 0x0001e20000100a00 */
[----:B------:R1:W-:Y:S02]  /*35a70*/  STL.64 [R1+0xe8], R6 ;  /* 0x0000e80601007387 */ /* 0x0003e40000100a00 */
[----:B------:R-:W-:Y:S01]  /*35a80*/  STL [R1+0x440c], R0 ;  /* 0x00440c0001007387 */ /* 0x000fe20000100800 */
[----:B------:R-:W-:Y:S01]  /*35a90*/  STL [R1+0x4408], R2 ;  /* 0x0044080201007387 */ /* 0x000fe20000100800 */
[----:B------:R-:W2:Y:S03]  /*35aa0*/  LDL R15, [R1+0x1ba0] ;  /* 0x001ba000010f7983 */ /* 0x000ea60000100800 */
[----:B0-----:R-:W4:Y:S01]  /*35ab0*/  LDL.LU.64 R4, [R1+0xf30] ;  /* 0x000f300001047983 */ /* 0x001f220000300a00 */
[----:B-1----:R-:W4:Y:S02]  /*35ac0*/  LDL.LU.64 R6, [R1+0xf38] ;  /* 0x000f380001067983 */ /* 0x002f240000300a00 */
[----:B------:R-:W2:Y:S02]  /*35ad0*/  LDL.LU.64 R20, [R1+0xd80] ;  /* 0x000d800001147983 */ /* 0x000ea40000300a00 */
[----:B------:R-:W2:Y:S01]  /*35ae0*/  LDL.LU.64 R22, [R1+0xd88] ;  /* 0x000d880001167983 */ /* 0x000ea20000300a00 */
[----:B------:R-:W-:Y:S01]  /*35af0*/  STL.64 [R1+0x43e8], R18 ;  /* 0x0043e81201007387 */ /* 0x000fe20000100a00 */
[----:B------:R0:W-:Y:S03]  /*35b00*/  STL.64 [R1+0x43e0], R16 ;  /* 0x0043e01001007387 */ /* 0x0001e60000100a00 */
[----:B0-----:R-:W3:Y:S01]  /*35b10*/  LDL.LU.64 R16, [R1+0xf50] ;  /* 0x000f500001107983 */ /* 0x001ee20000300a00 */
[----:B------:R-:W3:Y:S02]  /*35b20*/  LDL.LU.64 R18, [R1+0xf58] ;  /* 0x000f580001127983 */ /* 0x000ee40000300a00 */
[C---:B---3--:R-:W-:Y:S11]  /*35b30*/  HMMA.16816.F32.BF16 R16, R24.reuse, R8, R16 ;  /* 0x000000081810723c */ /* 0x048ff60000041810 */
[----:B------:R-:W-:Y:S11]  /*35b40*/  @!UPT UIADD3 URZ, URZ, URZ, URZ ;  /* 0x0000003f3f3ff290 */ /* 0x000ff6000fffe03f */
[----:B------:R-:W-:Y:S01]  /*35b50*/  @!UPT UIADD3 URZ, URZ, URZ, URZ ;  /* 0x0000003f3f3ff290 */ /* 0x000fe2000fffe03f */
[----:B------:R0:W-:Y:S01]  /*35b60*/  STL.64 [R1+0x570], R16 ;  /* 0x0005701001007387 */ /* 0x0001e20000100a00 */
[----:B------:R-:W-:Y:S02]  /*35b70*/  STL.64 [R1+0x578], R18 ;  /* 0x0005781201007387 */ /* 0x000fe40000100a00 */
[----:B0-----:R-:W-:Y:S02]  /*35b80*/  IMAD.MOV.U32 R17, RZ, RZ, R8 ;  /* 0x000000ffff117224 */ /* 0x001fe400078e0008 */
[----:B------:R-:W-:Y:S02]  /*35b90*/  IMAD.MOV.U32 R16, RZ, RZ, R9 ;  /* 0x000000ffff107224 */ /* 0x000fe400078e0009 */
[----:B------:R-:W3:Y:S01]  /*35ba0*/  LDL.LU.64 R8, [R1+0x44c0] ;  /* 0x0044c00001087983 */ /* 0x000ee20000300a00 */
[----:B------:R-:W-:Y:S02]  /*35bb0*/  STL [R1+0x4414], R17 ;  /* 0x0044141101007387 */ /* 0x000fe40000100800 */
[----:B------:R0:W-:Y:S02]  /*35bc0*/  STL [R1+0x4410], R16 ;  /* 0x0044101001007387 */ /* 0x0001e40000100800 */
[----:B0-----:R-:W3:Y:S01]  /*35bd0*/  LDL.LU.64 R16, [R1+0xf40] ;  /* 0x000f400001107983 */ /* 0x001ee20000300a00 */
[----:B------:R-:W3:Y:S02]  /*35be0*/  LDL.LU.64 R18, [R1+0xf48] ;  /* 0x000f480001127983 */ /* 0x000ee40000300a00 */
[C---:B---3--:R-:W-:Y:S11]  /*35bf0*/  HMMA.16816.F32.BF16 R16, R24.reuse, R8, R16 ;  /* 0x000000081810723c */ /* 0x048ff60000041810 */
[----:B------:R-:W-:Y:S11]  /*35c00*/  @!UPT UIADD3 URZ, URZ, URZ, URZ ;  /* 0x0000003f3f3ff290 */ /* 0x000ff6000fffe03f */
[----:B------:R-:W-:Y:S01]  /*35c10*/  @!UPT UIADD3 URZ, URZ, URZ, URZ ;  /* 0x0000003f3f3ff290 */ /* 0x000fe2000fffe03f */
[----:B------:R-:W-:Y:S01]  /*35c20*/  STL.64 [R1+0x560], R16 ;  /* 0x0005601001007387 */ /* 0x000fe20000100a00 */
[----:B------:R0:W-:Y:S02]  /*35c30*/  STL.64 [R1+0x568], R18 ;  /* 0x0005681201007387 */ /* 0x0001e40000100a00 */
[----:B0-----:R-:W-:Y:S02]  /*35c40*/  IMAD.MOV.U32 R19, RZ, RZ, R8 ;  /* 0x000000ffff137224 */ /* 0x001fe400078e0008 */
[----:B------:R-:W-:Y:S02]  /*35c50*/  IMAD.MOV.U32 R18, RZ, RZ, R9 ;  /* 0x000000ffff127224 */ /* 0x000fe400078e0009 */
[----:B------:R-:W4:Y:S03]  /*35c60*/  LDL.LU.64 R8, [R1+0x44b8] ;  /* 0x0044b80001087983 */ /* 0x000f260000300a00 */
[----:B------:R-:W-:Y:S02]  /*35c70*/  STL [R1+0x441c], R18 ;  /* 0x00441c1201007387 */ /* 0x000fe40000100800 */
[----:B------:R0:W-:Y:S02]  /*35c80*/  STL [R1+0x4418], R19 ;  /* 0x0044181301007387 */ /* 0x0001e40000100800 */
[----:B------:R-:W3:Y:S01]  /*35c90*/  LDL.LU.64 R16, [R1+0xf20] ;  /* 0x000f200001107983 */ /* 0x000ee20000300a00 */
[----:B0-----:R-:W3:Y:S01]  /*35ca0*/  LDL.LU.64 R18, [R1+0xf28] ;  /* 0x000f280001127983 */ /* 0x001ee20000300a00 */
[----:B----4-:R-:W-:Y:S01]  /*35cb0*/  HMMA.16816.F32.BF16 R4, R24, R8, R4 ;  /* 0x000000081804723c */ /* 0x010fe20000041804 */
[----:B------:R-:W-:-:S02]  /*35cc0*/  IMAD.MOV.U32 R0, RZ, RZ, R8 ;  /* 0x000000ffff007224 */ /* 0x000fc400078e0008 */
[----:B------:R-:W-:Y:S11]  /*35cd0*/  IMAD.MOV.U32 R2, RZ, RZ, R9 ;  /* 0x000000ffff027224 */ /* 0x000ff600078e0009 */
[----:B------:R-:W-:Y:S09]  /*35ce0*/  @!UPT UIADD3 URZ, URZ, URZ, URZ ;  /* 0x0000003f3f3ff290 */ /* 0x000ff2000fffe03f */
[----:B------:R0:W-:Y:S01]  /*35cf0*/  STL.64 [R1+0x550], R4 ;  /* 0x0005500401007387 */ /* 0x0001e20000100a00 */
[----:B------:R-:W-:Y:S03]  /*35d00*/  STL.64 [R1+0x558], R6 ;  /* 0x0005580601007387 */ /* 0x000fe60000100a00 */
[----:B0-----:R-:W4:Y:S01]  /*35d10*/  LDL.LU.64 R4, [R1+0x44b0] ;  /* 0x0044b00001047983 */ /* 0x001f220000300a00 */
[----:B------:R-:W3:Y:S02]  /*35d20*/  LDL.LU.64 R8, [R1+0x44a8] ;  /* 0x0044a80001087983 */ /* 0x000ee40000300a00 */
[C---:B---3--:R-:W-:Y:S11]  /*35d30*/  HMMA.16816.F32.BF16 R16, R24.reuse, R8, R16 ;  /* 0x000000081810723c */ /* 0x048ff60000041810 */
[----:B------:R-:W-:Y:S11]  /*35d40*/  @!UPT UIADD3 URZ, URZ, URZ, URZ ;  /* 0x0000003f3f3ff290 */ /* 0x000ff6000fffe03f */
[----:B------:R-:W-:Y:S01]  /*35d50*/  @!UPT UIADD3 URZ, URZ, URZ, URZ ;  /* 0x0000003f3f3ff290 */ /* 0x000fe2000fffe03f */
[----:B------:R0:W-:Y:S01]  /*35d60*/  STL.64 [R1+0x540], R16 ;  /* 0x0005401001007387 */ /* 0x0001e20000100a00 */
[----:B------:R1:W-:Y:S02]  /*35d70*/  STL.64 [R1+0x548], R18 ;  /* 0x0005481201007387 */ /* 0x0003e40000100a00 */
[----:B0-----:R-:W-:Y:S02]  /*35d80*/  IMAD.MOV.U32 R17, RZ, RZ, R8 ;  /* 0x000000ffff117224 */ /* 0x001fe400078e0008 */
[----:B------:R-:W-:Y:S02]  /*35d90*/  IMAD.MOV.U32 R16, RZ, RZ, R9 ;  /* 0x000000ffff107224 */ /* 0x000fe400078e0009 */
[----:B------:R-:W2:Y:S02]  /*35da0*/  LDL.LU.64 R8, [R1+0x44a0] ;  /* 0x0044a00001087983 */ /* 0x000ea40000300a00 */
[----:B--2---:R-:W-:Y:S01]  /*35db0*/  HMMA.16816.F32.BF16 R20, R24, R8, R20 ;  /* 0x000000081814723c */ /* 0x004fe20000041814 */
[----:B-1----:R-:W-:-:S02]  /*35dc0*/  IMAD.MOV.U32 R18, RZ, RZ, R8 ;  /* 0x000000ffff127224 */ /* 0x002fc400078e0008 */
[----:B------:R-:W-:Y:S11]  /*35dd0*/  IMAD.MOV.U32 R19, RZ, RZ, R9 ;  /* 0x000000ffff137224 */ /* 0x000ff600078e0009 */
[----:B------:R-:W-:Y:S09]  /*35de0*/  @!UPT UIADD3 URZ, URZ, URZ, URZ ;  /* 0x0000003f3f3ff290 */ /* 0x000ff2000fffe03f */
[----:B------:R0:W-:Y:S01]  /*35df0*/  STL.64 [R1+0x530], R20 ;  /* 0x0005301401007387 */ /* 0x0001e20000100a00 */
[----:B------:R-:W-:Y:S03]  /*35e00*/  STL.64 [R1+0x538], R22 ;  /* 0x0005381601007387 */ /* 0x000fe60000100a00 */
[----:B0-----:R-:W2:Y:S01]  /*35e10*/  LDL.LU.64 R20, [R1+0x4498] ;  /* 0x0044980001147983 */ /* 0x001ea20000300a00 */
[----:B------:R-:W3:Y:S02]  /*35e20*/  LDL.64 R8, [R1] ;  /* 0x0000000001087983 */ /* 0x000ee40000100a00 */
[----:B------:R-:W-:Y:S02]  /*35e30*/  STL.64 [R1+0x4428], R18 ;  /* 0x0044281201007387 */ /* 0x000fe40000100a00 */
[----:B------:R0:W-:Y:S02]  /*35e40*/  STL.64 [R1+0x4420], R16 ;  /* 0x0044201001007387 */ /* 0x0001e40000100a00 */
[----:B0-----:R-:W2:Y:S01]  /*35e50*/  LDL.LU.64 R16, [R1+0xd50] ;  /* 0x000d500001107983 */ /* 0x001ea20000300a00 */
[----:B------:R-:W2:Y:S02]  /*35e60*/  LDL.LU.64 R18, [R1+0xd58] ;  /* 0x000d580001127983 */ /* 0x000ea40000300a00 */
[----:B--2---:R-:W-:Y:S01]  /*35e70*/  HMMA.16816.F32.BF16 R20, R24, R20, R16 ;  /* 0x000000141814723c */ /* 0x004fe20000041810 */
[----:B------:R-:W2:Y:S01]  /*35e80*/  LDL.LU.64 R16, [R1+0xbf0] ;  /* 0x000bf00001107983 */ /* 0x000ea20000300a00 */
[----:B------:R-:W2:Y:S03]  /*35e90*/  LDL.LU.64 R18, [R1+0xbf8] ;  /* 0x000bf80001127983 */ /* 0x000ea60000300a00 */
[----:B--2---:R-:W-:Y:S01]  /*35ea0*/  STL.64 [R1+0x4448], R18 ;  /* 0x0044481201007387 */ /* 0x004fe20000100a00 */
[----:B------:R0:W-:Y:S03]  /*35eb0*/  STL.64 [R1+0x4440], R16 ;  /* 0x0044401001007387 */ /* 0x0001e60000100a00 */
[----:B0-----:R-:W2:Y:S04]  /*35ec0*/  LDL.64 R16, [R1+0xd0] ;  /* 0x0000d00001107983 */ /* 0x001ea80000100a00 */
[----:B--2---:R0:W-:Y:S04]  /*35ed0*/  STL.64 [R1+0x4458], R16 ;  /* 0x0044581001007387 */ /* 0x0041e80000100a00 */
[----:B0-----:R-:W2:Y:S01]  /*35ee0*/  LDL.LU.64 R16, [R1+0xc10] ;  /* 0x000c100001107983 */ /* 0x001ea20000300a00 */
[----:B------:R-:W2:Y:S03]  /*35ef0*/  LDL.LU.64 R18, [R1+0xc18] ;  /* 0x000c180001127983 */ /* 0x000ea60000300a00 */
[----:B--2---:R-:W-:Y:S01]  /*35f00*/  STL.64 [R1+0x4468], R18 ;  /* 0x0044681201007387 */ /* 0x004fe20000100a00 */
[----:B------:R0:W-:Y:S03]  /*35f10*/  STL.64 [R1+0x4460], R16 ;  /* 0x0044601001007387 */ /* 0x0001e60000100a00 */
[----:B0-----:R-:W2:Y:S01]  /*35f20*/  LDL.LU.64 R16, [R1+0xc20] ;  /* 0x000c200001107983 */ /* 0x001ea20000300a00 */
[----:B------:R-:W2:Y:S03]  /*35f30*/  LDL.LU.64 R18, [R1+0xc28] ;  /* 0x000c280001127983 */ /* 0x000ea60000300a00 */
[----:B--2---:R-:W-:Y:S01]  /*35f40*/  STL.64 [R1+0x4478], R18 ;  /* 0x0044781201007387 */ /* 0x004fe20000100a00 */
[----:B------:R0:W-:Y:S03]  /*35f50*/  STL.64 [R1+0x4470], R16 ;  /* 0x0044701001007387 */ /* 0x0001e60000100a00 */
[----:B0-----:R-:W2:Y:S01]  /*35f60*/  LDL.LU.64 R16, [R1+0xd60] ;  /* 0x000d600001107983 */ /* 0x001ea20000300a00 */
[----:B------:R-:W2:Y:S02]  /*35f70*/  LDL.LU.64 R18, [R1+0xd68] ;  /* 0x000d680001127983 */ /* 0x000ea40000300a00 */
[----:B------:R-:W-:-:S02]  /*35f80*/  IMAD.MOV.U32 R7, RZ, RZ, R20 ;  /* 0x000000ffff077224 */ /* 0x000fc400078e0014 */
[----:B------:R-:W-:Y:S02]  /*35f90*/  IMAD.MOV.U32 R29, RZ, RZ, R21 ;  /* 0x000000ffff1d7224 */ /* 0x000fe400078e0015 */
[----:B------:R-:W-:Y:S02]  /*35fa0*/  IMAD.MOV.U32 R28, RZ, RZ, R22 ;  /* 0x000000ffff1c7224 */ /* 0x000fe400078e0016 */
[----:B------:R-:W-:Y:S02]  /*35fb0*/  IMAD.MOV.U32 R3, RZ, RZ, R23 ;  /* 0x000000ffff037224 */ /* 0x000fe400078e0017 */
[----:B------:R-:W0:Y:S04]  /*35fc0*/  LDSM.16.MT88.4 R20, [R15+0x8000] ;  /* 0x008000000f14783b */ /* 0x000e280000004200 */
[----:B--2---:R-:W-:Y:S01]  /*35fd0*/  STL.64 [R1+0x4490], R18 ;  /* 0x0044901201007387 */ /* 0x004fe20000100a00 */
[----:B------:R1:W-:Y:S03]  /*35fe0*/  STL.64 [R1+0x4488], R16 ;  /* 0x0044881001007387 */ /* 0x0003e60000100a00 */
[----:B-1----:R-:W2:Y:S01]  /*35ff0*/  LDL.LU.64 R16, [R1+0xd70] ;  /* 0x000d700001107983 */ /* 0x002ea20000300a00 */
[----:B------:R-:W2:Y:S02]  /*36000*/  LDL.LU.64 R18, [R1+0xd78] ;  /* 0x000d780001127983 */ /* 0x000ea40000300a00 */
[----:B------:R-:W-:Y:S02]  /*36010*/  STL [R1+0x3e28], R7 ;  /* 0x003e280701007387 */ /* 0x000fe40000100800 */
[----:B------:R-:W-:Y:S01]  /*36020*/  STL [R1+0x3df0], R3 ;  /* 0x003df00301007387 */ /* 0x000fe20000100800 */
[----:B------:R-:W-:Y:S01]  /*36030*/  STL [R1+0x3d14], R28 ;  /* 0x003d141c01007387 */ /* 0x000fe20000100800 */
[----:B------:R-:W-:Y:S02]  /*36040*/  STL [R1+0x3d10], R29 ;  /* 0x003d101d01007387 */ /* 0x000fe40000100800 */
[----:B0-----:R-:W-:Y:S02]  /*36050*/  STL.64 [R1+0x42a0], R22 ;  /* 0x0042a01601007387 */ /* 0x001fe40000100a00 */
[----:B------:R0:W-:Y:S02]  /*36060*/  STL.64 [R1+0x4298], R20 ;  /* 0x0042981401007387 */ /* 0x0001e40000100a00 */
[----:B0-----:R-:W4:Y:S01]  /*36070*/  LDL.64 R20, [R1+0x110] ;  /* 0x0001100001147983 */ /* 0x001f220000100a00 */
[----:B---3--:R-:W-:-:S02]  /*36080*/  IMAD.MOV.U32 R23, RZ, RZ, R8 ;  /* 0x000000ffff177224 */ /* 0x008fc400078e0008 */
[----:B------:R-:W-:Y:S01]  /*36090*/  IMAD.MOV.U32 R22, RZ, RZ, R9 ;  /* 0x000000ffff167224 */ /* 0x000fe200078e0009 */
[C---:B--2---:R-:W-:Y:S11]  /*360a0*/  HMMA.16816.F32.BF16 R16, R24.reuse, R8, R16 ;  /* 0x000000081810723c */ /* 0x044ff60000041810 */
[----:B------:R-:W-:Y:S11]  /*360b0*/  @!UPT UIADD3 URZ, URZ, URZ, URZ ;  /* 0x0000003f3f3ff290 */ /* 0x000ff6000fffe03f */
[----:B------:R-:W-:Y:S01]  /*360c0*/  @!UPT UIADD3 URZ, URZ, URZ, URZ ;  /* 0x0000003f3f3ff290 */ /* 0x000fe2000fffe03f */
[----:B------:R-:W-:Y:S01]  /*360d0*/  STL.64 [R1+0x8b0], R16 ;  /* 0x0008b01001007387 */ /* 0x000fe20000100a00 */
[----:B------:R0:W-:Y:S03]  /*360e0*/  STL.64 [R1+0x8b8], R18 ;  /* 0x0008b81201007387 */ /* 0x0001e60000100a00 */
[----:B0-----:R-:W2:Y:S01]  /*360f0*/  LDL.LU.64 R18, [R1+0x4490] ;  /* 0x0044900001127983 */ /* 0x001ea20000300a00 */
[----:B------:R-:W2:Y:S02]  /*36100*/  LDL.LU.64 R16, [R1+0x4488] ;  /* 0x0044880001107983 */ /* 0x000ea40000300a00 */
[----:B------:R-:W2:Y:S02]  /*36110*/  LDL.LU.64 R8, [R1+0x4480] ;  /* 0x0044800001087983 */ /* 0x000ea40000300a00 */
[----:B------:R-:W-:Y:S01]  /*36120*/  STL.64 [R1+0x4438], R22 ;  /* 0x0044381601007387 */ /* 0x000fe20000100a00 */
[----:B----4-:R0:W-:Y:S04]  /*36130*/  STL.64 [R1+0x4430], R20 ;  /* 0x0044301401007387 */ /* 0x0101e80000100a00 */
[----:B0-----:R-:W3:Y:S01]  /*36140*/  LDL.64 R20, [R1+0x120] ;  /* 0x0001200001147983 */ /* 0x001ee20000100a00 */
[C---:B--2---:R-:W-:Y:S03]  /*36150*/  HMMA.16816.F32.BF16 R16, R24.reuse, R8, R16 ;  /* 0x000000081810723c */ /* 0x044fe60000041810 */
[----:B---3--:R0:W-:Y:S04]  /*36160*/  STL.64 [R1+0x4450], R20 ;  /* 0x0044501401007387 */ /* 0x0081e80000100a00 */
[----:B0-----:R-:W2:Y:S01]  /*36170*/  LDL.LU.64 R20, [R1+0xc00] ;  /* 0x000c000001147983 */ /* 0x001ea20000300a00 */
[----:B------:R-:W2:Y:S11]  /*36180*/  LDL.LU.64 R22, [R1+0xc08] ;  /* 0x000c080001167983 */ /* 0x000eb60000300a00 */
[----:B------:R-:W-:Y:S04]  /*36190*/  @!UPT UIADD3 URZ, URZ, URZ, URZ ;  /* 0x0000003f3f3ff290 */ /* 0x000fe8000fffe03f */
[----:B------:R-:W-:Y:S02]  /*361a0*/  STL.64 [R1+0x8a0], R16 ;  /* 0x0008a01001007387 */ /* 0x000fe40000100a00 */
[----:B------:R0:W-:Y:S02]  /*361b0*/  STL.64 [R1+0x8a8], R18 ;  /* 0x0008a81201007387 */ /* 0x0001e40000100a00 */
[----:B0-----:R-:W3:Y:S01]  /*361c0*/  LDL.LU.64 R18, [R1+0x4478] ;  /* 0x0044780001127983 */ /* 0x001ee20000300a00 */
[----:B------:R-:W3:Y:S02]  /*361d0*/  LDL.LU.64 R16, [R1+0x4470] ;  /* 0x0044700001107983 */ /* 0x000ee40000300a00 */
[C---:B---3--:R-:W-:Y:S11]  /*361e0*/  HMMA.16816.F32.BF16 R16, R24.reuse, R4, R16 ;  /* 0x000000041810723c */ /* 0x048ff60000041810 */
[----:B------:R-:W-:Y:S11]  /*361f0*/  @!UPT UIADD3 URZ, URZ, URZ, URZ ;  /* 0x0000003f3f3ff290 */ /* 0x000ff6000fffe03f */
[----:B------:R-:W-:Y:S01]  /*36200*/  @!UPT UIADD3 URZ, URZ, URZ, URZ ;  /* 0x0000003f3f3ff290 */ /* 0x000fe2000fffe03f */
        /* <DEDUP_REMOVED lines=8> */
[----:B------:R-:W-:Y:S03]  /*36290*/  STL.64 [R1+0x888], R18 ;  /* 0x0008881201007387 */ /* 0x000fe60000100a00 */
[----:B0-----:R-:W2:Y:S02]  /*362a0*/  LDL.LU.64 R16, [R1+0x4458] ;  /* 0x0044580001107983 */ /* 0x001ea40000300a00 */
[C---:B--2---:R-:W-:Y:S01]  /*362b0*/  HMMA.16816.F32.BF16 R20, R24.reuse, R16, R20 ;  /* 0x000000101814723c */ /* 0x044fe20000041814 */
[----:B------:R-:W-:Y:S02]  /*362c0*/  IMAD.MOV.U32 R6, RZ, RZ, R16 ;  /* 0x000000ffff067224 */ /* 0x000fe400078e0010 */
[----:B------:R-:W-:Y:S11]  /*362d0*/  IMAD.MOV.U32 R3, RZ, RZ, R17 ;  /* 0x000000ffff037224 */ /* 0x000ff600078e0011 */
[----:B------:R-:W-:Y:S09]  /*362e0*/  @!UPT UIADD3 URZ, URZ, URZ, URZ ;  /* 0x0000003f3f3ff290 */ /* 0x000ff2000fffe03f */
[----:B------:R0:W-:Y:S01]  /*362f0*/  STL.64 [R1+0x870], R20 ;  /* 0x0008701401007387 */ /* 0x0001e20000100a00 */
[----:B------:R1:W-:Y:S03]  /*36300*/  STL.64 [R1+0x878], R22 ;  /* 0x0008781601007387 */ /* 0x0003e60000100a00 */
[----:B0-----:R-:W2:Y:S01]  /*36310*/  LDL.LU.64 R20, [R1+0x4450] ;  /* 0x0044500001147983 */ /* 0x001ea20000300a00 */
[----:B------:R-:W2:Y:S02]  /*36320*/  LDL.LU.64 R18, [R1+0x4448] ;  /* 0x0044480001127983 */ /* 0x000ea40000300a00 */
[----:B------:R-:W2:Y:S02]  /*36330*/  LDL.LU.64 R16, [R1+0x4440] ;  /* 0x0044400001107983 */ /* 0x000ea40000300a00 */
[----:B-1----:R-:W3:Y:S01]  /*36340*/  LDL.LU.64 R22, [R1+0x4438] ;  /* 0x0044380001167983 */ /* 0x002ee20000300a00 */
[----:B--2---:R-:W-:Y:S01]  /*36350*/  HMMA.16816.F32.BF16 R16, R24, R20, R16 ;  /* 0x000000141810723c */ /* 0x004fe20000041810 */
[----:B------:R-:W-:-:S02]  /*36360*/  IMAD.MOV.U32 R14, RZ, RZ, R20 ;  /* 0x000000ffff0e7224 */ /* 0x000fc400078e0014 */
[----:B------:R-:W-:Y:S02]  /*36370*/  IMAD.MOV.U32 R7, RZ, RZ, R21 ;  /* 0x000000ffff077224 */ /* 0x000fe400078e0015 */
[----:B------:R-:W2:Y:S11]  /*36380*/  LDL.LU.64 R20, [R1+0x4430] ;  /* 0x0044300001147983 */ /* 0x000eb60000300a00 */
[----:B------:R-:W-:Y:S07]  /*36390*/  @!UPT UIADD3 URZ, URZ, URZ, URZ ;  /* 0x0000003f3f3ff290 */ /* 0x000fee000fffe03f */
[----:B------:R0:W-:Y:S01]  /*363a0*/  STL.64 [R1+0x860], R16 ;  /* 0x0008601001007387 */ /* 0x0001e20000100a00 */
[----:B------:R-:W-:Y:S02]  /*363b0*/  IMAD.MOV.U32 R10, RZ, RZ, R18 ;  /* 0x000000ffff0a7224 */ /* 0x000fe400078e0012 */
[----:B------:R-:W-:Y:S02]  /*363c0*/  IMAD.MOV.U32 R11, RZ, RZ, R19 ;  /* 0x000000ffff0b7224 */ /* 0x000fe400078e0013 */
[----:B------:R-:W4:Y:S04]  /*363d0*/  LDL.LU.64 R18, [R1+0x4428] ;  /* 0x0044280001127983 */ /* 0x000f280000300a00 */
[----:B0-----:R-:W4:Y:S01]  /*363e0*/  LDL.LU.64 R16, [R1+0x4420] ;  /* 0x0044200001107983 */ /* 0x001f220000300a00 */
[----:B------:R-:W-:Y:S02]  /*363f0*/  STL.64 [R1+0x4348], R6 ;  /* 0x0043480601007387 */ /* 0x000fe40000100a00 */
[----:B------:R0:W-:Y:S02]  /*36400*/  STL.64 [R1+0x4340], R4 ;  /* 0x0043400401007387 */ /* 0x0001e40000100a00 */
[----:B0-----:R-:W4:Y:S01]  /*36410*/  LDL.LU.64 R4, [R1+0xbe0] ;  /* 0x000be00001047983 */ /* 0x001f220000300a00 */
[----:B------:R-:W4:Y:S02]  /*36420*/  LDL.LU.64 R6, [R1+0xbe8] ;  /* 0x000be80001067983 */ /* 0x000f240000300a00 */
[----:B------:R-:W-:Y:S02]  /*36430*/  STL [R1+0x4338], R14 ;  /* 0x0043380e01007387 */ /* 0x000fe40000100800 */
[----:B------:R3:W-:Y:S01]  /*36440*/  STL.64 [R1+0x4330], R12 ;  /* 0x0043300c01007387 */ /* 0x0007e20000100a00 */
[----:B------:R-:W-:Y:S01]  /*36450*/  STL [R1+0x4358], R15 ;  /* 0x0043580f01007387 */ /* 0x000fe20000100800 */
[----:B---3--:R-:W-:-:S02]  /*36460*/  IMAD.MOV.U32 R12, RZ, RZ, R23 ;  /* 0x000000ffff0c7224 */ /* 0x008fc400078e0017 */
[----:B------:R-:W-:-:S05]  /*36470*/  IMAD.MOV.U32 R13, RZ, RZ, R22 ;  /* 0x000000ffff0d7224 */ /* 0x000fca00078e0016 */
[----:B------:R-:W-:Y:S01]  /*36480*/  STL.64 [R1+0x4350], R12 ;  /* 0x0043500c01007387 */ /* 0x000fe20000100a00 */
[----:B------:R2:W-:Y:S02]  /*36490*/  STL [R1+0x421c], R11 ;  /* 0x00421c0b01007387 */ /* 0x0005e40000100800 */
[----:B------:R0:W-:Y:S02]  /*364a0*/  STL [R1+0x3e2c], R10 ;  /* 0x003e2c0a01007387 */ /* 0x0001e40000100800 */
[----:B--2---:R-:W-:Y:S02]  /*364b0*/  IMAD.MOV.U32 R11, RZ, RZ, R20 ;  /* 0x000000ffff0b7224 */ /* 0x004fe400078e0014 */
[----:B0-----:R-:W-:Y:S01]  /*364c0*/  IMAD.MOV.U32 R10, RZ, RZ, R21 ;  /* 0x000000ffff0a7224 */ /* 0x001fe200078e0015 */
[----:B----4-:R-:W-:Y:S11]  /*364d0*/  HMMA.16816.F32.BF16 R4, R24, R20, R4 ;  /* 0x000000141804723c */ /* 0x010ff60000041804 */
[----:B------:R-:W-:Y:S11]  /*364e0*/  @!UPT UIADD3 URZ, URZ, URZ, URZ ;  /* 0x0000003f3f3ff290 */ /* 0x000ff6000fffe03f */
[----:B------:R-:W-:Y:S01]  /*364f0*/  @!UPT UIADD3 URZ, URZ, URZ, URZ ;  /* 0x0000003f3f3ff290 */ /* 0x000fe2000fffe03f */
[----:B------:R-:W-:Y:S01]  /*36500*/  STL.64 [R1+0x850], R4 ;  /* 0x0008500401007387 */ /* 0x000fe20000100a00 */
[----:B------:R-:W-:Y:S02]  /*36510*/  STL.64 [R1+0x858], R6 ;  /* 0x0008580601007387 */ /* 0x000fe40000100a00 */
[----:B------:R-:W-:Y:S02]  /*36520*/  STL.64 [R1+0x4368], R10 ;  /* 0x0043680a01007387 */ /* 0x000fe40000100a00 */
[----:B------:R0:W-:Y:S02]  /*36530*/  STL.64 [R1+0x4360], R8 ;  /* 0x0043600801007387 */ /* 0x0001e40000100a00 */
[----:B0-----:R-:W-:Y:S02]  /*36540*/  IMAD.MOV.U32 R8, RZ, RZ, R18 ;  /* 0x000000ffff087224 */ /* 0x001fe400078e0012 */
[----:B------:R-:W-:Y:S01]  /*36550*/  IMAD.MOV.U32 R9, RZ, RZ, R19 ;  /* 0x000000ffff097224 */ /* 0x000fe200078e0013 */
[----:B------:R-:W2:Y:S01]  /*36560*/  LDL.LU R18, [R1+0x441c] ;  /* 0x00441c0001127983 */ /* 0x000ea20000300800 */
[----:B------:R-:W3:Y:S03]  /*36570*/  LDL.LU R19, [R1+0x4418] ;  /* 0x0044180001137983 */ /* 0x000ee60000300800 */
[----:B------:R0:W-:Y:S02]  /*36580*/  STL.64 [R1+0x4380], R8 ;  /* 0x0043800801007387 */ /* 0x0001e40000100a00 */
[----:B0-----:R-:W-:-:S02]  /*36590*/  IMAD.MOV.U32 R8, RZ, RZ, R17 ;  /* 0x000000ffff087224 */ /* 0x001fc400078e0011 */
[----:B------:R-:W-:Y:S01]  /*365a0*/  IMAD.MOV.U32 R9, RZ, RZ, R16 ;  /* 0x000000ffff097224 */ /* 0x000fe200078e0010 */
[----:B------:R-:W4:Y:S01]  /*365b0*/  LDL.LU R17, [R1+0x4414] ;  /* 0x0044140001117983 */ /* 0x000f220000300800 */
[----:B------:R-:W4:Y:S03]  /*365c0*/  LDL.LU R16, [R1+0x4410] ;  /* 0x0044100001107983 */ /* 0x000f260000300800 */
[----:B------:R0:W-:Y:S02]  /*365d0*/  STL.64 [R1+0x4398], R8 ;  /* 0x0043980801007387 */ /* 0x0001e40000100a00 */
[----:B0-----:R-:W-:Y:S02]  /*365e0*/  IMAD.MOV.U32 R8, RZ, RZ, R0 ;  /* 0x000000ffff087224 */ /* 0x001fe400078e0000 */
[----:B------:R-:W-:Y:S01]  /*365f0*/  IMAD.MOV.U32 R9, RZ, RZ, R2 ;  /* 0x000000ffff097224 */ /* 0x000fe200078e0002 */
[----:B------:R-:W4:Y:S01]  /*36600*/  LDL.LU R0, [R1+0x440c] ;  /* 0x00440c0001007983 */ /* 0x000f220000300800 */
[----:B------:R-:W4:Y:S03]  /*36610*/  LDL.LU R2, [R1+0x4408] ;  /* 0x0044080001027983 */ /* 0x000f260000300800 */
[----:B------:R2:W-:Y:S02]  /*36620*/  STL.64 [R1+0x43b0], R8 ;  /* 0x0043b00801007387 */ /* 0x0005e40000100a00 */
[----:B--2---:R-:W-:-:S02]  /*36630*/  IMAD.MOV.U32 R9, RZ, RZ, R18 ;  /* 0x000000ffff097224 */ /* 0x004fc400078e0012 */
[----:B---3--:R-:W-:-:S05]  /*36640*/  IMAD.MOV.U32 R8, RZ, RZ, R19 ;  /* 0x000000ffff087224 */ /* 0x008fca00078e0013 */
[----:B------:R4:W-:Y:S01]  /*36650*/  STL.64 [R1+0x43c8], R8 ;  /* 0x0043c80801007387 */ /* 0x0009e20000100a00 */
[----:B------:R-:W2:Y:S02]  /*36660*/  LDL.LU.64 R20, [R1+0xbd0] ;  /* 0x000bd00001147983 */ /* 0x000ea40000300a00 */
[----:B------:R-:W2:Y:S02]  /*36670*/  LDL.LU.64 R22, [R1+0xbd8] ;  /* 0x000bd80001167983 */ /* 0x000ea40000300a00 */
[----:B------:R-:W3:Y:S02]  /*36680*/  LDL.64 R4, [R1+0xf0] ;  /* 0x0000f00001047983 */ /* 0x000ee40000100a00 */
[----:B----4-:R-:W-:Y:S02]  /*36690*/  IMAD.MOV.U32 R8, RZ, RZ, R17 ;  /* 0x000000ffff087224 */ /* 0x010fe400078e0011 */
[----:B------:R-:W-:Y:S02]  /*366a0*/  IMAD.MOV.U32 R9, RZ, RZ, R16 ;  /* 0x000000ffff097224 */ /* 0x000fe400078e0010 */
[----:B------:R-:W-:-:S02]  /*366b0*/  IMAD.MOV.U32 R17, RZ, RZ, R0 ;  /* 0x000000ffff117224 */ /* 0x000fc400078e0000 */
[----:B------:R-:W-:Y:S01]  /*366c0*/  IMAD.MOV.U32 R16, RZ, RZ, R2 ;  /* 0x000000ffff107224 */ /* 0x000fe200078e0002 */
[----:B---3--:R0:W-:Y:S04]  /*366d0*/  STL.64 [R1+0x4400], R4 ;  /* 0x0044000401007387 */ /* 0x0081e80000100a00 */
[----:B0-----:R-:W2:Y:S01]  /*366e0*/  LDL.64 R4, [R1+0x100] ;  /* 0x0001000001047983 */ /* 0x001ea20000100a00 */
[----:B------:R-:W-:Y:S02]  /*366f0*/  STL.64 [R1+0x43f0], R8 ;  /* 0x0043f00801007387 */ /* 0x000fe40000100a00 */
[----:B------:R0:W-:Y:S02]  /*36700*/  STL.64 [R1+0x43f8], R16 ;  /* 0x0043f81001007387 */ /* 0x0001e40000100a00 */
[----:B0-----:R-:W3:Y:S01]  /*36710*/  LDL.LU.64 R16, [R1+0xbc0] ;  /* 0x000bc00001107983 */ /* 0x001ee20000300a00 */
[----:B------:R-:W3:Y:S02]  /*36720*/  LDL.LU.64 R18, [R1+0xbc8] ;  /* 0x000bc80001127983 */ /* 0x000ee40000300a00 */
[----:B------:R-:W4:Y:S02]  /*36730*/  LDL.LU.64 R8, [R1+0x900] ;  /* 0x0009000001087983 */ /* 0x000f240000300a00 */
[----:B------:R-:W4:Y:S01]  /*36740*/  LDL.LU.64 R10, [R1+0x908] ;  /* 0x00090800010a7983 */ /* 0x000f220000300a00 */
[----:B------:R-:W2:Y:S01]  /*36750*/  LDL.LU.64 R12, [R1+0xa60] ;  /* 0x000a6000010c7983 */ /* 0x000ea20000300a00 */
        /* <DEDUP_REMOVED lines=12> */
[----:B------:R-:W2:Y:S01]  /*36820*/  LDL.LU.64 R14, [R1+0xe38] ;  /* 0x000e3800010e7983 */ /* 0x000ea20000300a00 */
[----:B------:R-:W-:Y:S02]  /*36830*/  HMMA.16816.F32.BF16 R20, R24, R4, R20 ;  /* 0x000000041814723c */ /* 0x000fe40000041814 */
[----:B--2---:R-:W-:Y:S01]  /*36840*/  STL.64 [R1+0x43c0], R14 ;  /* 0x0043c00e01007387 */ /* 0x004fe20000100a00 */
[----:B------:R0:W-:Y:S03]  /*36850*/  STL.64 [R1+0x43b8], R12 ;  /* 0x0043b80c01007387 */ /* 0x0001e60000100a00 */
[----:B0-----:R-:W2:Y:S01]  /*36860*/  LDL.LU.64 R12, [R1+0xe40] ;  /* 0x000e4000010c7983 */ /* 0x001ea20000300a00 */
[----:B------:R-:W2:Y:S03]  /*36870*/  LDL.LU.64 R14, [R1+0xe48] ;  /* 0x000e4800010e7983 */ /* 0x000ea60000300a00 */
[----:B--2---:R-:W-:Y:S01]  /*36880*/  STL.64 [R1+0x43d8], R14 ;  /* 0x0043d80e01007387 */ /* 0x004fe20000100a00 */
[----:B------:R0:W-:Y:S03]  /*36890*/  STL.64 [R1+0x43d0], R12 ;  /* 0x0043d00c01007387 */ /* 0x0001e60000100a00 */
[----:B0-----:R-:W2:Y:S01]  /*368a0*/  LDL.LU.64 R12, [R1+0xe50] ;  /* 0x000e5000010c7983 */ /* 0x001ea20000300a00 */
[----:B------:R-:W2:Y:S08]  /*368b0*/  LDL.LU.64 R14, [R1+0xe58] ;  /* 0x000e5800010e7983 */ /* 0x000eb00000300a00 */
[----:B------:R0:W-:Y:S02]  /*368c0*/  STL.64 [R1+0x840], R20 ;  /* 0x0008401401007387 */ /* 0x0001e40000100a00 */
[----:B------:R-:W-:Y:S02]  /*368d0*/  STL.64 [R1+0x848], R22 ;  /* 0x0008481601007387 */ /* 0x000fe40000100a00 */
[----:B0-----:R-:W-:-:S02]  /*368e0*/  IMAD.MOV.U32 R21, RZ, RZ, R4 ;  /* 0x000000ffff157224 */ /* 0x001fc400078e0004 */
[----:B------:R-:W-:Y:S02]  /*368f0*/  IMAD.MOV.U32 R20, RZ, RZ, R5 ;  /* 0x000000ffff147224 */ /* 0x000fe400078e0005 */
[----:B------:R-:W3:Y:S02]  /*36900*/  LDL.LU.64 R4, [R1+0x4400] ;  /* 0x0044000001047983 */ /* 0x000ee40000300a00 */
[C---:B---3--:R-:W-:Y:S11]  /*36910*/  HMMA.16816.F32.BF16 R16, R24.reuse, R4, R16 ;  /* 0x000000041810723c */ /* 0x048ff60000041810 */
[----:B------:R-:W-:Y:S11]  /*36920*/  @!UPT UIADD3 URZ, URZ, URZ, URZ ;  /* 0x0000003f3f3ff290 */ /* 0x000ff6000fffe03f */
[----:B------:R-:W-:Y:S01]  /*36930*/  @!UPT UIADD3 URZ, URZ, URZ, URZ ;  /* 0x0000003f3f3ff290 */ /* 0x000fe2000fffe03f */
[----:B------:R0:W-:Y:S01]  /*36940*/  STL.64 [R1+0x830], R16 ;  /* 0x0008301001007387 */ /* 0x0001e20000100a00 */
[----:B------:R1:W-:Y:S03]  /*36950*/  STL.64 [R1+0x838], R18 ;  /* 0x0008381201007387 */ /* 0x0003e60000100a00 */
[----:B0-----:R-:W4:Y:S01]  /*36960*/  LDL.LU.64 R16, [R1+0x43f8] ;  /* 0x0043f80001107983 */ /* 0x001f220000300a00 */
[----:B------:R-:W-:Y:S02]  /*36970*/  IMAD.MOV.U32 R2, RZ, RZ, R4 ;  /* 0x000000ffff027224 */ /* 0x000fe400078e0004 */
[----:B------:R-:W-:Y:S02]  /*36980*/  IMAD.MOV.U32 R0, RZ, RZ, R5 ;  /* 0x000000ffff007224 */ /* 0x000fe400078e0005 */
[----:B------:R-:W3:Y:S01]  /*36990*/  LDL.LU.64 R4, [R1+0xc40] ;  /* 0x000c400001047983 */ /* 0x000ee20000300a00 */
[----:B------:R-:W3:Y:S01]  /*369a0*/  LDL.LU.64 R6, [R1+0xc48] ;  /* 0x000c480001067983 */ /* 0x000ee20000300a00 */
[----:B----4-:R-:W-:Y:S02]  /*369b0*/  HMMA.16816.F32.BF16 R24, R24, R16, R8 ;  /* 0x000000101818723c */ /* 0x010fe40000041808 */
[----:B------:R-:W2:Y:S01]  /*369c0*/  LDL.LU.64 R8, [R1+0x43f0] ;  /* 0x0043f00001087983 */ /* 0x000ea20000300a00 */
[----:B-1----:R-:W2:Y:S02]  /*369d0*/  LDL.LU.64 R18, [R1+0x43e8] ;  /* 0x0043e80001127983 */ /* 0x002ea40000300a00 */
[----:B------:R-:W2:Y:S11]  /*369e0*/  LDL.LU.64 R16, [R1+0x43e0] ;  /* 0x0043e00001107983 */ /* 0x000eb60000300a00 */
[----:B------:R-:W-:Y:S07]  /*369f0*/  @!UPT UIADD3 URZ, URZ, URZ, URZ ;  /* 0x0000003f3f3ff290 */ /* 0x000fee000fffe03f */
[----:B------:R0:W-:Y:S01]  /*36a00*/  STL.64 [R1+0x510], R24 ;  /* 0x0005101801007387 */ /* 0x0001e20000100a00 */
[----:B------:R-:W-:Y:S03]  /*36a10*/  STL.64 [R1+0x518], R26 ;  /* 0x0005181a01007387 */ /* 0x000fe60000100a00 */
[----:B0-----:R-:W4:Y:S04]  /*36a20*/  LDL R24, [R1+0x10] ;  /* 0x0000100001187983 */ /* 0x001f280000100800 */
[----:B------:R-:W4:Y:S01]  /*36a30*/  LDL R25, [R1+0x14] ;  /* 0x0000140001197983 */ /* 0x000f220000100800 */
[C---:B--2---:R-:W-:Y:S03]  /*36a40*/  HMMA.16816.F32.BF16 R8, R16.reuse, R8, R12 ;  /* 0x000000081008723c */ /* 0x044fe6000004180c */
[----:B------:R-:W2:Y:S01]  /*36a50*/  LDL.LU.64 R14, [R1+0x43d8] ;  /* 0x0043d800010e7983 */ /* 0x000ea20000300a00 */
[----:B------:R-:W2:Y:S11]  /*36a60*/  LDL.LU.64 R12, [R1+0x43d0] ;  /* 0x0043d000010c7983 */ /* 0x000eb60000300a00 */
[----:B------:R-:W-:Y:S08]  /*36a70*/  @!UPT UIADD3 URZ, URZ, URZ, URZ ;  /* 0x0000003f3f3ff290 */ /* 0x000ff0000fffe03f */
[----:B------:R0:W-:Y:S01]  /*36a80*/  STL.64 [R1+0x310], R8 ;  /* 0x0003100801007387 */ /* 0x0001e20000100a00 */
[----:B------:R2:W-:Y:S03]  /*36a90*/  STL.64 [R1+0x318], R10 ;  /* 0x0003180a01007387 */ /* 0x0005e60000100a00 */
[----:B0-----:R-:W2:Y:S02]  /*36aa0*/  LDL.LU.64 R8, [R1+0x43c8] ;  /* 0x0043c80001087983 */ /* 0x001ea40000300a00 */
[C---:B--2---:R-:W-:Y:S02]  /*36ab0*/  HMMA.16816.F32.BF16 R8, R16.reuse, R8, R12 ;  /* 0x000000081008723c */ /* 0x044fe4000004180c */
[----:B------:R-:W2:Y:S01]  /*36ac0*/  LDL.LU.64 R14, [R1+0x43c0] ;  /* 0x0043c000010e7983 */ /* 0x000ea20000300a00 */
[----:B------:R-:W2:Y:S11]  /*36ad0*/  LDL.LU.64 R12, [R1+0x43b8] ;  /* 0x0043b800010c7983 */ /* 0x000eb60000300a00 */
[----:B------:R-:W-:Y:S09]  /*36ae0*/  @!UPT UIADD3 URZ, URZ, URZ, URZ ;  /* 0x0000003f3f3ff290 */ /* 0x000ff2000fffe03f */
        /* <DEDUP_REMOVED lines=18> */
[----:B------:R-:W4:Y:S01]  /*36c10*/  LDL.LU.64 R14, [R1+0x4378] ;  /* 0x00437800010e7983 */ /* 0x000f220000300a00 */
[----:B------:R-:W4:Y:S11]  /*36c20*/  LDL.LU.64 R12, [R1+0x4370] ;  /* 0x00437000010c7983 */ /* 0x000f360000300a00 */
[----:B------:R-:W-:Y:S09]  /*36c30*/  @!UPT UIADD3 URZ, URZ, URZ, URZ ;  /* 0x0000003f3f3ff290 */ /* 0x000ff2000fffe03f */
[----:B------:R-:W-:Y:S01]  /*36c40*/  STL.64 [R1+0x2c0], R8 ;  /* 0x0002c00801007387 */ /* 0x000fe20000100a00 */
[----:B------:R0:W-:Y:S03]  /*36c50*/  STL.64 [R1+0x2c8], R10 ;  /* 0x0002c80a01007387 */ /* 0x0001e60000100a00 */
[----:B0-----:R-:W2:Y:S01]  /*36c60*/  LDL.LU.64 R10, [R1+0x4368] ;  /* 0x00436800010a7983 */ /* 0x001ea20000300a00 */
[----:B------:R-:W2:Y:S01]  /*36c70*/  LDL.LU.64 R8, [R1+0x4360] ;  /* 0x0043600001087983 */ /* 0x000ea20000300a00 */
[C---:B----4-:R-:W-:Y:S02]  /*36c80*/  HMMA.16816.F32.BF16 R24, R16.reuse, R24, R12 ;  /* 0x000000181018723c */ /* 0x050fe4000004180c */
[----:B------:R-:W4:Y:S01]  /*36c90*/  LDL.LU R15, [R1+0x4358] ;  /* 0x00435800010f7983 */ /* 0x000f220000300800 */
[----:B------:R-:W3:Y:S11]  /*36ca0*/  LDL.LU.64 R12, [R1+0x4350] ;  /* 0x00435000010c7983 */ /* 0x000ef60000300a00 */
[----:B------:R-:W-:Y:S09]  /*36cb0*/  @!UPT UIADD3 URZ, URZ, URZ, URZ ;  /* 0x0000003f3f3ff290 */ /* 0x000ff2000fffe03f */
[----:B------:R-:W-:Y:S01]  /*36cc0*/  STL.64 [R1+0x2a0], R24 ;  /* 0x0002a01801007387 */ /* 0x000fe20000100a00 */
[----:B------:R-:W-:Y:S03]  /*36cd0*/  STL.64 [R1+0x2a8], R26 ;  /* 0x0002a81a01007387 */ /* 0x000fe60000100a00 */
[----:B----4-:R-:W0:Y:S04]  /*36ce0*/  LDSM.16.MT88.4 R24, [R15+0x8080] ;  /* 0x008080000f18783b */ /* 0x010e280000004200 */
[----:B0-----:R-:W-:Y:S01]  /*36cf0*/  STL.64 [R1+0x41d8], R26 ;  /* 0x0041d81a01007387 */ /* 0x001fe20000100a00 */
[----:B------:R0:W-:Y:S03]  /*36d00*/  STL.64 [R1+0x41d0], R24 ;  /* 0x0041d01801007387 */ /* 0x0001e60000100a00 */
[----:B0-----:R-:W4:Y:S01]  /*36d10*/  LDL.64 R24, [R1+0xe0] ;  /* 0x0000e00001187983 */ /* 0x001f220000100a00 */
[C---:B---3--:R-:W-:Y:S03]  /*36d20*/  HMMA.16816.F32.BF16 R12, R16.reuse, R12, R4 ;  /* 0x0000000c100c723c */ /* 0x048fe60000041804 */
[----:B----4-:R0:W-:Y:S04]  /*36d30*/  STL.64 [R1+0x42a8], R24 ;  /* 0x0042a81801007387 */ /* 0x0101e80000100a00 */
[----:B0-----:R-:W2:Y:S01]  /*36d40*/  LDL.LU.64 R24, [R1+0xc30] ;  /* 0x000c300001187983 */ /* 0x001ea20000300a00 */
[----:B------:R-:W2:Y:S02]  /*36d50*/  LDL.LU.64 R26, [R1+0xc38] ;  /* 0x000c3800011a7983 */ /* 0x000ea40000300a00 */
[----:B------:R-:W3:Y:S02]  /*36d60*/  LDL.LU.64 R6, [R1+0x4348] ;  /* 0x0043480001067983 */ /* 0x000ee40000300a00 */
[----:B------:R-:W4:Y:S11]  /*36d70*/  LDL.LU.64 R4, [R1+0x4340] ;  /* 0x0043400001047983 */ /* 0x000f360000300a00 */
[----:B------:R-:W-:Y:S01]  /*36d80*/  STL.64 [R1+0x710], R12 ;  /* 0x0007100c01007387 */ /* 0x000fe20000100a00 */
[----:B------:R0:W-:Y:S03]  /*36d90*/  STL.64 [R1+0x718], R14 ;  /* 0x0007180e01007387 */ /* 0x0001e60000100a00 */
[----:B0-----:R-:W3:Y:S01]  /*36da0*/  LDL.LU R14, [R1+0x4338] ;  /* 0x00433800010e7983 */ /* 0x001ee20000300800 */
[----:B------:R-:W3:Y:S02]  /*36db0*/  LDL.LU.64 R12, [R1+0x4330] ;  /* 0x00433000010c7983 */ /* 0x000ee40000300a00 */
[----:B------:R-:W3:Y:S01]  /*36dc0*/  LDL R15, [R1+0x1b9c] ;  /* 0x001b9c00010f7983 */ /* 0x000ee20000100800 */
[----:B--2---:R-:W-:Y:S01]  /*36dd0*/  HMMA.16816.F32.BF16 R24, R16, R8, R24 ;  /* 0x000000081018723c */ /* 0x004fe20000041818 */
[----:B---3--:R-:W-:Y:S01]  /*36de0*/  STL [R1+0x4328], R15 ;  /* 0x0043280f01007387 */ /* 0x008fe20000100800 */
[----:B------:R-:W-:Y:S11]  /*36df0*/  STL.64 [R1+0x4320], R12 ;  /* 0x0043200c01007387 */ /* 0x000ff60000100a00 */
[----:B------:R-:W-:Y:S10]  /*36e00*/  @!UPT UIADD3 URZ, URZ, URZ, URZ ;  /* 0x0000003f3f3ff290 */ /* 0x000ff4000fffe03f */
[----:B------:R0:W-:Y:S01]  /*36e10*/  STL.64 [R1+0x700], R24 ;  /* 0x0007001801007387 */ /* 0x0001e20000100a00 */
[----:B------:R1:W-:Y:S03]  /*36e20*/  STL.64 [R1+0x708], R26 ;  /* 0x0007081a01007387 */ /* 0x0003e60000100a00 */
[----:B0-----:R-:W2:Y:S01]  /*36e30*/  LDL.LU.64 R24, [R1+0x9f0] ;  /* 0x0009f00001187983 */ /* 0x001ea20000300a00 */
[----:B-1----:R-:W3:Y:S03]  /*36e40*/  LDL.LU.64 R26, [R1+0x9f8] ;  /* 0x0009f800011a7983 */ /* 0x002ee60000300a00 */
[----:B---3--:R-:W-:Y:S01]  /*36e50*/  STL.64 [R1+0x42b8], R26 ;  /* 0x0042b81a01007387 */ /* 0x008fe20000100a00 */
[----:B--2---:R0:W-:Y:S02]  /*36e60*/  STL.64 [R1+0x42b0], R24 ;  /* 0x0042b01801007387 */ /* 0x0041e40000100a00 */
[----:B0-----:R-:W-:-:S02]  /*36e70*/  IMAD.MOV.U32 R24, RZ, RZ, R21 ;  /* 0x000000ffff187224 */ /* 0x001fc400078e0015 */
[----:B------:R-:W-:-:S05]  /*36e80*/  IMAD.MOV.U32 R25, RZ, RZ, R20 ;  /* 0x000000ffff197224 */ /* 0x000fca00078e0014 */
[----:B------:R0:W-:Y:S02]  /*36e90*/  STL.64 [R1+0x42d0], R24 ;  /* 0x0042d01801007387 */ /* 0x0001e40000100a00 */
[----:B0-----:R-:W-:Y:S02]  /*36ea0*/  IMAD.MOV.U32 R24, RZ, RZ, R11 ;  /* 0x000000ffff187224 */ /* 0x001fe400078e000b */
[----:B------:R-:W-:-:S05]  /*36eb0*/  IMAD.MOV.U32 R25, RZ, RZ, R10 ;  /* 0x000000ffff197224 */ /* 0x000fca00078e000a */
[----:B------:R0:W-:Y:S02]  /*36ec0*/  STL.64 [R1+0x42e8], R24 ;  /* 0x0042e81801007387 */ /* 0x0001e40000100a00 */
[----:B0-----:R-:W-:Y:S02]  /*36ed0*/  IMAD.MOV.U32 R24, RZ, RZ, R14 ;  /* 0x000000ffff187224 */ /* 0x001fe400078e000e */
[----:B------:R-:W-:-:S05]  /*36ee0*/  IMAD.MOV.U32 R25, RZ, RZ, R7 ;  /* 0x000000ffff197224 */ /* 0x000fca00078e0007 */
[----:B------:R0:W-:Y:S01]  /*36ef0*/  STL.64 [R1+0x4300], R24 ;  /* 0x0043001801007387 */ /* 0x0001e20000100a00 */
[----:B------:R-:W4:Y:S02]  /*36f00*/  LDL.LU.64 R12, [R1+0xa50] ;  /* 0x000a5000010c7983 */ /* 0x000f240000300a00 */
[----:B------:R-:W4:Y:S02]  /*36f10*/  LDL.LU.64 R14, [R1+0xa58] ;  /* 0x000a5800010e7983 */ /* 0x000f240000300a00 */
[----:B0-----:R-:W-:Y:S02]  /*36f20*/  IMAD.MOV.U32 R24, RZ, RZ, R6 ;  /* 0x000000ffff187224 */ /* 0x001fe400078e0006 */
[----:B------:R-:W-:-:S05]  /*36f30*/  IMAD.MOV.U32 R25, RZ, RZ, R3 ;  /* 0x000000ffff197224 */ /* 0x000fca00078e0003 */
[----:B------:R0:W-:Y:S04]  /*36f40*/  STL.64 [R1+0x4318], R24 ;  /* 0x0043181801007387 */ /* 0x0001e80000100a00 */
[----:B0-----:R-:W2:Y:S01]  /*36f50*/  LDL.LU.64 R24, [R1+0xa40] ;  /* 0x000a400001187983 */ /* 0x001ea20000300a00 */
[----:B------:R-:W2:Y:S02]  /*36f60*/  LDL.LU.64 R26, [R1+0xa48] ;  /* 0x000a4800011a7983 */ /* 0x000ea40000300a00 */
[----:B------:R-:W3:Y:S02]  /*36f70*/  LDL.LU.64 R20, [R1+0x5d0] ;  /* 0x0005d00001147983 */ /* 0x000ee40000300a00 */
[----:B------:R-:W2:Y:S02]  /*36f80*/  LDL.LU.64 R22, [R1+0x5d8] ;  /* 0x0005d80001167983 */ /* 0x000ea40000300a00 */
[----:B--2---:R-:W-:Y:S01]  /*36f90*/  STL.64 [R1+0x42c8], R22 ;  /* 0x0042c81601007387 */ /* 0x004fe20000100a00 */
[----:B---3--:R0:W-:Y:S03]  /*36fa0*/  STL.64 [R1+0x42c0], R20 ;  /* 0x0042c01401007387 */ /* 0x0081e60000100a00 */
[----:B0-----:R-:W2:Y:S01]  /*36fb0*/  LDL.LU.64 R20, [R1+0xa00] ;  /* 0x000a000001147983 */ /* 0x001ea20000300a00 */
[----:B------:R-:W3:Y:S03]  /*36fc0*/  LDL.LU.64 R22, [R1+0xa08] ;  /* 0x000a080001167983 */ /* 0x000ee60000300a00 */
[----:B---3--:R-:W-:Y:S01]  /*36fd0*/  STL.64 [R1+0x42e0], R22 ;  /* 0x0042e01601007387 */ /* 0x008fe20000100a00 */
[----:B--2---:R0:W-:Y:S03]  /*36fe0*/  STL.64 [R1+0x42d8], R20 ;  /* 0x0042d81401007387 */ /* 0x0041e60000100a00 */
        /* <DEDUP_REMOVED lines=9> */
[----:B------:R-:W2:Y:S02]  /*37080*/  LDL.LU.64 R22, [R1+0xa38] ;  /* 0x000a380001167983 */ /* 0x000ea40000300a00 */
[----:B------:R0:W-:Y:S02]  /*37090*/  STL.64 [R1+0x4248], R8 ;  /* 0x0042480801007387 */ /* 0x0001e40000100a00 */
[----:B0-----:R-:W3:Y:S04]  /*370a0*/  LDL.64 R8, [R1+0x20] ;  /* 0x0000200001087983 */ /* 0x001ee80000100a00 */
[----:B---3--:R0:W-:Y:S04]  /*370b0*/  STL.64 [R1+0x4258], R8 ;  /* 0x0042580801007387 */ /* 0x0081e80000100a00 */
[----:B0-----:R-:W3:Y:S04]  /*370c0*/  LDL.64 R8, [R1+0x30] ;  /* 0x0000300001087983 */ /* 0x001ee80000100a00 */
[----:B---3--:R0:W-:Y:S04]  /*370d0*/  STL.64 [R1+0x4270], R8 ;  /* 0x0042700801007387 */ /* 0x0081e80000100a00 */
[----:B0-----:R-:W3:Y:S01]  /*370e0*/  LDL.64 R8, [R1+0x40] ;  /* 0x0000400001087983 */ /* 0x001ee20000100a00 */
[C---:B----4-:R-:W-:Y:S03]  /*370f0*/  HMMA.16816.F32.BF16 R12, R16.reuse, R4, R12 ;  /* 0x00000004100c723c */ /* 0x050fe6000004180c */
[----:B---3--:R0:W-:Y:S04]  /*37100*/  STL.64 [R1+0x4288], R8 ;  /* 0x0042880801007387 */ /* 0x0081e80000100a00 */
[----:B0-----:R-:W3:Y:S04]  /*37110*/  LDL.64 R8, [R1+0x50] ;  /* 0x0000500001087983 */ /* 0x001ee80000100a00 */
[----:B---3--:R-:W-:Y:S11]  /*37120*/  STL.64 [R1+0x4290], R8 ;  /* 0x0042900801007387 */ /* 0x008ff60000100a00 */
[----:B------:R-:W-:Y:S01]  /*37130*/  @!UPT UIADD3 URZ, URZ, URZ, URZ ;  /* 0x0000003f3f3ff290 */ /* 0x000fe2000fffe03f */
[----:B------:R-:W-:Y:S02]  /*37140*/  STL.64 [R1+0x6e0], R12 ;  /* 0x0006e00c01007387 */ /* 0x000fe40000100a00 */
[----:B------:R0:W-:Y:S02]  /*37150*/  STL.64 [R1+0x6e8], R14 ;  /* 0x0006e80e01007387 */ /* 0x0001e40000100a00 */
[----:B0-----:R-:W3:Y:S01]  /*37160*/  LDL.LU R15, [R1+0x4328] ;  /* 0x00432800010f7983 */ /* 0x001ee20000300800 */
[----:B------:R-:W4:Y:S02]  /*37170*/  LDL.LU.64 R12, [R1+0x4320] ;  /* 0x00432000010c7983 */ /* 0x000f240000300a00 */
[----:B------:R-:W-:Y:S02]  /*37180*/  STL [R1+0x4220], R4 ;  /* 0x0042200401007387 */ /* 0x000fe40000100800 */
[----:B------:R0:W-:Y:S02]  /*37190*/  STL [R1+0x4218], R5 ;  /* 0x0042180501007387 */ /* 0x0001e40000100800 */
[----:B0-----:R-:W2:Y:S01]  /*371a0*/  LDL.64 R4, [R1+0x60] ;  /* 0x0000600001047983 */ /* 0x001ea20000100a00 */
[C---:B----4-:R-:W-:Y:S11]  /*371b0*/  HMMA.16816.F32.BF16 R24, R16.reuse, R12, R24 ;  /* 0x0000000c1018723c */ /* 0x050ff60000041818 */
[----:B------:R-:W-:Y:S11]  /*371c0*/  @!UPT UIADD3 URZ, URZ, URZ, URZ ;  /* 0x0000003f3f3ff290 */ /* 0x000ff6000fffe03f */
[----:B------:R-:W-:Y:S01]  /*371d0*/  @!UPT UIADD3 URZ, URZ, URZ, URZ ;  /* 0x0000003f3f3ff290 */ /* 0x000fe2000fffe03f */
        /* <DEDUP_REMOVED lines=24> */
[----:B--2---:R-:W-:Y:S02]  /*37360*/  HMMA.16816.F32.BF16 R24, R16, R24, R20 ;  /* 0x000000181018723c */ /* 0x004fe40000041814 */
[----:B------:R-:W2:Y:S01]  /*37370*/  LDL.LU.64 R22, [R1+0x42c8] ;  /* 0x0042c80001167983 */ /* 0x000ea20000300a00 */
[----:B------:R-:W2:Y:S11]  /*37380*/  LDL.LU.64 R20, [R1+0x42c0] ;  /* 0x0042c00001147983 */ /* 0x000eb60000300a00 */
[----:B------:R-:W-:Y:S09]  /*37390*/  @!UPT UIADD3 URZ, URZ, URZ, URZ ;  /* 0x0000003f3f3ff290 */ /* 0x000ff2000fffe03f */
[----:B------:R-:W-:Y:S01]  /*373a0*/  STL.64 [R1+0x690], R24 ;  /* 0x0006901801007387 */ /* 0x000fe20000100a00 */
[----:B------:R0:W-:Y:S03]  /*373b0*/  STL.64 [R1+0x698], R26 ;  /* 0x0006981a01007387 */ /* 0x0001e60000100a00 */
[----:B0-----:R-:W4:Y:S01]  /*373c0*/  LDL.LU.64 R26, [R1+0x42b8] ;  /* 0x0042b800011a7983 */ /* 0x001f220000300a00 */
[----:B------:R-:W4:Y:S02]  /*373d0*/  LDL.LU.64 R24, [R1+0x42b0] ;  /* 0x0042b00001187983 */ /* 0x000f240000300a00 */
[----:B------:R-:W-:Y:S02]  /*373e0*/  IMAD.MOV.U32 R8, RZ, RZ, R2 ;  /* 0x000000ffff087224 */ /* 0x000fe400078e0002 */
[----:B------:R-:W-:-:S07]  /*373f0*/  IMAD.MOV.U32 R9, RZ, RZ, R0 ;  /* 0x000000ffff097224 */ /* 0x000fce00078e0000 */
[C---:B----4-:R-:W-:Y:S01]  /*37400*/  HMMA.16816.F32.BF16 R8, R16.reuse, R8, R24 ;  /* 0x000000081008723c */ /* 0x050fe20000041818 */
[----:B------:R-:W2:Y:S11]  /*37410*/  LDL.LU.64 R24, [R1+0x42a8] ;  /* 0x0042a80001187983 */ /* 0x000eb60000300a00 */
[----:B------:R-:W-:Y:S11]  /*37420*/  @!UPT UIADD3 URZ, URZ, URZ, URZ ;  /* 0x0000003f3f3ff290 */ /* 0x000ff6000fffe03f */
[----:B------:R0:W-:Y:S01]  /*37430*/  STL.64 [R1+0x680], R8 ;  /* 0x0006800801007387 */ /* 0x0001e20000100a00 */
[----:B------:R1:W-:Y:S03]  /*37440*/  STL.64 [R1+0x688], R10 ;  /* 0x0006880a01007387 */ /* 0x0003e60000100a00 */
[----:B0-----:R-:W4:Y:S01]  /*37450*/  LDL.LU.64 R8, [R1+0xf10] ;  /* 0x000f100001087983 */ /* 0x001f220000300a00 */
[----:B-1----:R-:W4:Y:S01]  /*37460*/  LDL.LU.64 R10, [R1+0xf18] ;  /* 0x000f1800010a7983 */ /* 0x002f220000300a00 */
[----:B--2---:R-:W-:Y:S02]  /*37470*/  HMMA.16816.F32.BF16 R16, R16, R24, R20 ;  /* 0x000000181010723c */ /* 0x004fe40000041814 */
[----:B------:R-:W4:Y:S01]  /*37480*/  LDL.LU.64 R22, [R1+0x42a0] ;  /* 0x0042a00001167983 */ /* 0x000f220000300a00 */
[----:B------:R-:W4:Y:S11]  /*37490*/  LDL.LU.64 R20, [R1+0x4298] ;  /* 0x0042980001147983 */ /* 0x000f360000300a00 */
[----:B------:R-:W-:Y:S09]  /*374a0*/  @!UPT UIADD3 URZ, URZ, URZ, URZ ;  /* 0x0000003f3f3ff290 */ /* 0x000ff2000fffe03f */
[----:B------:R0:W-:Y:S01]  /*374b0*/  STL.64 [R1+0x290], R16 ;  /* 0x0002901001007387 */ /* 0x0001e20000100a00 */
[----:B------:R-:W-:Y:S03]  /*374c0*/  STL.64 [R1+0x298], R18 ;  /* 0x0002981201007387 */ /* 0x000fe60000100a00 */
[----:B0-----:R-:W2:Y:S04]  /*374d0*/  LDL.64 R16, [R1+0x10] ;  /* 0x0000100001107983 */ /* 0x001ea80000100a00 */
[----:B--2---:R0:W-:Y:S04]  /*374e0*/  STL.64 [R1+0x4250], R16 ;  /* 0x0042501001007387 */ /* 0x0041e80000100a00 */
[----:B0-----:R-:W2:Y:S01]  /*374f0*/  LDL.LU.64 R16, [R1+0xd30] ;  /* 0x000d300001107983 */ /* 0x001ea20000300a00 */
[----:B------:R-:W2:Y:S01]  /*37500*/  LDL.LU.64 R18, [R1+0xd38] ;  /* 0x000d380001127983 */ /* 0x000ea20000300a00 */
[----:B----4-:R-:W-:Y:S02]  /*37510*/  HMMA.16816.F32.BF16 R8, R20, R4, R8 ;  /* 0x000000041408723c */ /* 0x010fe40000041808 */
[----:B--2---:R-:W-:Y:S01]  /*37520*/  STL.64 [R1+0x4268], R18 ;  /* 0x0042681201007387 */ /* 0x004fe20000100a00 */
[----:B------:R0:W-:Y:S03]  /*37530*/  STL.64 [R1+0x4260], R16 ;  /* 0x0042601001007387 */ /* 0x0001e60000100a00 */
[----:B0-----:R-:W2:Y:S01]  /*37540*/  LDL.LU.64 R16, [R1+0xee0] ;  /* 0x000ee00001107983 */ /* 0x001ea20000300a00 */
[----:B------:R-:W4:Y:S03]  /*37550*/  LDL.LU.64 R18, [R1+0xee8] ;  /* 0x000ee80001127983 */ /* 0x000f260000300a00 */
[----:B----4-:R-:W-:Y:S01]  /*37560*/  STL.64 [R1+0x4280], R18 ;  /* 0x0042801201007387 */ /* 0x010fe20000100a00 */
[----:B--2---:R0:W-:Y:S03]  /*37570*/  STL.64 [R1+0x4278], R16 ;  /* 0x0042781001007387 */ /* 0x0041e60000100a00 */
[----:B0-----:R-:W2:Y:S01]  /*37580*/  LDL.LU.64 R16, [R1+0xef0] ;  /* 0x000ef00001107983 */ /* 0x001ea20000300a00 */
[----:B------:R-:W2:Y:S02]  /*37590*/  LDL.LU.64 R18, [R1+0xef8] ;  /* 0x000ef80001127983 */ /* 0x000ea40000300a00 */
[----:B------:R0:W-:Y:S02]  /*375a0*/  STL.64 [R1+0x41e8], R24 ;  /* 0x0041e81801007387 */ /* 0x0001e40000100a00 */
[----:B0-----:R-:W4:Y:S01]  /*375b0*/  LDL.LU.64 R24, [R1+0xf00] ;  /* 0x000f000001187983 */ /* 0x001f220000300a00 */
[----:B------:R-:W4:Y:S03]  /*375c0*/  LDL.LU.64 R26, [R1+0xf08] ;  /* 0x000f0800011a7983 */ /* 0x000f260000300a00 */
[----:B------:R0:W-:Y:S02]  /*375d0*/  STL.64 [R1+0x4f0], R8 ;  /* 0x0004f00801007387 */ /* 0x0001e40000100a00 */
[----:B------:R-:W-:Y:S01]  /*375e0*/  STL.64 [R1+0x4f8], R10 ;  /* 0x0004f80a01007387 */ /* 0x000fe20000100a00 */
[----:B0-----:R-:W4:Y:S01]  /*375f0*/  LDL.LU.64 R8, [R1+0x4290] ;  /* 0x0042900001087983 */ /* 0x001f220000300a00 */
[----:B------:R-:W-:-:S05]  /*37600*/  IMAD.MOV.U32 R14, RZ, RZ, R4 ;  /* 0x000000ffff0e7224 */ /* 0x000fca00078e0004 */
[----:B---3--:R-:W-:Y:S01]  /*37610*/  STL.64 [R1+0x4240], R14 ;  /* 0x0042400e01007387 */ /* 0x008fe20000100a00 */
[----:B------:R0:W-:Y:S03]  /*37620*/  STL.64 [R1+0x4238], R12 ;  /* 0x0042380c01007387 */ /* 0x0001e60000100a00 */
[----:B0-----:R-:W3:Y:S01]  /*37630*/  LDL.LU.64 R12, [R1+0xcf0] ;  /* 0x000cf000010c7983 */ /* 0x001ee20000300a00 */
[----:B------:R-:W3:Y:S01]  /*37640*/  LDL.LU.64 R14, [R1+0xcf8] ;  /* 0x000cf800010e7983 */ /* 0x000ee20000300a00 */
[C---:B----4-:R-:W-:Y:S11]  /*37650*/  HMMA.16816.F32.BF16 R24, R20.reuse, R8, R24 ;  /* 0x000000081418723c */ /* 0x050ff60000041818 */
[----:B------:R-:W-:Y:S11]  /*37660*/  @!UPT UIADD3 URZ, URZ, URZ, URZ ;  /* 0x0000003f3f3ff290 */ /* 0x000ff6000fffe03f */
[----:B------:R-:W-:Y:S01]  /*37670*/  @!UPT UIADD3 URZ, URZ, URZ, URZ ;  /* 0x0000003f3f3ff290 */ /* 0x000fe2000fffe03f */
[----:B------:R-:W-:Y:S01]  /*37680*/  STL.64 [R1+0x4e0], R24 ;  /* 0x0004e01801007387 */ /* 0x000fe20000100a00 */
[----:B------:R0:W-:Y:S02]  /*37690*/  STL.64 [R1+0x4e8], R26 ;  /* 0x0004e81a01007387 */ /* 0x0001e40000100a00 */
[----:B0-----:R-:W-:Y:S02]  /*376a0*/  IMAD.MOV.U32 R27, RZ, RZ, R8 ;  /* 0x000000ffff1b7224 */ /* 0x001fe400078e0008 */
[----:B------:R-:W-:Y:S02]  /*376b0*/  IMAD.MOV.U32 R26, RZ, RZ, R9 ;  /* 0x000000ffff1a7224 */ /* 0x000fe400078e0009 */
[----:B------:R-:W2:Y:S02]  /*376c0*/  LDL.LU.64 R8, [R1+0x4288] ;  /* 0x0042880001087983 */ /* 0x000ea40000300a00 */
[----:B--2---:R-:W-:Y:S01]  /*376d0*/  HMMA.16816.F32.BF16 R16, R20, R8, R16 ;  /* 0x000000081410723c */ /* 0x004fe20000041810 */
[----:B------:R-:W-:-:S02]  /*376e0*/  IMAD.MOV.U32 R2, RZ, RZ, R8 ;  /* 0x000000ffff027224 */ /* 0x000fc400078e0008 */
[----:B------:R-:W-:Y:S11]  /*376f0*/  IMAD.MOV.U32 R0, RZ, RZ, R9 ;  /* 0x000000ffff007224 */ /* 0x000ff600078e0009 */
[----:B------:R-:W-:Y:S09]  /*37700*/  @!UPT UIADD3 URZ, URZ, URZ, URZ ;  /* 0x0000003f3f3ff290 */ /* 0x000ff2000fffe03f */
[----:B------:R-:W-:Y:S01]  /*37710*/  STL.64 [R1+0x4d0], R16 ;  /* 0x0004d01001007387 */ /* 0x000fe20000100a00 */
[----:B------:R0:W-:Y:S03]  /*37720*/  STL.64 [R1+0x4d8], R18 ;  /* 0x0004d81201007387 */ /* 0x0001e60000100a00 */
[----:B0-----:R-:W2:Y:S01]  /*37730*/  LDL.LU.64 R18, [R1+0x4280] ;  /* 0x0042800001127983 */ /* 0x001ea20000300a00 */
[----:B------:R-:W2:Y:S02]  /*37740*/  LDL.LU.64 R16, [R1+0x4278] ;  /* 0x0042780001107983 */ /* 0x000ea40000300a00 */
        /* <DEDUP_REMOVED lines=10> */
[C---:B--2---:R-:W-:Y:S11]  /*377f0*/  HMMA.16816.F32.BF16 R16, R20.reuse, R8, R16 ;  /* 0x000000081410723c */ /* 0x044ff60000041810 */
[----:B------:R-:W-:Y:S11]  /*37800*/  @!UPT UIADD3 URZ, URZ, URZ, URZ ;  /* 0x0000003f3f3ff290 */ /* 0x000ff6000fffe03f */
[----:B------:R-:W-:Y:S01]  /*37810*/  @!UPT UIADD3 URZ, URZ, URZ, URZ ;  /* 0x0000003f3f3ff290 */ /* 0x000fe2000fffe03f */
[----:B------:R0:W-:Y:S01]  /*37820*/  STL.64 [R1+0x4b0], R16 ;  /* 0x0004b01001007387 */ /* 0x0001e20000100a00 */
[----:B------:R-:W-:Y:S03]  /*37830*/  STL.64 [R1+0x4b8], R18 ;  /* 0x0004b81201007387 */ /* 0x000fe60000100a00 */
[----:B0-----:R-:W3:Y:S01]  /*37840*/  LDL.LU.64 R16, [R1+0x4250] ;  /* 0x0042500001107983 */ /* 0x001ee20000300a00 */
[----:B------:R-:W-:Y:S02]  /*37850*/  IMAD.MOV.U32 R7, RZ, RZ, R5 ;  /* 0x000000ffff077224 */ /* 0x000fe400078e0005 */
[----:B------:R-:W-:Y:S02]  /*37860*/  IMAD.MOV.U32 R5, RZ, RZ, R8 ;  /* 0x000000ffff057224 */ /* 0x000fe400078e0008 */
[----:B------:R-:W-:Y:S02]  /*37870*/  IMAD.MOV.U32 R10, RZ, RZ, R9 ;  /* 0x000000ffff0a7224 */ /* 0x000fe400078e0009 */
[----:B------:R-:W2:Y:S01]  /*37880*/  LDL.LU.64 R8, [R1+0x4248] ;  /* 0x0042480001087983 */ /* 0x000ea20000300a00 */
[C---:B---3--:R-:W-:Y:S11]  /*37890*/  HMMA.16816.F32.BF16 R12, R20.reuse, R16, R12 ;  /* 0x00000010140c723c */ /* 0x048ff6000004180c */
[----:B------:R-:W-:Y:S11]  /*378a0*/  @!UPT UIADD3 URZ, URZ, URZ, URZ ;  /* 0x0000003f3f3ff290 */ /* 0x000ff6000fffe03f */
[----:B------:R-:W-:Y:S01]  /*378b0*/  @!UPT UIADD3 URZ, URZ, URZ, URZ ;  /* 0x0000003f3f3ff290 */ /* 0x000fe2000fffe03f */
[----:B------:R-:W-:Y:S01]  /*378c0*/  STL.64 [R1+0x4a0], R12 ;  /* 0x0004a00c01007387 */ /* 0x000fe20000100a00 */
[----:B------:R0:W-:Y:S03]  /*378d0*/  STL.64 [R1+0x4a8], R14 ;  /* 0x0004a80e01007387 */ /* 0x0001e60000100a00 */
[----:B0-----:R-:W3:Y:S01]  /*378e0*/  LDL.LU.64 R14, [R1+0x4240] ;  /* 0x00424000010e7983 */ /* 0x001ee20000300a00 */
[----:B------:R-:W-:Y:S02]  /*378f0*/  IMAD.MOV.U32 R4, RZ, RZ, R16 ;  /* 0x000000ffff047224 */ /* 0x000fe400078e0010 */
[----:B------:R-:W4:Y:S02]  /*37900*/  LDL.LU.64 R12, [R1+0x4238] ;  /* 0x00423800010c7983 */ /* 0x000f240000300a00 */
[----:B------:R-:W-:Y:S01]  /*37910*/  STL [R1+0x4230], R7 ;  /* 0x0042300701007387 */ /* 0x000fe20000100800 */
[----:B------:R0:W-:Y:S04]  /*37920*/  STL.64 [R1+0x4228], R4 ;  /* 0x0042280401007387 */ /* 0x0001e80000100a00 */
[----:B0-----:R-:W2:Y:S01]  /*37930*/  LDL.LU.64 R4, [R1+0xd20] ;  /* 0x000d200001047983 */ /* 0x001ea20000300a00 */
[----:B------:R-:W2:Y:S02]  /*37940*/  LDL.LU.64 R6, [R1+0xd28] ;  /* 0x000d280001067983 */ /* 0x000ea40000300a00 */
[----:B------:R-:W2:Y:S02]  /*37950*/  LDL.64 R24, [R1+0x120] ;  /* 0x0001200001187983 */ /* 0x000ea40000100a00 */
[----:B------:R-:W-:Y:S01]  /*37960*/  IMAD.MOV.U32 R11, RZ, RZ, R17 ;  /* 0x000000ffff0b7224 */ /* 0x000fe200078e0011 */
[----:B------:R-:W-:Y:S04]  /*37970*/  STL.64 [R1+0x4210], R26 ;  /* 0x0042101a01007387 */ /* 0x000fe80000100a00 */
[----:B---3--:R-:W0:Y:S04]  /*37980*/  LDSM.16.MT88.4 R16, [R15+0x8000] ;  /* 0x008000000f10783b */ /* 0x008e280000004200 */
[----:B--2---:R1:W-:Y:S04]  /*37990*/  STL.64 [R1+0x4208], R24 ;  /* 0x0042081801007387 */ /* 0x0043e80000100a00 */
[----:B-1----:R-:W2:Y:S01]  /*379a0*/  LDL.LU.64 R24, [R1+0xd10] ;  /* 0x000d100001187983 */ /* 0x002ea20000300a00 */
[----:B------:R-:W2:Y:S03]  /*379b0*/  LDL.LU.64 R26, [R1+0xd18] ;  /* 0x000d1800011a7983 */ /* 0x000ea60000300a00 */
[----:B0-----:R-:W-:Y:S01]  /*379c0*/  STL.64 [R1+0x40a0], R18 ;  /* 0x0040a01201007387 */ /* 0x001fe20000100a00 */
[----:B------:R0:W-:Y:S03]  /*379d0*/  STL.64 [R1+0x4098], R16 ;  /* 0x0040981001007387 */ /* 0x0001e60000100a00 */
[----:B0-----:R-:W3:Y:S02]  /*379e0*/  LDL.64 R16, [R1] ;  /* 0x0000000001107983 */ /* 0x001ee40000100a00 */
[C---:B---3--:R-:W-:Y:S11]  /*379f0*/  HMMA.16816.F32.BF16 R4, R20.reuse, R16, R4 ;  /* 0x000000101404723c */ /* 0x048ff60000041804 */
[----:B------:R-:W-:Y:S11]  /*37a00*/  @!UPT UIADD3 URZ, URZ, URZ, URZ ;  /* 0x0000003f3f3ff290 */ /* 0x000ff6000fffe03f */
[----:B------:R-:W-:Y:S01]  /*37a10*/  @!UPT UIADD3 URZ, URZ, URZ, URZ ;  /* 0x0000003f3f3ff290 */ /* 0x000fe2000fffe03f */
[----:B------:R-:W-:Y:S01]  /*37a20*/  STL.64 [R1+0x820], R4 ;  /* 0x0008200401007387 */ /* 0x000fe20000100a00 */
[----:B------:R0:W-:Y:S03]  /*37a30*/  STL.64 [R1+0x828], R6 ;  /* 0x0008280601007387 */ /* 0x0001e60000100a00 */
[----:B0-----:R-:W3:Y:S01]  /*37a40*/  LDL.LU R7, [R1+0x4230] ;  /* 0x0042300001077983 */ /* 0x001ee20000300800 */
[----:B------:R-:W3:Y:S02]  /*37a50*/  LDL.LU.64 R4, [R1+0x4228] ;  /* 0x0042280001047983 */ /* 0x000ee40000300a00 */
[----:B------:R-:W-:Y:S02]  /*37a60*/  IMAD.MOV.U32 R6, RZ, RZ, R16 ;  /* 0x000000ffff067224 */ /* 0x000fe400078e0010 */
[----:B------:R-:W-:Y:S02]  /*37a70*/  IMAD.MOV.U32 R3, RZ, RZ, R17 ;  /* 0x000000ffff037224 */ /* 0x000fe400078e0011 */
[----:B------:R-:W-:Y:S01]  /*37a80*/  IMAD.MOV.U32 R17, RZ, RZ, R11 ;  /* 0x000000ffff117224 */ /* 0x000fe200078e000b */
[----:B--2---:R-:W-:Y:S01]  /*37a90*/  HMMA.16816.F32.BF16 R24, R20, R8, R24 ;  /* 0x000000081418723c */ /* 0x004fe20000041818 */
[----:B---3--:R-:W-:-:S02]  /*37aa0*/  IMAD.MOV.U32 R16, RZ, RZ, R4 ;  /* 0x000000ffff107224 */ /* 0x008fc400078e0004 */
[----:B------:R-:W2:Y:S01]  /*37ab0*/  LDL.LU R4, [R1+0x4220] ;  /* 0x0042200001047983 */ /* 0x000ea20000300800 */
[----:B------:R-:W3:Y:S02]  /*37ac0*/  LDL.LU R11, [R1+0x421c] ;  /* 0x00421c00010b7983 */ /* 0x000ee40000300800 */
[----:B------:R0:W-:Y:S02]  /*37ad0*/  STL.64 [R1+0x4158], R16 ;  /* 0x0041581001007387 */ /* 0x0001e40000100a00 */
[----:B0-----:R-:W-:Y:S02]  /*37ae0*/  IMAD.MOV.U32 R16, RZ, RZ, R5 ;  /* 0x000000ffff107224 */ /* 0x001fe400078e0005 */
[----:B------:R-:W-:Y:S01]  /*37af0*/  IMAD.MOV.U32 R17, RZ, RZ, R10 ;  /* 0x000000ffff117224 */ /* 0x000fe200078e000a */
[----:B------:R-:W2:Y:S11]  /*37b00*/  LDL.LU R5, [R1+0x4218] ;  /* 0x0042180001057983 */ /* 0x000eb60000300800 */
[----:B------:R-:W-:Y:S01]  /*37b10*/  @!UPT UIADD3 URZ, URZ, URZ, URZ ;  /* 0x0000003f3f3ff290 */ /* 0x000fe2000fffe03f */
[----:B------:R0:W-:Y:S02]  /*37b20*/  STL.64 [R1+0x810], R24 ;  /* 0x0008101801007387 */ /* 0x0001e40000100a00 */
[----:B------:R1:W-:Y:S01]  /*37b30*/  STL.64 [R1+0x818], R26 ;  /* 0x0008181a01007387 */ /* 0x0003e20000100a00 */
[----:B0-----:R-:W2:Y:S01]  /*37b40*/  LDL.LU.64 R24, [R1+0xb90] ;  /* 0x000b900001187983 */ /* 0x001ea20000300a00 */
[----:B-1----:R-:W2:Y:S02]  /*37b50*/  LDL.LU.64 R26, [R1+0xb98] ;  /* 0x000b9800011a7983 */ /* 0x002ea40000300a00 */
[----:B------:R0:W-:Y:S02]  /*37b60*/  STL.64 [R1+0x4170], R16 ;  /* 0x0041701001007387 */ /* 0x0001e40000100a00 */
[----:B0-----:R-:W2:Y:S01]  /*37b70*/  LDL.LU.64 R16, [R1+0xbb0] ;  /* 0x000bb00001107983 */ /* 0x001ea20000300a00 */
[----:B------:R-:W2:Y:S03]  /*37b80*/  LDL.LU.64 R18, [R1+0xbb8] ;  /* 0x000bb80001127983 */ /* 0x000ea60000300a00 */
[----:B---3--:R-:W-:Y:S01]  /*37b90*/  STL [R1+0x4140], R11 ;  /* 0x0041400b01007387 */ /* 0x008fe20000100800 */
[----:B------:R0:W-:Y:S03]  /*37ba0*/  STL.64 [R1+0x4138], R8 ;  /* 0x0041380801007387 */ /* 0x0001e60000100a00 */
[----:B0-----:R-:W4:Y:S01]  /*37bb0*/  LDL.LU.64 R8, [R1+0xba0] ;  /* 0x000ba00001087983 */ /* 0x001f220000300a00 */
[----:B------:R-:W4:Y:S01]  /*37bc0*/  LDL.LU.64 R10, [R1+0xba8] ;  /* 0x000ba800010a7983 */ /* 0x000f220000300a00 */
[----:B--2---:R-:W-:Y:S11]  /*37bd0*/  HMMA.16816.F32.BF16 R16, R20, R4, R16 ;  /* 0x000000041410723c */ /* 0x004ff60000041810 */
[----:B------:R-:W-:Y:S11]  /*37be0*/  @!UPT UIADD3 URZ, URZ, URZ, URZ ;  /* 0x0000003f3f3ff290 */ /* 0x000ff6000fffe03f */
[----:B------:R-:W-:Y:S01]  /*37bf0*/  @!UPT UIADD3 URZ, URZ, URZ, URZ ;  /* 0x0000003f3f3ff290 */ /* 0x000fe2000fffe03f */
[----:B------:R0:W-:Y:S01]  /*37c00*/  STL.64 [R1+0x800], R16 ;  /* 0x0008001001007387 */ /* 0x0001e20000100a00 */
[----:B------:R-:W-:Y:S02]  /*37c10*/  STL.64 [R1+0x808], R18 ;  /* 0x0008081201007387 */ /* 0x000fe40000100a00 */
[----:B0-----:R-:W-:Y:S02]  /*37c20*/  IMAD.MOV.U32 R16, RZ, RZ, R29 ;  /* 0x000000ffff107224 */ /* 0x001fe400078e001d */
[----:B------:R-:W-:-:S05]  /*37c30*/  IMAD.MOV.U32 R17, RZ, RZ, R28 ;  /* 0x000000ffff117224 */ /* 0x000fca00078e001c */
[----:B------:R0:W-:Y:S01]  /*37c40*/  STL.64 [R1+0x4188], R16 ;  /* 0x0041881001007387 */ /* 0x0001e20000100a00 */
[----:B------:R-:W-:Y:S02]  /*37c50*/  STL.64 [R1+0x4130], R4 ;  /* 0x0041300401007387 */ /* 0x000fe40000100a00 */
[----:B0-----:R-:W-:Y:S02]  /*37c60*/  IMAD.MOV.U32 R16, RZ, RZ, R2 ;  /* 0x000000ffff107224 */ /* 0x001fe400078e0002 */
[----:B------:R-:W-:Y:S01]  /*37c70*/  IMAD.MOV.U32 R17, RZ, RZ, R0 ;  /* 0x000000ffff117224 */ /* 0x000fe200078e0000 */
[C---:B----4-:R-:W-:Y:S11]  /*37c80*/  HMMA.16816.F32.BF16 R8, R20.reuse, R12, R8 ;  /* 0x0000000c1408723c */ /* 0x050ff60000041808 */
[----:B------:R-:W-:Y:S11]  /*37c90*/  @!UPT UIADD3 URZ, URZ, URZ, URZ ;  /* 0x0000003f3f3ff290 */ /* 0x000ff6000fffe03f */
[----:B------:R-:W-:Y:S01]  /*37ca0*/  @!UPT UIADD3 URZ, URZ, URZ, URZ ;  /* 0x0000003f3f3ff290 */ /* 0x000fe2000fffe03f */
[----:B------:R0:W-:Y:S01]  /*37cb0*/  STL.64 [R1+0x7f0], R8 ;  /* 0x0007f00801007387 */ /* 0x0001e20000100a00 */
[----:B------:R1:W-:Y:S03]  /*37cc0*/  STL.64 [R1+0x7f8], R10 ;  /* 0x0007f80a01007387 */ /* 0x0003e60000100a00 */
[----:B0-----:R-:W2:Y:S01]  /*37cd0*/  LDL.LU.64 R8, [R1+0xb70] ;  /* 0x000b700001087983 */ /* 0x001ea20000300a00 */
[----:B-1----:R-:W2:Y:S02]  /*37ce0*/  LDL.LU.64 R10, [R1+0xb78] ;  /* 0x000b7800010a7983 */ /* 0x002ea40000300a00 */
[----:B------:R0:W-:Y:S02]  /*37cf0*/  STL.64 [R1+0x41a0], R16 ;  /* 0x0041a01001007387 */ /* 0x0001e40000100a00 */
[----:B0-----:R-:W3:Y:S01]  /*37d00*/  LDL.64 R16, [R1+0xd0] ;  /* 0x0000d00001107983 */ /* 0x001ee20000100a00 */
[----:B------:R0:W-:Y:S02]  /*37d10*/  STL.64 [R1+0x4128], R12 ;  /* 0x0041280c01007387 */ /* 0x0001e40000100a00 */
[----:B------:R-:W-:Y:S01]  /*37d20*/  STL [R1+0x41f0], R15 ;  /* 0x0041f00f01007387 */ /* 0x000fe20000100800 */
[----:B0-----:R-:W4:Y:S01]  /*37d30*/  LDL.64 R12, [R1+0x110] ;  /* 0x00011000010c7983 */ /* 0x001f220000100a00 */
[----:B---3--:R-:W-:Y:S11]  /*37d40*/  HMMA.16816.F32.BF16 R24, R20, R16, R24 ;  /* 0x000000101418723c */ /* 0x008ff60000041818 */
[----:B------:R-:W-:Y:S11]  /*37d50*/  @!UPT UIADD3 URZ, URZ, URZ, URZ ;  /* 0x0000003f3f3ff290 */ /* 0x000ff6000fffe03f */
[----:B------:R-:W-:Y:S01]  /*37d60*/  @!UPT UIADD3 URZ, URZ, URZ, URZ ;  /* 0x0000003f3f3ff290 */ /* 0x000fe2000fffe03f */
[----:B------:R-:W-:Y:S01]  /*37d70*/  STL.64 [R1+0x7e0], R24 ;  /* 0x0007e01801007387 */ /* 0x000fe20000100a00 */
[----:B------:R0:W-:Y:S03]  /*37d80*/  STL.64 [R1+0x7e8], R26 ;  /* 0x0007e81a01007387 */ /* 0x0001e60000100a00 */
[----:B0-----:R-:W3:Y:S01]  /*37d90*/  LDL.LU.64 R26, [R1+0x4210] ;  /* 0x00421000011a7983 */ /* 0x001ee20000300a00 */
[----:B------:R-:W-:Y:S02]  /*37da0*/  IMAD.MOV.U32 R2, RZ, RZ, R16 ;  /* 0x000000ffff027224 */ /* 0x000fe400078e0010 */
[----:B------:R-:W-:Y:S02]  /*37db0*/  IMAD.MOV.U32 R0, RZ, RZ, R17 ;  /* 0x000000ffff007224 */ /* 0x000fe400078e0011 */
[----:B------:R-:W2:Y:S02]  /*37dc0*/  LDL.LU.64 R24, [R1+0x4208] ;  /* 0x0042080001187983 */ /* 0x000ea40000300a00 */
[----:B---3--:R-:W-:-:S02]  /*37dd0*/  IMAD.MOV.U32 R16, RZ, RZ, R27 ;  /* 0x000000ffff107224 */ /* 0x008fc400078e001b */
[----:B------:R-:W-:-:S05]  /*37de0*/  IMAD.MOV.U32 R17, RZ, RZ, R26 ;  /* 0x000000ffff117224 */ /* 0x000fca00078e001a */
[----:B------:R0:W-:Y:S04]  /*37df0*/  STL.64 [R1+0x41b8], R16 ;  /* 0x0041b81001007387 */ /* 0x0001e80000100a00 */
[----:B0-----:R-:W3:Y:S01]  /*37e00*/  LDL.LU.64 R16, [R1+0xb80] ;  /* 0x000b800001107983 */ /* 0x001ee20000300a00 */
[----:B------:R-:W3:Y:S02]  /*37e10*/  LDL.LU.64 R18, [R1+0xb88] ;  /* 0x000b880001127983 */ /* 0x000ee40000300a00 */
[----:B--2---:R-:W-:Y:S02]  /*37e20*/  IMAD.MOV.U32 R5, RZ, RZ, R24 ;  /* 0x000000ffff057224 */ /* 0x004fe400078e0018 */
[----:B------:R-:W-:Y:S01]  /*37e30*/  IMAD.MOV.U32 R4, RZ, RZ, R25 ;  /* 0x000000ffff047224 */ /* 0x000fe200078e0019 */
[C---:B---3--:R-:W-:Y:S11]  /*37e40*/  HMMA.16816.F32.BF16 R16, R20.reuse, R24, R16 ;  /* 0x000000181410723c */ /* 0x048ff60000041810 */
[----:B------:R-:W-:Y:S11]  /*37e50*/  @!UPT UIADD3 URZ, URZ, URZ, URZ ;  /* 0x0000003f3f3ff290 */ /* 0x000ff6000fffe03f */
[----:B------:R-:W-:Y:S01]  /*37e60*/  @!UPT UIADD3 URZ, URZ, URZ, URZ ;  /* 0x0000003f3f3ff290 */ /* 0x000fe2000fffe03f */
[----:B------:R0:W-:Y:S01]  /*37e70*/  STL.64 [R1+0x7d0], R16 ;  /* 0x0007d01001007387 */ /* 0x0001e20000100a00 */
[----:B------:R-:W-:Y:S02]  /*37e80*/  STL.64 [R1+0x7d8], R18 ;  /* 0x0007d81201007387 */ /* 0x000fe40000100a00 */
[----:B------:R-:W2:Y:S02]  /*37e90*/  LDL.64 R24, [R1+0xf0] ;  /* 0x0000f00001187983 */ /* 0x000ea40000100a00 */
[----:B0-----:R-:W-:Y:S02]  /*37ea0*/  IMAD.MOV.U32 R16, RZ, RZ, R14 ;  /* 0x000000ffff107224 */ /* 0x001fe400078e000e */
[----:B------:R-:W-:Y:S02]  /*37eb0*/  IMAD.MOV.U32 R17, RZ, RZ, R7 ;  /* 0x000000ffff117224 */ /* 0x000fe400078e0007 */
[----:B----4-:R-:W-:Y:S01]  /*37ec0*/  IMAD.MOV.U32 R7, RZ, RZ, R13 ;  /* 0x000000ffff077224 */ /* 0x010fe200078e000d */
[----:B--2---:R0:W-:Y:S04]  /*37ed0*/  STL.64 [R1+0x41f8], R24 ;  /* 0x0041f81801007387 */ /* 0x0041e80000100a00 */
[----:B0-----:R-:W2:Y:S01]  /*37ee0*/  LDL.64 R24, [R1+0x100] ;  /* 0x0001000001187983 */ /* 0x001ea20000100a00 */
[----:B------:R0:W-:Y:S02]  /*37ef0*/  STL.64 [R1+0x41e0], R16 ;  /* 0x0041e01001007387 */ /* 0x0001e40000100a00 */
[C---:B0-----:R-:W-:Y:S07]  /*37f00*/  HMMA.16816.F32.BF16 R16, R20.reuse, R12, R8 ;  /* 0x0000000c1410723c */ /* 0x041fee0000041808 */
[----:B------:R-:W-:Y:S11]  /*37f10*/  IMAD.MOV.U32 R8, RZ, RZ, R12 ;  /* 0x000000ffff087224 */ /* 0x000ff600078e000c */
[----:B------:R-:W-:Y:S05]  /*37f20*/  @!UPT UIADD3 URZ, URZ, URZ, URZ ;  /* 0x0000003f3f3ff290 */ /* 0x000fea000fffe03f */
[----:B------:R-:W-:Y:S01]  /*37f30*/  STL.64 [R1+0x7c0], R16 ;  /* 0x0007c01001007387 */ /* 0x000fe20000100a00 */
[----:B------:R-:W-:Y:S02]  /*37f40*/  STL.64 [R1+0x7c8], R18 ;  /* 0x0007c81201007387 */ /* 0x000fe40000100a00 */
[----:B------:R0:W-:Y:S02]  /*37f50*/  STL [R1+0x4200], R8 ;  /* 0x0042000801007387 */ /* 0x0001e40000100800 */
[----:B0-----:R-:W2:Y:S01]  /*37f60*/  LDL.LU.64 R8, [R1+0xb60] ;  /* 0x000b600001087983 */ /* 0x001ea20000300a00 */
[----:B------:R-:W2:Y:S02]  /*37f70*/  LDL.LU.64 R10, [R1+0xb68] ;  /* 0x000b6800010a7983 */ /* 0x000ea40000300a00 */
[----:B------:R-:W3:Y:S02]  /*37f80*/  LDL.LU.64 R12, [R1+0xb50] ;  /* 0x000b5000010c7983 */ /* 0x000ee40000300a00 */
[----:B------:R-:W3:Y:S01]  /*37f90*/  LDL.LU.64 R14, [R1+0xb58] ;  /* 0x000b5800010e7983 */ /* 0x000ee20000300a00 */
[----:B------:R-:W4:Y:S01]  /*37fa0*/  LDL.LU.64 R16, [R1+0x720] ;  /* 0x0007200001107983 */ /* 0x000f220000300a00 */
[----:B------:R-:W4:Y:S02]  /*37fb0*/  LDL.LU.64 R18, [R1+0x728] ;  /* 0x0007280001127983 */ /* 0x000f240000300a00 */
[----:B------:R-:W-:Y:S02]  /*37fc0*/  STL.64 [R1+0x4168], R6 ;  /* 0x0041680601007387 */ /* 0x000fe40000100a00 */
[----:B------:R0:W-:Y:S02]  /*37fd0*/  STL.64 [R1+0x4160], R4 ;  /* 0x0041600401007387 */ /* 0x0001e40000100a00 */
        /* <DEDUP_REMOVED lines=20> */
[----:B------:R1:W-:Y:S01]  /*38120*/  STL.64 [R1+0x7b8], R10 ;  /* 0x0007b80a01007387 */ /* 0x0003e20000100a00 */
[----:B0-----:R-:W2:Y:S01]  /*38130*/  LDL.LU R8, [R1+0x4200] ;  /* 0x0042000001087983 */ /* 0x001ea20000300800 */
[----:B-1----:R-:W-:-:S02]  /*38140*/  IMAD.MOV.U32 R10, RZ, RZ, R24 ;  /* 0x000000ffff0a7224 */ /* 0x002fc400078e0018 */
[----:B------:R-:W-:Y:S02]  /*38150*/  IMAD.MOV.U32 R9, RZ, RZ, R25 ;  /* 0x000000ffff097224 */ /* 0x000fe400078e0019 */
[----:B------:R-:W3:Y:S02]  /*38160*/  LDL.LU.64 R24, [R1+0x41f8] ;  /* 0x0041f80001187983 */ /* 0x000ee40000300a00 */
[C---:B---3--:R-:W-:Y:S01]  /*38170*/  HMMA.16816.F32.BF16 R12, R20.reuse, R24, R12 ;  /* 0x00000018140c723c */ /* 0x048fe2000004180c */
[----:B------:R-:W-:Y:S11]  /*38180*/  IMAD.MOV.U32 R11, RZ, RZ, R25 ;  /* 0x000000ffff0b7224 */ /* 0x000ff600078e0019 */
[----:B------:R-:W-:Y:S11]  /*38190*/  @!UPT UIADD3 URZ, URZ, URZ, URZ ;  /* 0x0000003f3f3ff290 */ /* 0x000ff6000fffe03f */
[----:B------:R0:W-:Y:S01]  /*381a0*/  STL.64 [R1+0x7a0], R12 ;  /* 0x0007a00c01007387 */ /* 0x0001e20000100a00 */
[----:B------:R1:W-:Y:S02]  /*381b0*/  STL.64 [R1+0x7a8], R14 ;  /* 0x0007a80e01007387 */ /* 0x0003e40000100a00 */
[----:B0-----:R-:W-:Y:S01]  /*381c0*/  IMAD.MOV.U32 R12, RZ, RZ, R24 ;  /* 0x000000ffff0c7224 */ /* 0x001fe200078e0018 */
[----:B-1----:R-:W3:Y:S01]  /*381d0*/  LDL.LU R15, [R1+0x41f0] ;  /* 0x0041f000010f7983 */ /* 0x002ee20000300800 */
[----:B------:R-:W4:Y:S02]  /*381e0*/  LDL.LU.64 R24, [R1+0x41e8] ;  /* 0x0041e80001187983 */ /* 0x000f240000300a00 */
[----:B----4-:R-:W-:Y:S01]  /*381f0*/  HMMA.16816.F32.BF16 R20, R20, R24, R16 ;  /* 0x000000181414723c */ /* 0x010fe20000041810 */
[----:B------:R-:W2:Y:S01]  /*38200*/  LDL.LU.64 R16, [R1+0x41e0] ;  /* 0x0041e00001107983 */ /* 0x000ea20000300a00 */
[----:B------:R-:W-:Y:S02]  /*38210*/  IMAD.MOV.U32 R14, RZ, RZ, R24 ;  /* 0x000000ffff0e7224 */ /* 0x000fe400078e0018 */
[----:B------:R-:W-:Y:S11]  /*38220*/  IMAD.MOV.U32 R13, RZ, RZ, R25 ;  /* 0x000000ffff0d7224 */ /* 0x000ff600078e0019 */
[----:B------:R-:W-:Y:S08]  /*38230*/  @!UPT UIADD3 URZ, URZ, URZ, URZ ;  /* 0x0000003f3f3ff290 */ /* 0x000ff0000fffe03f */
[----:B------:R0:W-:Y:S01]  /*38240*/  STL.64 [R1+0x490], R20 ;  /* 0x0004901401007387 */ /* 0x0001e20000100a00 */
[----:B------:R1:W-:Y:S02]  /*38250*/  STL.64 [R1+0x498], R22 ;  /* 0x0004981601007387 */ /* 0x0003e40000100a00 */
[----:B------:R-:W2:Y:S02]  /*38260*/  LDL.LU.64 R26, [R1+0x41d8] ;  /* 0x0041d800011a7983 */ /* 0x000ea40000300a00 */
[----:B------:R-:W2:Y:S01]  /*38270*/  LDL.LU.64 R24, [R1+0x41d0] ;  /* 0x0041d00001187983 */ /* 0x000ea20000300a00 */
[----:B0-----:R-:W4:Y:S01]  /*38280*/  LDL.LU.64 R20, [R1+0x5b0] ;  /* 0x0005b00001147983 */ /* 0x001f220000300a00 */
[----:B-1----:R-:W4:Y:S01]  /*38290*/  LDL.LU.64 R22, [R1+0x5b8] ;  /* 0x0005b80001167983 */ /* 0x002f220000300a00 */
        /* <DEDUP_REMOVED lines=34> */
[----:B0-----:R-:W4:Y:S02]  /*384c0*/  LDL.LU.64 R16, [R1+0x4158] ;  /* 0x0041580001107983 */ /* 0x001f240000300a00 */
[----:B----4-:R-:W-:Y:S02]  /*384d0*/  HMMA.16816.F32.BF16 R16, R24, R16, R20 ;  /* 0x000000101810723c */ /* 0x010fe40000041814 */
[----:B---3--:R-:W0:Y:S04]  /*384e0*/  LDSM.16.MT88.4 R20, [R15+0x8080] ;  /* 0x008080000f14783b */ /* 0x008e280000004200 */
[----:B0-----:R-:W-:Y:S11]  /*384f0*/  STL.64 [R1+0x3fb0], R22 ;  /* 0x003fb01601007387 */ /* 0x001ff60000100a00 */
[----:B------:R-:W-:Y:S06]  /*38500*/  @!UPT UIADD3 URZ, URZ, URZ, URZ ;  /* 0x0000003f3f3ff290 */ /* 0x000fec000fffe03f */
[----:B------:R-:W-:Y:S02]  /*38510*/  STL.64 [R1+0x230], R16 ;  /* 0x0002301001007387 */ /* 0x000fe40000100a00 */
[----:B------:R-:W-:Y:S02]  /*38520*/  STL.64 [R1+0x238], R18 ;  /* 0x0002381201007387 */ /* 0x000fe40000100a00 */
[----:B------:R0:W-:Y:S02]  /*38530*/  STL.64 [R1+0x3fa8], R20 ;  /* 0x003fa81401007387 */ /* 0x0001e40000100a00 */
[----:B0-----:R-:W-:Y:S02]  /*38540*/  IMAD.MOV.U32 R20, RZ, RZ, R14 ;  /* 0x000000ffff147224 */ /* 0x001fe400078e000e */
[----:B------:R-:W-:-:S05]  /*38550*/  IMAD.MOV.U32 R21, RZ, RZ, R13 ;  /* 0x000000ffff157224 */ /* 0x000fca00078e000d */
        /* <DEDUP_REMOVED lines=8> */
[----:B--2---:R-:W-:-:S05]  /*385e0*/  IMAD.MOV.U32 R21, RZ, RZ, R7 ;  /* 0x000000ffff157224 */ /* 0x004fca00078e0007 */
[----:B------:R0:W-:Y:S01]  /*385f0*/  STL.64 [R1+0x40f0], R20 ;  /* 0x0040f01401007387 */ /* 0x0001e20000100a00 */
[----:B------:R-:W-:Y:S02]  /*38600*/  IMAD.MOV.U32 R8, RZ, RZ, R6 ;  /* 0x000000ffff087224 */ /* 0x000fe400078e0006 */
[----:B0-----:R-:W-:Y:S02]  /*38610*/  IMAD.MOV.U32 R20, RZ, RZ, R5 ;  /* 0x000000ffff147224 */ /* 0x001fe400078e0005 */
[----:B------:R-:W-:-:S05]  /*38620*/  IMAD.MOV.U32 R21, RZ, RZ, R4 ;  /* 0x000000ffff157224 */ /* 0x000fca00078e0004 */
[----:B------:R0:W-:Y:S01]  /*38630*/  STL.64 [R1+0x4108], R20 ;  /* 0x0041081401007387 */ /* 0x0001e20000100a00 */
[----:B------:R-:W2:Y:S02]  /*38640*/  LDL.LU.64 R4, [R1+0x9d0] ;  /* 0x0009d00001047983 */ /* 0x000ea40000300a00 */
[----:B------:R-:W3:Y:S02]  /*38650*/  LDL.LU.64 R6, [R1+0x9d8] ;  /* 0x0009d80001067983 */ /* 0x000ee40000300a00 */
[----:B0-----:R-:W-:Y:S02]  /*38660*/  IMAD.MOV.U32 R20, RZ, RZ, R2 ;  /* 0x000000ffff147224 */ /* 0x001fe400078e0002 */
[----:B------:R-:W-:Y:S01]  /*38670*/  IMAD.MOV.U32 R21, RZ, RZ, R0 ;  /* 0x000000ffff157224 */ /* 0x000fe200078e0000 */
[----:B---3--:R-:W-:Y:S01]  /*38680*/  STL.64 [R1+0x4150], R6 ;  /* 0x0041500601007387 */ /* 0x008fe20000100a00 */
[----:B--2---:R0:W-:Y:S03]  /*38690*/  STL.64 [R1+0x4148], R4 ;  /* 0x0041480401007387 */ /* 0x0041e60000100a00 */
[----:B0-----:R-:W2:Y:S01]  /*386a0*/  LDL.LU.64 R4, [R1+0x9e0] ;  /* 0x0009e00001047983 */ /* 0x001ea20000300a00 */
[----:B------:R-:W2:Y:S02]  /*386b0*/  LDL.LU.64 R6, [R1+0x9e8] ;  /* 0x0009e80001067983 */ /* 0x000ea40000300a00 */
[----:B------:R-:W3:Y:S02]  /*386c0*/  LDL.LU.64 R12, [R1+0x9c0] ;  /* 0x0009c000010c7983 */ /* 0x000ee40000300a00 */
[----:B------:R-:W3:Y:S01]  /*386d0*/  LDL.LU.64 R14, [R1+0x9c8] ;  /* 0x0009c800010e7983 */ /* 0x000ee20000300a00 */
[----:B------:R0:W-:Y:S04]  /*386e0*/  STL.64 [R1+0x4120], R20 ;  /* 0x0041201401007387 */ /* 0x0001e80000100a00 */
[----:B0-----:R-:W4:Y:S01]  /*386f0*/  LDL.LU.64 R20, [R1+0x9b0] ;  /* 0x0009b00001147983 */ /* 0x001f220000300a00 */
[----:B------:R-:W4:Y:S02]  /*38700*/  LDL.LU.64 R22, [R1+0x9b8] ;  /* 0x0009b80001167983 */ /* 0x000f240000300a00 */
[----:B------:R-:W2:Y:S02]  /*38710*/  LDL.LU.64 R16, [R1+0x5a0] ;  /* 0x0005a00001107983 */ /* 0x000ea40000300a00 */
[----:B------:R-:W2:Y:S02]  /*38720*/  LDL.LU.64 R18, [R1+0x5a8] ;  /* 0x0005a80001127983 */ /* 0x000ea40000300a00 */
        /* <DEDUP_REMOVED lines=12> */
[----:B------:R-:W-:-:S07]  /*387f0*/  IMAD.MOV.U32 R9, RZ, RZ, R3 ;  /* 0x000000ffff097224 */ /* 0x000fce00078e0003 */
[C---:B------:R-:W-:Y:S01]  /*38800*/  HMMA.16816.F32.BF16 R8, R24.reuse, R8, R4 ;  /* 0x000000081808723c */ /* 0x040fe20000041804 */
        /* <DEDUP_REMOVED lines=8> */
[----:B------:R-:W2:Y:S02]  /*38890*/  LDL.LU.64 R6, [R1+0x4150] ;  /* 0x0041500001067983 */ /* 0x000ea40000300a00 */
[----:B------:R-:W2:Y:S05]  /*388a0*/  LDL.LU.64 R4, [R1+0x4148] ;  /* 0x0041480001047983 */ /* 0x000eaa0000300a00 */
[----:B------:R-:W-:Y:S01]  /*388b0*/  STL.64 [R1+0x220], R8 ;  /* 0x0002200801007387 */ /* 0x000fe20000100a00 */
[----:B------:R0:W-:Y:S03]  /*388c0*/  STL.64 [R1+0x228], R10 ;  /* 0x0002280a01007387 */ /* 0x0001e60000100a00 */
[----:B0-----:R-:W2:Y:S01]  /*388d0*/  LDL.LU R11, [R1+0x4140] ;  /* 0x00414000010b7983 */ /* 0x001ea20000300800 */
[----:B------:R-:W2:Y:S02]  /*388e0*/  LDL.LU.64 R8, [R1+0x4138] ;  /* 0x0041380001087983 */ /* 0x000ea40000300a00 */
[----:B------:R-:W3:Y:S01]  /*388f0*/  LDL R0, [R1+0x1b98] ;  /* 0x001b980001007983 */ /* 0x000ee20000100800 */
[C---:B--2---:R-:W-:Y:S11]  /*38900*/  HMMA.16816.F32.BF16 R4, R24.reuse, R8, R4 ;  /* 0x000000081804723c */ /* 0x044ff60000041804 */
[----:B------:R-:W-:Y:S11]  /*38910*/  @!UPT UIADD3 URZ, URZ, URZ, URZ ;  /* 0x0000003f3f3ff290 */ /* 0x000ff6000fffe03f */
[----:B------:R-:W-:Y:S01]  /*38920*/  @!UPT UIADD3 URZ, URZ, URZ, URZ ;  /* 0x0000003f3f3ff290 */ /* 0x000fe2000fffe03f */
[----:B------:R0:W-:Y:S01]  /*38930*/  STL.64 [R1+0x210], R4 ;  /* 0x0002100401007387 */ /* 0x0001e20000100a00 */
[----:B------:R-:W-:Y:S03]  /*38940*/  STL.64 [R1+0x218], R6 ;  /* 0x0002180601007387 */ /* 0x000fe60000100a00 */
[----:B0-----:R-:W3:Y:S01]  /*38950*/  LDL.LU.64 R4, [R1+0x4130] ;  /* 0x0041300001047983 */ /* 0x001ee20000300a00 */
[----:B------:R-:W-:Y:S02]  /*38960*/  STL [R1+0x4090], R11 ;  /* 0x0040900b01007387 */ /* 0x000fe40000100800 */
[----:B------:R0:W-:Y:S02]  /*38970*/  STL.64 [R1+0x4088], R8 ;  /* 0x0040880801007387 */ /* 0x0001e40000100a00 */
[----:B0-----:R-:W2:Y:S01]  /*38980*/  LDL.LU.64 R8, [R1+0xed0] ;  /* 0x000ed00001087983 */ /* 0x001ea20000300a00 */
[----:B------:R-:W2:Y:S01]  /*38990*/  LDL.LU.64 R10, [R1+0xed8] ;  /* 0x000ed800010a7983 */ /* 0x000ea20000300a00 */
[C---:B---3--:R-:W-:Y:S11]  /*389a0*/  HMMA.16816.F32.BF16 R12, R24.reuse, R4, R12 ;  /* 0x00000004180c723c */ /* 0x048ff6000004180c */
[----:B------:R-:W-:Y:S11]  /*389b0*/  @!UPT UIADD3 URZ, URZ, URZ, URZ ;  /* 0x0000003f3f3ff290 */ /* 0x000ff6000fffe03f */
[----:B------:R-:W-:Y:S01]  /*389c0*/  @!UPT UIADD3 URZ, URZ, URZ, URZ ;  /* 0x0000003f3f3ff290 */ /* 0x000fe2000fffe03f */
[----:B------:R0:W-:Y:S01]  /*389d0*/  STL.64 [R1+0x200], R12 ;  /* 0x0002000c01007387 */ /* 0x0001e20000100a00 */
[----:B------:R-:W-:Y:S03]  /*389e0*/  STL.64 [R1+0x208], R14 ;  /* 0x0002080e01007387 */ /* 0x000fe60000100a00 */
[----:B0-----:R-:W4:Y:S01]  /*389f0*/  LDL.LU.64 R12, [R1+0x4128] ;  /* 0x00412800010c7983 */ /* 0x001f220000300a00 */
[----:B------:R0:W-:Y:S03]  /*38a00*/  STL.64 [R1+0x4060], R4 ;  /* 0x0040600401007387 */ /* 0x0001e60000100a00 */
[----:B0-----:R-:W3:Y:S01]  /*38a10*/  LDL.64 R4, [R1+0x60] ;  /* 0x0000600001047983 */ /* 0x001ee20000100a00 */
[C---:B----4-:R-:W-:Y:S11]  /*38a20*/  HMMA.16816.F32.BF16 R20, R24.reuse, R12, R20 ;  /* 0x0000000c1814723c */ /* 0x050ff60000041814 */
[----:B------:R-:W-:Y:S11]  /*38a30*/  @!UPT UIADD3 URZ, URZ, URZ, URZ ;  /* 0x0000003f3f3ff290 */ /* 0x000ff6000fffe03f */
[----:B------:R-:W-:Y:S01]  /*38a40*/  @!UPT UIADD3 URZ, URZ, URZ, URZ ;  /* 0x0000003f3f3ff290 */ /* 0x000fe2000fffe03f */
[----:B------:R0:W-:Y:S01]  /*38a50*/  STL.64 [R1+0x1f0], R20 ;  /* 0x0001f01401007387 */ /* 0x0001e20000100a00 */
[----:B------:R1:W-:Y:S03]  /*38a60*/  STL.64 [R1+0x1f8], R22 ;  /* 0x0001f81601007387 */ /* 0x0003e60000100a00 */
[----:B0-----:R-:W1:Y:S02]  /*38a70*/  LDL.LU.64 R20, [R1+0x4120] ;  /* 0x0041200001147983 */ /* 0x001e640000300a00 */
[C---:B-1----:R-:W-:Y:S02]  /*38a80*/  HMMA.16816.F32.BF16 R20, R24.reuse, R20, R16 ;  /* 0x000000141814723c */ /* 0x042fe40000041810 */
[----:B------:R-:W4:Y:S01]  /*38a90*/  LDL.LU.64 R18, [R1+0x4118] ;  /* 0x0041180001127983 */ /* 0x000f220000300a00 */
[----:B------:R-:W4:Y:S11]  /*38aa0*/  LDL.LU.64 R16, [R1+0x4110] ;  /* 0x0041100001107983 */ /* 0x000f360000300a00 */
[----:B------:R-:W-:Y:S09]  /*38ab0*/  @!UPT UIADD3 URZ, URZ, URZ, URZ ;  /* 0x0000003f3f3ff290 */ /* 0x000ff2000fffe03f */
[----:B------:R0:W-:Y:S01]  /*38ac0*/  STL.64 [R1+0x1e0], R20 ;  /* 0x0001e01401007387 */ /* 0x0001e20000100a00 */
[----:B------:R4:W-:Y:S03]  /*38ad0*/  STL.64 [R1+0x1e8], R22 ;  /* 0x0001e81601007387 */ /* 0x0009e60000100a00 */
[----:B0-----:R-:W4:Y:S02]  /*38ae0*/  LDL.LU.64 R20, [R1+0x4108] ;  /* 0x0041080001147983 */ /* 0x001f240000300a00 */
[C---:B----4-:R-:W-:Y:S02]  /*38af0*/  HMMA.16816.F32.BF16 R20, R24.reuse, R20, R16 ;  /* 0x000000141814723c */ /* 0x050fe40000041810 */
        /* <DEDUP_REMOVED lines=25> */
[----:B------:R-:W-:Y:S03]  /*38c90*/  STL.64 [R1+0x678], R22 ;  /* 0x0006781601007387 */ /* 0x000fe60000100a00 */
[----:B0-----:R-:W4:Y:S02]  /*38ca0*/  LDL.LU.64 R20, [R1+0x40a8] ;  /* 0x0040a80001147983 */ /* 0x001f240000300a00 */
[----:B----4-:R-:W-:Y:S02]  /*38cb0*/  HMMA.16816.F32.BF16 R24, R24, R20, R16 ;  /* 0x000000141818723c */ /* 0x010fe40000041810 */
[----:B------:R-:W2:Y:S01]  /*38cc0*/  LDL.LU.64 R18, [R1+0x40a0] ;  /* 0x0040a00001127983 */ /* 0x000ea20000300a00 */
[----:B------:R-:W2:Y:S11]  /*38cd0*/  LDL.LU.64 R16, [R1+0x4098] ;  /* 0x0040980001107983 */ /* 0x000eb60000300a00 */
[----:B------:R-:W-:Y:S09]  /*38ce0*/  @!UPT UIADD3 URZ, URZ, URZ, URZ ;  /* 0x0000003f3f3ff290 */ /* 0x000ff2000fffe03f */
[----:B------:R0:W-:Y:S01]  /*38cf0*/  STL.64 [R1+0x1a0], R24 ;  /* 0x0001a01801007387 */ /* 0x0001e20000100a00 */
[----:B------:R-:W-:Y:S03]  /*38d00*/  STL.64 [R1+0x1a8], R26 ;  /* 0x0001a81a01007387 */ /* 0x000fe60000100a00 */
[----:B0-----:R-:W4:Y:S01]  /*38d10*/  LDL.64 R24, [R1+0x10] ;  /* 0x0000100001187983 */ /* 0x001f220000100a00 */
[----:B---3--:R-:W-:Y:S02]  /*38d20*/  IMAD.MOV.U32 R15, RZ, RZ, R4 ;  /* 0x000000ffff0f7224 */ /* 0x008fe400078e0004 */
[----:B------:R-:W-:Y:S01]  /*38d30*/  IMAD.MOV.U32 R14, RZ, RZ, R5 ;  /* 0x000000ffff0e7224 */ /* 0x000fe200078e0005 */
[C---:B--2---:R-:W-:Y:S01]  /*38d40*/  HMMA.16816.F32.BF16 R8, R16.reuse, R4, R8 ;  /* 0x000000041008723c */ /* 0x044fe20000041808 */
[----:B----4-:R0:W-:Y:S04]  /*38d50*/  STL.64 [R1+0x4058], R24 ;  /* 0x0040581801007387 */ /* 0x0101e80000100a00 */
[----:B0-----:R-:W2:Y:S01]  /*38d60*/  LDL.64 R24, [R1+0x50] ;  /* 0x0000500001187983 */ /* 0x001ea20000100a00 */
[----:B------:R0:W-:Y:S03]  /*38d70*/  STL.64 [R1+0x3fe8], R20 ;  /* 0x003fe81401007387 */ /* 0x0001e60000100a00 */
[----:B0-----:R-:W2:Y:S01]  /*38d80*/  LDL.LU.64 R20, [R1+0xec0] ;  /* 0x000ec00001147983 */ /* 0x001ea20000300a00 */
[----:B------:R-:W2:Y:S11]  /*38d90*/  LDL.LU.64 R22, [R1+0xec8] ;  /* 0x000ec80001167983 */ /* 0x000eb60000300a00 */
[----:B------:R-:W-:Y:S02]  /*38da0*/  @!UPT UIADD3 URZ, URZ, URZ, URZ ;  /* 0x0000003f3f3ff290 */ /* 0x000fe4000fffe03f */
[----:B------:R-:W-:Y:S02]  /*38db0*/  STL.64 [R1+0x480], R8 ;  /* 0x0004800801007387 */ /* 0x000fe40000100a00 */
[----:B------:R0:W-:Y:S02]  /*38dc0*/  STL.64 [R1+0x488], R10 ;  /* 0x0004880a01007387 */ /* 0x0001e40000100a00 */
[----:B0-----:R-:W3:Y:S01]  /*38dd0*/  LDL.LU R11, [R1+0x4090] ;  /* 0x00409000010b7983 */ /* 0x001ee20000300800 */
[----:B------:R-:W4:Y:S02]  /*38de0*/  LDL.LU.64 R8, [R1+0x4088] ;  /* 0x0040880001087983 */ /* 0x000f240000300a00 */
[----:B------:R-:W3:Y:S02]  /*38df0*/  LDL.LU.64 R4, [R1+0xea0] ;  /* 0x000ea00001047983 */ /* 0x000ee40000300a00 */
[----:B------:R-:W3:Y:S01]  /*38e00*/  LDL.LU.64 R6, [R1+0xea8] ;  /* 0x000ea80001067983 */ /* 0x000ee20000300a00 */
[----:B--2---:R-:W-:Y:S01]  /*38e10*/  HMMA.16816.F32.BF16 R20, R16, R24, R20 ;  /* 0x000000181014723c */ /* 0x004fe20000041814 */
[----:B---3--:R-:W-:Y:S01]  /*38e20*/  STL.64 [R1+0x4070], R6 ;  /* 0x0040700601007387 */ /* 0x008fe20000100a00 */
[----:B------:R0:W-:Y:S03]  /*38e30*/  STL.64 [R1+0x4068], R4 ;  /* 0x0040680401007387 */ /* 0x0001e60000100a00 */
[----:B0-----:R-:W2:Y:S01]  /*38e40*/  LDL.64 R4, [R1+0x40] ;  /* 0x0000400001047983 */ /* 0x001ea20000100a00 */
[----:B------:R-:W-:Y:S02]  /*38e50*/  STL [R1+0x4008], R15 ;  /* 0x0040080f01007387 */ /* 0x000fe40000100800 */
[----:B------:R-:W-:Y:S02]  /*38e60*/  STL [R1+0x4080], R14 ;  /* 0x0040800e01007387 */ /* 0x000fe40000100800 */
[----:B------:R0:W-:Y:S02]  /*38e70*/  STL.64 [R1+0x4078], R12 ;  /* 0x0040780c01007387 */ /* 0x0001e40000100a00 */
[----:B0-----:R-:W2:Y:S01]  /*38e80*/  LDL.LU.64 R12, [R1+0xeb0] ;  /* 0x000eb000010c7983 */ /* 0x001ea20000300a00 */
[----:B------:R-:W2:Y:S02]  /*38e90*/  LDL.LU.64 R14, [R1+0xeb8] ;  /* 0x000eb800010e7983 */ /* 0x000ea40000300a00 */
[----:B------:R-:W-:-:S08]  /*38ea0*/  IMAD.MOV.U32 R10, RZ, RZ, R25 ;  /* 0x000000ffff0a7224 */ /* 0x000fd000078e0019 */
[----:B------:R0:W-:Y:S01]  /*38eb0*/  STL.64 [R1+0x470], R20 ;  /* 0x0004701401007387 */ /* 0x0001e20000100a00 */
[----:B------:R-:W-:Y:S01]  /*38ec0*/  STL.64 [R1+0x478], R22 ;  /* 0x0004781601007387 */ /* 0x000fe20000100a00 */
[----:B0-----:R-:W-:-:S03]  /*38ed0*/  IMAD.MOV.U32 R20, RZ, RZ, R24 ;  /* 0x000000ffff147224 */ /* 0x001fc600078e0018 */
[----:B------:R-:W3:Y:S01]  /*38ee0*/  LDL.LU.64 R24, [R1+0xcd0] ;  /* 0x000cd00001187983 */ /* 0x000ee20000300a00 */
[----:B------:R-:W3:Y:S02]  /*38ef0*/  LDL.LU.64 R26, [R1+0xcd8] ;  /* 0x000cd800011a7983 */ /* 0x000ee40000300a00 */
[----:B------:R-:W-:Y:S02]  /*38f00*/  STL.64 [R1+0x4038], R10 ;  /* 0x0040380a01007387 */ /* 0x000fe40000100a00 */
[----:B----4-:R0:W-:Y:S02]  /*38f10*/  STL.64 [R1+0x4030], R8 ;  /* 0x0040300801007387 */ /* 0x0101e40000100a00 */
[----:B0-----:R-:W4:Y:S01]  /*38f20*/  LDL.64 R8, [R1] ;  /* 0x0000000001087983 */ /* 0x001f220000100a00 */
[C---:B--2---:R-:W-:Y:S01]  /*38f30*/  HMMA.16816.F32.BF16 R12, R16.reuse, R4, R12 ;  /* 0x00000004100c723c */ /* 0x044fe2000004180c */
[----:B------:R-:W-:Y:S02]  /*38f40*/  IMAD.MOV.U32 R22, RZ, RZ, R4 ;  /* 0x000000ffff167224 */ /* 0x000fe400078e0004 */
[----:B------:R-:W-:Y:S01]  /*38f50*/  IMAD.MOV.U32 R21, RZ, RZ, R5 ;  /* 0x000000ffff157224 */ /* 0x000fe200078e0005 */
[----:B----4-:R0:W-:Y:S04]  /*38f60*/  STL.64 [R1+0x4050], R8 ;  /* 0x0040500801007387 */ /* 0x0101e80000100a00 */
[----:B0-----:R-:W2:Y:S11]  /*38f70*/  LDL.64 R8, [R1+0x30] ;  /* 0x0000300001087983 */ /* 0x001eb60000100a00 */
[----:B------:R-:W-:Y:S04]  /*38f80*/  @!UPT UIADD3 URZ, URZ, URZ, URZ ;  /* 0x0000003f3f3ff290 */ /* 0x000fe8000fffe03f */
[----:B------:R-:W-:Y:S02]  /*38f90*/  STL.64 [R1+0x460], R12 ;  /* 0x0004600c01007387 */ /* 0x000fe40000100a00 */
[----:B------:R0:W-:Y:S02]  /*38fa0*/  STL.64 [R1+0x468], R14 ;  /* 0x0004680e01007387 */ /* 0x0001e40000100a00 */
[----:B0-----:R-:W4:Y:S01]  /*38fb0*/  LDL.LU R14, [R1+0x4080] ;  /* 0x00408000010e7983 */ /* 0x001f220000300800 */
[----:B------:R-:W2:Y:S02]  /*38fc0*/  LDL.LU.64 R12, [R1+0x4078] ;  /* 0x00407800010c7983 */ /* 0x000ea40000300a00 */
[----:B------:R-:W2:Y:S02]  /*38fd0*/  LDL.LU.64 R6, [R1+0x4070] ;  /* 0x0040700001067983 */ /* 0x000ea40000300a00 */
[----:B------:R-:W2:Y:S02]  /*38fe0*/  LDL.LU.64 R4, [R1+0x4068] ;  /* 0x0040680001047983 */ /* 0x000ea40000300a00 */
[C---:B--2---:R-:W-:Y:S11]  /*38ff0*/  HMMA.16816.F32.BF16 R4, R16.reuse, R8, R4 ;  /* 0x000000081004723c */ /* 0x044ff60000041804 */
[----:B------:R-:W-:Y:S11]  /*39000*/  @!UPT UIADD3 URZ, URZ, URZ, URZ ;  /* 0x0000003f3f3ff290 */ /* 0x000ff6000fffe03f */
[----:B------:R-:W-:Y:S01]  /*39010*/  @!UPT UIADD3 URZ, URZ, URZ, URZ ;  /* 0x0000003f3f3ff290 */ /* 0x000fe2000fffe03f */
[----:B------:R0:W-:Y:S01]  /*39020*/  STL.64 [R1+0x450], R4 ;  /* 0x0004500401007387 */ /* 0x0001e20000100a00 */
[----:B------:R1:W-:Y:S03]  /*39030*/  STL.64 [R1+0x458], R6 ;  /* 0x0004580601007387 */ /* 0x0003e60000100a00 */
[----:B0-----:R-:W2:Y:S01]  /*39040*/  LDL.LU.64 R4, [R1+0x4060] ;  /* 0x0040600001047983 */ /* 0x001ea20000300a00 */
[----:B-1----:R-:W-:Y:S02]  /*39050*/  IMAD.MOV.U32 R7, RZ, RZ, R8 ;  /* 0x000000ffff077224 */ /* 0x002fe400078e0008 */
[----:B------:R-:W-:Y:S02]  /*39060*/  IMAD.MOV.U32 R6, RZ, RZ, R9 ;  /* 0x000000ffff067224 */ /* 0x000fe400078e0009 */
[----:B------:R-:W3:Y:S01]  /*39070*/  LDL.LU.64 R8, [R1+0xca0] ;  /* 0x000ca00001087983 */ /* 0x000ee20000300a00 */
[----:B------:R-:W3:Y:S02]  /*39080*/  LDL.LU.64 R10, [R1+0xca8] ;  /* 0x000ca800010a7983 */ /* 0x000ee40000300a00 */
[----:B------:R-:W-:Y:S01]  /*39090*/  STL.64 [R1+0x4028], R6 ;  /* 0x0040280601007387 */ /* 0x000fe20000100a00 */
[----:B--2---:R0:W-:Y:S04]  /*390a0*/  STL.64 [R1+0x4020], R4 ;  /* 0x0040200401007387 */ /* 0x0041e80000100a00 */
[----:B0-----:R-:W3:Y:S02]  /*390b0*/  LDL.64 R4, [R1+0x20] ;  /* 0x0000200001047983 */ /* 0x001ee40000100a00 */
[----:B---3--:R-:W-:Y:S01]  /*390c0*/  HMMA.16816.F32.BF16 R24, R16, R4, R24 ;  /* 0x000000041018723c */ /* 0x008fe20000041818 */
[----:B------:R-:W-:-:S02]  /*390d0*/  IMAD.MOV.U32 R15, RZ, RZ, R4 ;  /* 0x000000ffff0f7224 */ /* 0x000fc400078e0004 */
[----:B------:R-:W-:Y:S11]  /*390e0*/  IMAD.MOV.U32 R29, RZ, RZ, R5 ;  /* 0x000000ffff1d7224 */ /* 0x000ff600078e0005 */
[----:B------:R-:W-:Y:S09]  /*390f0*/  @!UPT UIADD3 URZ, URZ, URZ, URZ ;  /* 0x0000003f3f3ff290 */ /* 0x000ff2000fffe03f */
[----:B------:R0:W-:Y:S01]  /*39100*/  STL.64 [R1+0x440], R24 ;  /* 0x0004401801007387 */ /* 0x0001e20000100a00 */
[----:B------:R-:W-:Y:S03]  /*39110*/  STL.64 [R1+0x448], R26 ;  /* 0x0004481a01007387 */ /* 0x000fe60000100a00 */
[----:B0-----:R-:W2:Y:S01]  /*39120*/  LDL.LU.64 R24, [R1+0x4058] ;  /* 0x0040580001187983 */ /* 0x001ea20000300a00 */
[----:B------:R-:W3:Y:S02]  /*39130*/  LDL.LU.64 R4, [R1+0xcb0] ;  /* 0x000cb00001047983 */ /* 0x000ee40000300a00 */
[----:B------:R-:W3:Y:S01]  /*39140*/  LDL.LU.64 R6, [R1+0xcb8] ;  /* 0x000cb80001067983 */ /* 0x000ee20000300a00 */
[----:B--2---:R-:W-:Y:S01]  /*39150*/  HMMA.16816.F32.BF16 R8, R16, R24, R8 ;  /* 0x000000181008723c */ /* 0x004fe20000041808 */
[----:B------:R-:W-:Y:S02]  /*39160*/  IMAD.MOV.U32 R28, RZ, RZ, R24 ;  /* 0x000000ffff1c7224 */ /* 0x000fe400078e0018 */
[----:B------:R-:W-:-:S02]  /*39170*/  IMAD.MOV.U32 R23, RZ, RZ, R25 ;  /* 0x000000ffff177224 */ /* 0x000fc400078e0019 */
[----:B------:R-:W0:Y:S04]  /*39180*/  LDSM.16.MT88.4 R24, [R0+0x8000] ;  /* 0x008000000018783b */ /* 0x000e280000004200 */
[----:B---3--:R-:W-:Y:S01]  /*39190*/  STL.64 [R1+0x4048], R6 ;  /* 0x0040480601007387 */ /* 0x008fe20000100a00 */
[----:B------:R1:W-:Y:S03]  /*391a0*/  STL.64 [R1+0x4040], R4 ;  /* 0x0040400401007387 */ /* 0x0003e60000100a00 */
[----:B-1----:R-:W2:Y:S01]  /*391b0*/  LDL.LU.64 R4, [R1+0xcc0] ;  /* 0x000cc00001047983 */ /* 0x002ea20000300a00 */
[----:B------:R-:W2:Y:S02]  /*391c0*/  LDL.LU.64 R6, [R1+0xcc8] ;  /* 0x000cc80001067983 */ /* 0x000ea40000300a00 */
[----:B----4-:R-:W-:Y:S02]  /*391d0*/  STL.64 [R1+0x4018], R14 ;  /* 0x0040180e01007387 */ /* 0x010fe40000100a00 */
[----:B------:R1:W-:Y:S02]  /*391e0*/  STL.64 [R1+0x4010], R12 ;  /* 0x0040100c01007387 */ /* 0x0003e40000100a00 */
[----:B-1----:R-:W3:Y:S01]  /*391f0*/  LDL.LU.64 R12, [R1+0xb40] ;  /* 0x000b4000010c7983 */ /* 0x002ee20000300a00 */
[----:B------:R-:W3:Y:S02]  /*39200*/  LDL.LU.64 R14, [R1+0xb48] ;  /* 0x000b4800010e7983 */ /* 0x000ee40000300a00 */
[----:B------:R1:W-:Y:S02]  /*39210*/  STL.64 [R1+0x430], R8 ;  /* 0x0004300801007387 */ /* 0x0003e40000100a00 */
[----:B------:R-:W-:Y:S01]  /*39220*/  STL.64 [R1+0x438], R10 ;  /* 0x0004380a01007387 */ /* 0x000fe20000100a00 */
[----:B-1----:R-:W2:Y:S01]  /*39230*/  LDL.LU.64 R8, [R1+0x4050] ;  /* 0x0040500001087983 */ /* 0x002ea20000300a00 */
[----:B0-----:R-:W-:Y:S02]  /*39240*/  STL.64 [R1+0x3ea8], R26 ;  /* 0x003ea81a01007387 */ /* 0x001fe40000100a00 */
[----:B------:R0:W-:Y:S02]  /*39250*/  STL.64 [R1+0x3ea0], R24 ;  /* 0x003ea01801007387 */ /* 0x0001e40000100a00 */
[----:B0-----:R-:W4:Y:S01]  /*39260*/  LDL.LU.64 R24, [R1+0xf0] ;  /* 0x0000f00001187983 */ /* 0x001f220000300a00 */
[----:B--2---:R-:W-:Y:S01]  /*39270*/  HMMA.16816.F32.BF16 R4, R16, R8, R4 ;  /* 0x000000081004723c */ /* 0x004fe20000041804 */
[----:B------:R-:W-:-:S02]  /*39280*/  IMAD.MOV.U32 R3, RZ, RZ, R8 ;  /* 0x000000ffff037224 */ /* 0x000fc400078e0008 */
[----:B------:R-:W-:Y:S01]  /*39290*/  IMAD.MOV.U32 R2, RZ, RZ, R9 ;  /* 0x000000ffff027224 */ /* 0x000fe200078e0009 */
[----:B----4-:R0:W-:Y:S04]  /*392a0*/  STL.64 [R1+0x4000], R24 ;  /* 0x0040001801007387 */ /* 0x0101e80000100a00 */
[----:B0-----:R-:W2:Y:S01]  /*392b0*/  LDL.LU.64 R24, [R1+0xb30] ;  /* 0x000b300001187983 */ /* 0x001ea20000300a00 */
[----:B------:R-:W2:Y:S11]  /*392c0*/  LDL.LU.64 R26, [R1+0xb38] ;  /* 0x000b3800011a7983 */ /* 0x000eb60000300a00 */
[----:B------:R-:W-:Y:S03]  /*392d0*/  @!UPT UIADD3 URZ, URZ, URZ, URZ ;  /* 0x0000003f3f3ff290 */ /* 0x000fe6000fffe03f */
[----:B------:R-:W-:Y:S02]  /*392e0*/  STL.64 [R1+0x420], R4 ;  /* 0x0004200401007387 */ /* 0x000fe40000100a00 */
[----:B------:R0:W-:Y:S02]  /*392f0*/  STL.64 [R1+0x428], R6 ;  /* 0x0004280601007387 */ /* 0x0001e40000100a00 */
[----:B0-----:R-:W4:Y:S01]  /*39300*/  LDL.LU.64 R6, [R1+0x4048] ;  /* 0x0040480001067983 */ /* 0x001f220000300a00 */
[----:B------:R-:W4:Y:S02]  /*39310*/  LDL.LU.64 R4, [R1+0x4040] ;  /* 0x0040400001047983 */ /* 0x000f240000300a00 */
[----:B------:R-:W2:Y:S02]  /*39320*/  LDL.LU.64 R10, [R1+0x4038] ;  /* 0x00403800010a7983 */ /* 0x000ea40000300a00 */
[----:B------:R-:W4:Y:S02]  /*39330*/  LDL.LU.64 R8, [R1+0x4030] ;  /* 0x0040300001087983 */ /* 0x000f240000300a00 */
[C---:B----4-:R-:W-:Y:S11]  /*39340*/  HMMA.16816.F32.BF16 R4, R16.reuse, R8, R4 ;  /* 0x000000081004723c */ /* 0x050ff60000041804 */
[----:B------:R-:W-:Y:S11]  /*39350*/  @!UPT UIADD3 URZ, URZ, URZ, URZ ;  /* 0x0000003f3f3ff290 */ /* 0x000ff6000fffe03f */
[----:B------:R-:W-:Y:S01]  /*39360*/  @!UPT UIADD3 URZ, URZ, URZ, URZ ;  /* 0x0000003f3f3ff290 */ /* 0x000fe2000fffe03f */
[----:B------:R-:W-:Y:S01]  /*39370*/  STL.64 [R1+0x790], R4 ;  /* 0x0007900401007387 */ /* 0x000fe20000100a00 */
[----:B------:R0:W-:Y:S03]  /*39380*/  STL.64 [R1+0x798], R6 ;  /* 0x0007980601007387 */ /* 0x0001e60000100a00 */
[----:B0-----:R-:W4:Y:S01]  /*39390*/  LDL.LU.64 R6, [R1+0x4028] ;  /* 0x0040280001067983 */ /* 0x001f220000300a00 */
[----:B------:R-:W3:Y:S02]  /*393a0*/  LDL.LU.64 R4, [R1+0x4020] ;  /* 0x0040200001047983 */ /* 0x000ee40000300a00 */
[----:B--2---:R-:W-:Y:S02]  /*393b0*/  STL [R1+0x3f38], R11 ;  /* 0x003f380b01007387 */ /* 0x004fe40000100800 */
[----:B------:R-:W-:Y:S01]  /*393c0*/  STL.64 [R1+0x3f30], R8 ;  /* 0x003f300801007387 */ /* 0x000fe20000100a00 */
[C---:B---3--:R-:W-:Y:S11]  /*393d0*/  HMMA.16816.F32.BF16 R12, R16.reuse, R4, R12 ;  /* 0x00000004100c723c */ /* 0x048ff6000004180c */
[----:B------:R-:W-:Y:S11]  /*393e0*/  @!UPT UIADD3 URZ, URZ, URZ, URZ ;  /* 0x0000003f3f3ff290 */ /* 0x000ff6000fffe03f */
[----:B------:R-:W-:Y:S01]  /*393f0*/  @!UPT UIADD3 URZ, URZ, URZ, URZ ;  /* 0x0000003f3f3ff290 */ /* 0x000fe2000fffe03f */
[----:B------:R-:W-:Y:S01]  /*39400*/  STL.64 [R1+0x780], R12 ;  /* 0x0007800c01007387 */ /* 0x000fe20000100a00 */
[----:B------:R0:W-:Y:S03]  /*39410*/  STL.64 [R1+0x788], R14 ;  /* 0x0007880e01007387 */ /* 0x0001e60000100a00 */
[----:B0-----:R-:W2:Y:S01]  /*39420*/  LDL.LU.64 R14, [R1+0x4018] ;  /* 0x00401800010e7983 */ /* 0x001ea20000300a00 */
[----:B------:R-:W3:Y:S02]  /*39430*/  LDL.LU.64 R12, [R1+0x4010] ;  /* 0x00401000010c7983 */ /* 0x000ee40000300a00 */
[----:B------:R-:W-:Y:S01]  /*39440*/  IMAD.MOV.U32 R9, RZ, RZ, R29 ;  /* 0x000000ffff097224 */ /* 0x000fe200078e001d */
[----:B---3--:R-:W-:Y:S01]  /*39450*/  HMMA.16816.F32.BF16 R24, R16, R12, R24 ;  /* 0x0000000c1018723c */ /* 0x008fe20000041818 */
[----:B--2---:R-:W-:Y:S02]  /*39460*/  IMAD.MOV.U32 R8, RZ, RZ, R15 ;  /* 0x000000ffff087224 */ /* 0x004fe400078e000f */
[----:B------:R-:W2:Y:S03]  /*39470*/  LDL.LU R15, [R1+0x4008] ;  /* 0x00400800010f7983 */ /* 0x000ea60000300800 */
[----:B------:R-:W-:Y:S02]  /*39480*/  STL.64 [R1+0x3f50], R8 ;  /* 0x003f500801007387 */ /* 0x000fe40000100a00 */
[----:B------:R0:W-:Y:S02]  /*39490*/  STL.64 [R1+0x3f28], R4 ;  /* 0x003f280401007387 */ /* 0x0001e40000100a00 */
[----:B0-----:R-:W-:-:S02]  /*394a0*/  IMAD.MOV.U32 R4, RZ, RZ, R28 ;  /* 0x000000ffff047224 */ /* 0x001fc400078e001c */
[----:B------:R-:W-:-:S05]  /*394b0*/  IMAD.MOV.U32 R5, RZ, RZ, R23 ;  /* 0x000000ffff057224 */ /* 0x000fca00078e0017 */
[----:B------:R0:W-:Y:S06]  /*394c0*/  STL.64 [R1+0x3f58], R4 ;  /* 0x003f580401007387 */ /* 0x0001ec0000100a00 */
[----:B------:R1:W-:Y:S02]  /*394d0*/  STL.64 [R1+0x770], R24 ;  /* 0x0007701801007387 */ /* 0x0003e40000100a00 */
[----:B------:R3:W-:Y:S02]  /*394e0*/  STL.64 [R1+0x778], R26 ;  /* 0x0007781a01007387 */ /* 0x0007e40000100a00 */
[----:B0-----:R-:W-:-:S02]  /*394f0*/  IMAD.MOV.U32 R4, RZ, RZ, R22 ;  /* 0x000000ffff047224 */ /* 0x001fc400078e0016 */
[----:B------:R-:W-:Y:S01]  /*39500*/  IMAD.MOV.U32 R5, RZ, RZ, R21 ;  /* 0x000000ffff057224 */ /* 0x000fe200078e0015 */
[----:B-1----:R-:W2:Y:S01]  /*39510*/  LDL.LU.64 R24, [R1+0xb20] ;  /* 0x000b200001187983 */ /* 0x002ea20000300a00 */
[----:B---3--:R-:W2:Y:S02]  /*39520*/  LDL.LU.64 R26, [R1+0xb28] ;  /* 0x000b2800011a7983 */ /* 0x008ea40000300a00 */
[----:B----4-:R-:W-:Y:S01]  /*39530*/  STL.64 [R1+0x3f78], R6 ;  /* 0x003f780601007387 */ /* 0x010fe20000100a00 */
[----:B------:R0:W-:Y:S02]  /*39540*/  STL.64 [R1+0x3f70], R4 ;  /* 0x003f700401007387 */ /* 0x0001e40000100a00 */
[----:B0-----:R-:W-:Y:S02]  /*39550*/  IMAD.MOV.U32 R4, RZ, RZ, R20 ;  /* 0x000000ffff047224 */ /* 0x001fe400078e0014 */
[----:B------:R-:W3:Y:S01]  /*39560*/  LDL.LU.64 R20, [R1+0xb10] ;  /* 0x000b100001147983 */ /* 0x000ee20000300a00 */
[----:B------:R-:W4:Y:S02]  /*39570*/  LDL.LU.64 R22, [R1+0xb18] ;  /* 0x000b180001167983 */ /* 0x000f240000300a00 */
[----:B------:R-:W-:Y:S01]  /*39580*/  IMAD.MOV.U32 R5, RZ, RZ, R10 ;  /* 0x000000ffff057224 */ /* 0x000fe200078e000a */
[----:B----4-:R-:W-:Y:S01]  /*39590*/  STL.64 [R1+0x3ff8], R22 ;  /* 0x003ff81601007387 */ /* 0x010fe20000100a00 */
[----:B---3--:R0:W-:Y:S03]  /*395a0*/  STL.64 [R1+0x3ff0], R20 ;  /* 0x003ff01401007387 */ /* 0x0081e60000100a00 */
[----:B0-----:R-:W2:Y:S01]  /*395b0*/  LDL.64 R20, [R1+0xd0] ;  /* 0x0000d00001147983 */ /* 0x001ea20000100a00 */
[----:B------:R-:W3:Y:S02]  /*395c0*/  LDL.LU.64 R8, [R1+0xaf0] ;  /* 0x000af00001087983 */ /* 0x000ee40000300a00 */
[----:B------:R-:W4:Y:S02]  /*395d0*/  LDL.LU.64 R10, [R1+0xaf8] ;  /* 0x000af800010a7983 */ /* 0x000f240000300a00 */
[----:B----4-:R-:W-:Y:S01]  /*395e0*/  STL.64 [R1+0x3fc8], R10 ;  /* 0x003fc80a01007387 */ /* 0x010fe20000100a00 */
[----:B---3--:R0:W-:Y:S03]  /*395f0*/  STL.64 [R1+0x3fc0], R8 ;  /* 0x003fc00801007387 */ /* 0x0081e60000100a00 */
[----:B0-----:R-:W3:Y:S01]  /*39600*/  LDL.64 R8, [R1+0x110] ;  /* 0x0001100001087983 */ /* 0x001ee20000100a00 */
[----:B--2---:R-:W-:Y:S03]  /*39610*/  HMMA.16816.F32.BF16 R24, R16, R20, R24 ;  /* 0x000000141018723c */ /* 0x004fe60000041818 */
[----:B---3--:R0:W-:Y:S04]  /*39620*/  STL.64 [R1+0x3fe0], R8 ;  /* 0x003fe00801007387 */ /* 0x0081e80000100a00 */
[----:B0-----:R-:W2:Y:S01]  /*39630*/  LDL.64 R8, [R1+0x120] ;  /* 0x0001200001087983 */ /* 0x001ea20000100a00 */
[----:B------:R0:W-:Y:S02]  /*39640*/  STL.64 [R1+0x3f90], R4 ;  /* 0x003f900401007387 */ /* 0x0001e40000100a00 */
[----:B0-----:R-:W-:-:S02]  /*39650*/  IMAD.MOV.U32 R4, RZ, RZ, R15 ;  /* 0x000000ffff047224 */ /* 0x001fc400078e000f */
[----:B------:R-:W-:-:S05]  /*39660*/  IMAD.MOV.U32 R5, RZ, RZ, R14 ;  /* 0x000000ffff057224 */ /* 0x000fca00078e000e */
[----:B------:R0:W-:Y:S04]  /*39670*/  STL.64 [R1+0x3fb8], R4 ;  /* 0x003fb80401007387 */ /* 0x0001e80000100a00 */
[----:B0-----:R-:W3:Y:S01]  /*39680*/  LDL.LU.64 R4, [R1+0xae0] ;  /* 0x000ae00001047983 */ /* 0x001ee20000300a00 */
[----:B------:R-:W4:Y:S03]  /*39690*/  LDL.LU.64 R6, [R1+0xae8] ;  /* 0x000ae80001067983 */ /* 0x000f260000300a00 */
[----:B----4-:R-:W-:Y:S01]  /*396a0*/  STL.64 [R1+0x3fd8], R6 ;  /* 0x003fd80601007387 */ /* 0x010fe20000100a00 */
[----:B---3--:R0:W-:Y:S03]  /*396b0*/  STL.64 [R1+0x3fd0], R4 ;  /* 0x003fd00401007387 */ /* 0x0081e60000100a00 */
[----:B0-----:R-:W3:Y:S01]  /*396c0*/  LDL.LU.64 R4, [R1+0xb00] ;  /* 0x000b000001047983 */ /* 0x001ee20000300a00 */
[----:B------:R-:W3:Y:S02]  /*396d0*/  LDL.LU.64 R6, [R1+0xb08] ;  /* 0x000b080001067983 */ /* 0x000ee40000300a00 */
[----:B------:R0:W-:Y:S02]  /*396e0*/  STL.64 [R1+0x3f20], R12 ;  /* 0x003f200c01007387 */ /* 0x0001e40000100a00 */
[----:B0-----:R-:W4:Y:S01]  /*396f0*/  LDL.64 R12, [R1+0x100] ;  /* 0x00010000010c7983 */ /* 0x001f220000100a00 */
[----:B------:R0:W-:Y:S02]  /*39700*/  STL.64 [R1+0x760], R24 ;  /* 0x0007601801007387 */ /* 0x0001e40000100a00 */
[----:B------:R1:W-:Y:S01]  /*39710*/  STL.64 [R1+0x768], R26 ;  /* 0x0007681a01007387 */ /* 0x0003e20000100a00 */
[----:B0-----:R-:W2:Y:S01]  /*39720*/  LDL.LU.64 R24, [R1+0x4000] ;  /* 0x0040000001187983 */ /* 0x001ea20000300a00 */
[----:B-1----:R-:W-:-:S02]  /*39730*/  IMAD.MOV.U32 R27, RZ, RZ, R20 ;  /* 0x000000ffff1b7224 */ /* 0x002fc400078e0014 */
[----:B------:R-:W-:Y:S02]  /*39740*/  IMAD.MOV.U32 R26, RZ, RZ, R21 ;  /* 0x000000ffff1a7224 */ /* 0x000fe400078e0015 */
[----:B------:R-:W2:Y:S01]  /*39750*/  LDL.LU.64 R22, [R1+0x3ff8] ;  /* 0x003ff80001167983 */ /* 0x000ea20000300a00 */
        /* <DEDUP_REMOVED lines=9> */
[----:B------:R-:W3:Y:S02]  /*397f0*/  LDL.LU.64 R8, [R1+0x3fe0] ;  /* 0x003fe00001087983 */ /* 0x000ee40000300a00 */
[----:B---3--:R-:W-:Y:S01]  /*39800*/  HMMA.16816.F32.BF16 R4, R16, R8, R4 ;  /* 0x000000081004723c */ /* 0x008fe20000041804 */
[----:B------:R-:W-:-:S02]  /*39810*/  IMAD.MOV.U32 R29, RZ, RZ, R8 ;  /* 0x000000ffff1d7224 */ /* 0x000fc400078e0008 */
[----:B------:R-:W-:Y:S11]  /*39820*/  IMAD.MOV.U32 R28, RZ, RZ, R9 ;  /* 0x000000ffff1c7224 */ /* 0x000ff600078e0009 */
[----:B------:R-:W-:Y:S09]  /*39830*/  @!UPT UIADD3 URZ, URZ, URZ, URZ ;  /* 0x0000003f3f3ff290 */ /* 0x000ff2000fffe03f */
[----:B------:R-:W-:Y:S01]  /*39840*/  STL.64 [R1+0x740], R4 ;  /* 0x0007400401007387 */ /* 0x000fe20000100a00 */
[----:B------:R0:W-:Y:S03]  /*39850*/  STL.64 [R1+0x748], R6 ;  /* 0x0007480601007387 */ /* 0x0001e60000100a00 */
[----:B0-----:R-:W3:Y:S01]  /*39860*/  LDL.LU.64 R6, [R1+0x3fd8] ;  /* 0x003fd80001067983 */ /* 0x001ee20000300a00 */
[----:B------:R-:W3:Y:S02]  /*39870*/  LDL.LU.64 R4, [R1+0x3fd0] ;  /* 0x003fd00001047983 */ /* 0x000ee40000300a00 */
[----:B------:R-:W4:Y:S02]  /*39880*/  LDL.LU.64 R10, [R1+0x3fc8] ;  /* 0x003fc800010a7983 */ /* 0x000f240000300a00 */
[----:B------:R-:W4:Y:S02]  /*39890*/  LDL.LU.64 R8, [R1+0x3fc0] ;  /* 0x003fc00001087983 */ /* 0x000f240000300a00 */
[C---:B----4-:R-:W-:Y:S11]  /*398a0*/  HMMA.16816.F32.BF16 R8, R16.reuse, R12, R8 ;  /* 0x0000000c1008723c */ /* 0x050ff60000041808 */
[----:B------:R-:W-:Y:S11]  /*398b0*/  @!UPT UIADD3 URZ, URZ, URZ, URZ ;  /* 0x0000003f3f3ff290 */ /* 0x000ff6000fffe03f */
[----:B------:R-:W-:Y:S01]  /*398c0*/  @!UPT UIADD3 URZ, URZ, URZ, URZ ;  /* 0x0000003f3f3ff290 */ /* 0x000fe2000fffe03f */
[----:B------:R0:W-:Y:S02]  /*398d0*/  STL.64 [R1+0x730], R8 ;  /* 0x0007300801007387 */ /* 0x0001e40000100a00 */
[----:B0-----:R-:W-:Y:S02]  /*398e0*/  IMAD.MOV.U32 R9, RZ, RZ, R12 ;  /* 0x000000ffff097224 */ /* 0x001fe400078e000c */
[----:B------:R-:W-:Y:S02]  /*398f0*/  IMAD.MOV.U32 R8, RZ, RZ, R13 ;  /* 0x000000ffff087224 */ /* 0x000fe400078e000d */
[C---:B---3--:R-:W-:Y:S01]  /*39900*/  HMMA.16816.F32.BF16 R12, R16.reuse, R24, R4 ;  /* 0x00000018100c723c */ /* 0x048fe20000041804 */
[----:B------:R-:W-:Y:S01]  /*39910*/  STL.64 [R1+0x738], R10 ;  /* 0x0007380a01007387 */ /* 0x000fe20000100a00 */
[----:B------:R-:W2:Y:S02]  /*39920*/  LDL.LU.64 R4, [R1+0x8f0] ;  /* 0x0008f00001047983 */ /* 0x000ea40000300a00 */
[----:B------:R-:W2:Y:S11]  /*39930*/  LDL.LU.64 R6, [R1+0x8f8] ;  /* 0x0008f80001067983 */ /* 0x000eb60000300a00 */
[----:B------:R-:W-:Y:S08]  /*39940*/  @!UPT UIADD3 URZ, URZ, URZ, URZ ;  /* 0x0000003f3f3ff290 */ /* 0x000ff0000fffe03f */
[----:B------:R-:W-:Y:S01]  /*39950*/  STL.64 [R1+0x720], R12 ;  /* 0x0007200c01007387 */ /* 0x000fe20000100a00 */
[----:B------:R-:W-:Y:S02]  /*39960*/  STL.64 [R1+0x728], R14 ;  /* 0x0007280e01007387 */ /* 0x000fe40000100a00 */
[----:B------:R0:W-:Y:S02]  /*39970*/  STL.64 [R1+0x3eb8], R24 ;  /* 0x003eb81801007387 */ /* 0x0001e40000100a00 */
[----:B0-----:R-:W-:Y:S02]  /*39980*/  IMAD.MOV.U32 R24, RZ, RZ, R9 ;  /* 0x000000ffff187224 */ /* 0x001fe400078e0009 */
[----:B------:R-:W-:Y:S02]  /*39990*/  IMAD.MOV.U32 R25, RZ, RZ, R8 ;  /* 0x000000ffff197224 */ /* 0x000fe400078e0008 */
[----:B------:R-:W3:Y:S01]  /*399a0*/  LDL.LU.64 R8, [R1+0xda0] ;  /* 0x000da00001087983 */ /* 0x000ee20000300a00 */
[----:B------:R-:W4:Y:S03]  /*399b0*/  LDL.LU.64 R10, [R1+0xda8] ;  /* 0x000da800010a7983 */ /* 0x000f260000300a00 */
[----:B----4-:R-:W-:Y:S01]  /*399c0*/  STL.64 [R1+0x3f68], R10 ;  /* 0x003f680a01007387 */ /* 0x010fe20000100a00 */
[----:B---3--:R0:W-:Y:S03]  /*399d0*/  STL.64 [R1+0x3f60], R8 ;  /* 0x003f600801007387 */ /* 0x0081e60000100a00 */
[----:B0-----:R-:W3:Y:S01]  /*399e0*/  LDL.LU.64 R8, [R1+0xdb0] ;  /* 0x000db00001087983 */ /* 0x001ee20000300a00 */
[----:B------:R-:W4:Y:S03]  /*399f0*/  LDL.LU.64 R10, [R1+0xdb8] ;  /* 0x000db800010a7983 */ /* 0x000f260000300a00 */
[----:B----4-:R-:W-:Y:S01]  /*39a00*/  STL.64 [R1+0x3f88], R10 ;  /* 0x003f880a01007387 */ /* 0x010fe20000100a00 */
[----:B---3--:R0:W-:Y:S03]  /*39a10*/  STL.64 [R1+0x3f80], R8 ;  /* 0x003f800801007387 */ /* 0x0081e60000100a00 */
[----:B0-----:R-:W3:Y:S01]  /*39a20*/  LDL.LU.64 R8, [R1+0xdc0] ;  /* 0x000dc00001087983 */ /* 0x001ee20000300a00 */
[----:B------:R-:W4:Y:S01]  /*39a30*/  LDL.LU.64 R10, [R1+0xdc8] ;  /* 0x000dc800010a7983 */ /* 0x000f220000300a00 */
[----:B--2---:R-:W-:Y:S02]  /*39a40*/  HMMA.16816.F32.BF16 R16, R16, R20, R4 ;  /* 0x000000141010723c */ /* 0x004fe40000041804 */
[----:B----4-:R-:W-:Y:S01]  /*39a50*/  STL.64 [R1+0x3fa0], R10 ;  /* 0x003fa00a01007387 */ /* 0x010fe20000100a00 */
[----:B---3--:R0:W-:Y:S03]  /*39a60*/  STL.64 [R1+0x3f98], R8 ;  /* 0x003f980801007387 */ /* 0x0081e60000100a00 */
[----:B0-----:R-:W2:Y:S01]  /*39a70*/  LDL.LU.64 R8, [R1+0xdd0] ;  /* 0x000dd00001087983 */ /* 0x001ea20000300a00 */
[----:B------:R-:W2:Y:S02]  /*39a80*/  LDL.LU.64 R10, [R1+0xdd8] ;  /* 0x000dd800010a7983 */ /* 0x000ea40000300a00 */
[----:B------:R-:W3:Y:S02]  /*39a90*/  LDL.LU.64 R12, [R1+0x330] ;  /* 0x00033000010c7983 */ /* 0x000ee40000300a00 */
[----:B------:R-:W3:Y:S01]  /*39aa0*/  LDL.LU.64 R14, [R1+0x338] ;  /* 0x00033800010e7983 */ /* 0x000ee20000300a00 */
[----:B------:R0:W-:Y:S02]  /*39ab0*/  STL.64 [R1+0x3ed0], R24 ;  /* 0x003ed01801007387 */ /* 0x0001e40000100a00 */
[----:B0-----:R-:W-:-:S02]  /*39ac0*/  IMAD.MOV.U32 R24, RZ, RZ, R29 ;  /* 0x000000ffff187224 */ /* 0x001fc400078e001d */
[----:B------:R-:W-:-:S05]  /*39ad0*/  IMAD.MOV.U32 R25, RZ, RZ, R28 ;  /* 0x000000ffff197224 */ /* 0x000fca00078e001c */
[----:B------:R0:W-:Y:S02]  /*39ae0*/  STL.64 [R1+0x3ee8], R24 ;  /* 0x003ee81801007387 */ /* 0x0001e40000100a00 */
[----:B0-----:R-:W-:Y:S02]  /*39af0*/  IMAD.MOV.U32 R24, RZ, RZ, R23 ;  /* 0x000000ffff187224 */ /* 0x001fe400078e0017 */
[----:B------:R-:W-:-:S05]  /*39b00*/  IMAD.MOV.U32 R25, RZ, RZ, R22 ;  /* 0x000000ffff197224 */ /* 0x000fca00078e0016 */
[----:B------:R-:W-:Y:S01]  /*39b10*/  STL.64 [R1+0x3f00], R24 ;  /* 0x003f001801007387 */ /* 0x000fe20000100a00 */
[----:B------:R-:W2:Y:S02]  /*39b20*/  LDL.LU.64 R4, [R1+0x3fb8] ;  /* 0x003fb80001047983 */ /* 0x000ea40000300a00 */
[----:B------:R-:W2:Y:S02]  /*39b30*/  LDL.LU.64 R22, [R1+0x3fb0] ;  /* 0x003fb00001167983 */ /* 0x000ea40000300a00 */
[----:B------:R-:W2:Y:S01]  /*39b40*/  LDL.LU.64 R20, [R1+0x3fa8] ;  /* 0x003fa80001147983 */ /* 0x000ea20000300a00 */
[----:B------:R0:W-:Y:S01]  /*39b50*/  STL.64 [R1+0x410], R16 ;  /* 0x0004101001007387 */ /* 0x0001e20000100a00 */
[----:B------:R1:W-:Y:S03]  /*39b60*/  STL.64 [R1+0x418], R18 ;  /* 0x0004181201007387 */ /* 0x0003e60000100a00 */
        /* <DEDUP_REMOVED lines=15> */
[----:B0-----:R-:W2:Y:S01]  /*39c60*/  LDL.LU.64 R6, [R1+0x3f78] ;  /* 0x003f780001067983 */ /* 0x001ea20000300a00 */
[----:B------:R-:W3:Y:S02]  /*39c70*/  LDL.LU.64 R4, [R1+0x3f70] ;  /* 0x003f700001047983 */ /* 0x000ee40000300a00 */
[----:B------:R-:W-:Y:S02]  /*39c80*/  IMAD.MOV.U32 R24, RZ, RZ, R27 ;  /* 0x000000ffff187224 */ /* 0x000fe400078e001b */
[----:B------:R-:W-:-:S05]  /*39c90*/  IMAD.MOV.U32 R25, RZ, RZ, R26 ;  /* 0x000000ffff197224 */ /* 0x000fca00078e001a */
[----:B------:R2:W-:Y:S02]  /*39ca0*/  STL.64 [R1+0x3f18], R24 ;  /* 0x003f181801007387 */ /* 0x0005e40000100a00 */
[----:B--2---:R-:W-:Y:S02]  /*39cb0*/  IMAD.MOV.U32 R24, RZ, RZ, R7 ;  /* 0x000000ffff187224 */ /* 0x004fe400078e0007 */
[----:B------:R-:W-:Y:S02]  /*39cc0*/  IMAD.MOV.U32 R25, RZ, RZ, R6 ;  /* 0x000000ffff197224 */ /* 0x000fe400078e0006 */
[C---:B---3--:R-:W-:Y:S01]  /*39cd0*/  HMMA.16816.F32.BF16 R4, R20.reuse, R4, R8 ;  /* 0x000000041404723c */ /* 0x048fe20000041808 */
[----:B------:R-:W2:Y:S01]  /*39ce0*/  LDL.LU.64 R10, [R1+0x3f68] ;  /* 0x003f6800010a7983 */ /* 0x000ea20000300a00 */
[----:B------:R-:W2:Y:S11]  /*39cf0*/  LDL.LU.64 R8, [R1+0x3f60] ;  /* 0x003f600001087983 */ /* 0x000eb60000300a00 */
[----:B------:R-:W-:Y:S10]  /*39d00*/  @!UPT UIADD3 URZ, URZ, URZ, URZ ;  /* 0x0000003f3f3ff290 */ /* 0x000ff4000fffe03f */
[----:B------:R0:W-:Y:S01]  /*39d10*/  STL.64 [R1+0x640], R4 ;  /* 0x0006400401007387 */ /* 0x0001e20000100a00 */
[----:B------:R1:W-:Y:S03]  /*39d20*/  STL.64 [R1+0x648], R6 ;  /* 0x0006480601007387 */ /* 0x0003e60000100a00 */
[----:B0-----:R-:W3:Y:S01]  /*39d30*/  LDL.LU.64 R4, [R1+0x3f58] ;  /* 0x003f580001047983 */ /* 0x001ee20000300a00 */
[C---:B--2---:R-:W-:Y:S03]  /*39d40*/  HMMA.16816.F32.BF16 R24, R20.reuse, R24, R8 ;  /* 0x000000181418723c */ /* 0x044fe60000041808 */
[----:B------:R-:W4:Y:S05]  /*39d50*/  LDL.LU.64 R8, [R1+0x3f50] ;  /* 0x003f500001087983 */ /* 0x000f2a0000300a00 */
[C---:B---3--:R-:W-:Y:S11]  /*39d60*/  HMMA.16816.F32.BF16 R12, R20.reuse, R4, R12 ;  /* 0x00000004140c723c */ /* 0x048ff6000004180c */
[----:B------:R-:W-:Y:S04]  /*39d70*/  @!UPT UIADD3 URZ, URZ, URZ, URZ ;  /* 0x0000003f3f3ff290 */ /* 0x000fe8000fffe03f */
[----:B------:R-:W-:Y:S01]  /*39d80*/  STL.64 [R1+0x630], R24 ;  /* 0x0006301801007387 */ /* 0x000fe20000100a00 */
[----:B------:R-:W-:Y:S01]  /*39d90*/  STL.64 [R1+0x638], R26 ;  /* 0x0006381a01007387 */ /* 0x000fe20000100a00 */
[----:B----4-:R-:W-:Y:S11]  /*39da0*/  HMMA.16816.F32.BF16 R16, R20, R8, R16 ;  /* 0x000000081410723c */ /* 0x010ff60000041810 */
[----:B------:R-:W-:Y:S11]  /*39db0*/  @!UPT UIADD3 URZ, URZ, URZ, URZ ;  /* 0x0000003f3f3ff290 */ /* 0x000ff6000fffe03f */
[----:B------:R-:W-:Y:S01]  /*39dc0*/  @!UPT UIADD3 URZ, URZ, URZ, URZ ;  /* 0x0000003f3f3ff290 */ /* 0x000fe2000fffe03f */
[----:B------:R-:W-:Y:S01]  /*39dd0*/  STL.64 [R1+0x620], R16 ;  /* 0x0006201001007387 */ /* 0x000fe20000100a00 */
[----:B------:R-:W-:Y:S02]  /*39de0*/  STL.64 [R1+0x628], R18 ;  /* 0x0006281201007387 */ /* 0x000fe40000100a00 */
[----:B------:R-:W2:Y:S02]  /*39df0*/  LDL.LU.64 R4, [R1+0x980] ;  /* 0x0009800001047983 */ /* 0x000ea40000300a00 */
[----:B------:R-:W-:Y:S01]  /*39e00*/  STL.64 [R1+0x610], R12 ;  /* 0x0006100c01007387 */ /* 0x000fe20000100a00 */
[----:B------:R-:W-:Y:S01]  /*39e10*/  STL.64 [R1+0x618], R14 ;  /* 0x0006180e01007387 */ /* 0x000fe20000100a00 */
[----:B-1----:R-:W3:Y:S03]  /*39e20*/  LDL.LU.64 R6, [R1+0x988] ;  /* 0x0009880001067983 */ /* 0x002ee60000300a00 */
[----:B------:R-:W0:Y:S04]  /*39e30*/  LDSM.16.MT88.4 R16, [R0+0x8080] ;  /* 0x008080000010783b */ /* 0x000e280000004200 */
[----:B---3--:R-:W-:Y:S01]  /*39e40*/  STL.64 [R1+0x3f48], R6 ;  /* 0x003f480601007387 */ /* 0x008fe20000100a00 */
[----:B--2---:R1:W-:Y:S03]  /*39e50*/  STL.64 [R1+0x3f40], R4 ;  /* 0x003f400401007387 */ /* 0x0043e60000100a00 */
[----:B-1----:R-:W2:Y:S01]  /*39e60*/  LDL.LU.64 R4, [R1+0x990] ;  /* 0x0009900001047983 */ /* 0x002ea20000300a00 */
[----:B------:R-:W2:Y:S02]  /*39e70*/  LDL.LU.64 R6, [R1+0x998] ;  /* 0x0009980001067983 */ /* 0x000ea40000300a00 */
[----:B------:R-:W3:Y:S02]  /*39e80*/  LDL.LU.64 R12, [R1+0x970] ;  /* 0x00097000010c7983 */ /* 0x000ee40000300a00 */
[----:B------:R-:W3:Y:S01]  /*39e90*/  LDL.LU.64 R14, [R1+0x978] ;  /* 0x00097800010e7983 */ /* 0x000ee20000300a00 */
[----:B------:R-:W4:Y:S01]  /*39ea0*/  LDL.LU.64 R24, [R1+0x960] ;  /* 0x0009600001187983 */ /* 0x000f220000300a00 */
[----:B------:R-:W4:Y:S02]  /*39eb0*/  LDL.LU.64 R26, [R1+0x968] ;  /* 0x00096800011a7983 */ /* 0x000f240000300a00 */
[----:B0-----:R-:W-:Y:S02]  /*39ec0*/  STL.64 [R1+0x3de0], R18 ;  /* 0x003de01201007387 */ /* 0x001fe40000100a00 */
[----:B------:R0:W-:Y:S02]  /*39ed0*/  STL.64 [R1+0x3dd8], R16 ;  /* 0x003dd81001007387 */ /* 0x0001e40000100a00 */
[----:B0-----:R-:W2:Y:S04]  /*39ee0*/  LDL.LU.64 R16, [R1+0xe0] ;  /* 0x0000e00001107983 */ /* 0x001ea80000300a00 */
        /* <DEDUP_REMOVED lines=28> */
[C---:B--2---:R-:W-:Y:S11]  /*3a0b0*/  HMMA.16816.F32.BF16 R4, R20.reuse, R8, R4 ;  /* 0x000000081404723c */ /* 0x044ff60000041804 */
[----:B------:R-:W-:Y:S11]  /*3a0c0*/  @!UPT UIADD3 URZ, URZ, URZ, URZ ;  /* 0x0000003f3f3ff290 */ /* 0x000ff6000fffe03f */
[----:B------:R-:W-:Y:S01]  /*3a0d0*/  @!UPT UIADD3 URZ, URZ, URZ, URZ ;  /* 0x0000003f3f3ff290 */ /* 0x000fe2000fffe03f */
[----:B------:R0:W-:Y:S01]  /*3a0e0*/  STL.64 [R1+0x5f0], R4 ;  /* 0x0005f00401007387 */ /* 0x0001e20000100a00 */
[----:B------:R-:W-:Y:S03]  /*3a0f0*/  STL.64 [R1+0x5f8], R6 ;  /* 0x0005f80601007387 */ /* 0x000fe60000100a00 */
[----:B0-----:R-:W3:Y:S02]  /*3a100*/  LDL.LU.64 R4, [R1+0x3f28] ;  /* 0x003f280001047983 */ /* 0x001ee40000300a00 */
[C---:B---3--:R-:W-:Y:S11]  /*3a110*/  HMMA.16816.F32.BF16 R12, R20.reuse, R4, R12 ;  /* 0x00000004140c723c */ /* 0x048ff6000004180c */
[----:B------:R-:W-:Y:S11]  /*3a120*/  @!UPT UIADD3 URZ, URZ, URZ, URZ ;  /* 0x0000003f3f3ff290 */ /* 0x000ff6000fffe03f */
[----:B------:R-:W-:Y:S01]  /*3a130*/  @!UPT UIADD3 URZ, URZ, URZ, URZ ;  /* 0x0000003f3f3ff290 */ /* 0x000fe2000fffe03f */
[----:B------:R0:W-:Y:S01]  /*3a140*/  STL.64 [R1+0x5e0], R12 ;  /* 0x0005e00c01007387 */ /* 0x0001e20000100a00 */
[----:B------:R-:W-:Y:S03]  /*3a150*/  STL.64 [R1+0x5e8], R14 ;  /* 0x0005e80e01007387 */ /* 0x000fe60000100a00 */
[----:B0-----:R-:W4:Y:S02]  /*3a160*/  LDL.LU.64 R12, [R1+0x3f20] ;  /* 0x003f2000010c7983 */ /* 0x001f240000300a00 */
[C---:B----4-:R-:W-:Y:S11]  /*3a170*/  HMMA.16816.F32.BF16 R24, R20.reuse, R12, R24 ;  /* 0x0000000c1418723c */ /* 0x050ff60000041818 */
[----:B------:R-:W-:Y:S11]  /*3a180*/  @!UPT UIADD3 URZ, URZ, URZ, URZ ;  /* 0x0000003f3f3ff290 */ /* 0x000ff6000fffe03f */
[----:B------:R-:W-:Y:S01]  /*3a190*/  @!UPT UIADD3 URZ, URZ, URZ, URZ ;  /* 0x0000003f3f3ff290 */ /* 0x000fe2000fffe03f */
[----:B------:R0:W-:Y:S01]  /*3a1a0*/  STL.64 [R1+0x5d0], R24 ;  /* 0x0005d01801007387 */ /* 0x0001e20000100a00 */
[----:B------:R-:W-:Y:S03]  /*3a1b0*/  STL.64 [R1+0x5d8], R26 ;  /* 0x0005d81a01007387 */ /* 0x000fe60000100a00 */
[----:B0-----:R-:W2:Y:S01]  /*3a1c0*/  LDL.LU.64 R24, [R1+0x3f18] ;  /* 0x003f180001187983 */ /* 0x001ea20000300a00 */
[----:B------:R-:W-:Y:S02]  /*3a1d0*/  STL [R1+0x3e10], R13 ;  /* 0x003e100d01007387 */ /* 0x000fe40000100800 */
[----:B------:R0:W-:Y:S02]  /*3a1e0*/  STL [R1+0x3e68], R12 ;  /* 0x003e680c01007387 */ /* 0x0001e40000100800 */
[----:B0-----:R-:W3:Y:S01]  /*3a1f0*/  LDL.LU.64 R12, [R1+0x60] ;  /* 0x00006000010c7983 */ /* 0x001ee20000300a00 */
        /* <DEDUP_REMOVED lines=33> */
[----:B------:R-:W-:Y:S03]  /*3a410*/  STL.64 [R1+0x588], R18 ;  /* 0x0005881201007387 */ /* 0x000fe60000100a00 */
[----:B0-----:R-:W2:Y:S01]  /*3a420*/  LDL.LU.64 R16, [R1+0x3eb0] ;  /* 0x003eb00001107983 */ /* 0x001ea20000300a00 */
[----:B------:R-:W2:Y:S02]  /*3a430*/  LDL.LU.64 R24, [R1+0x320] ;  /* 0x0003200001187983 */ /* 0x000ea40000300a00 */
[----:B------:R-:W2:Y:S02]  /*3a440*/  LDL.LU.64 R26, [R1+0x328] ;  /* 0x00032800011a7983 */ /* 0x000ea40000300a00 */
[----:B------:R-:W-:Y:S01]  /*3a450*/  STL [R1+0x3e48], R7 ;  /* 0x003e480701007387 */ /* 0x000fe20000100800 */
[----:B------:R0:W-:Y:S04]  /*3a460*/  STL.64 [R1+0x3e40], R4 ;  /* 0x003e400401007387 */ /* 0x0001e80000100a00 */
[----:B0-----:R-:W4:Y:S04]  /*3a470*/  LDL.LU.64 R4, [R1+0x40] ;  /* 0x0000400001047983 */ /* 0x001f280000300a00 */
[----:B----4-:R0:W-:Y:S04]  /*3a480*/  STL.64 [R1+0x3e88], R4 ;  /* 0x003e880401007387 */ /* 0x0101e80000100a00 */
[----:B0-----:R-:W4:Y:S01]  /*3a490*/  LDL.LU.64 R4, [R1+0xe80] ;  /* 0x000e800001047983 */ /* 0x001f220000300a00 */
[----:B------:R-:W2:Y:S03]  /*3a4a0*/  LDL.LU.64 R6, [R1+0xe88] ;  /* 0x000e880001067983 */ /* 0x000ea60000300a00 */
[----:B--2---:R-:W-:Y:S01]  /*3a4b0*/  STL.64 [R1+0x3e98], R6 ;  /* 0x003e980601007387 */ /* 0x004fe20000100a00 */
[----:B----4-:R0:W-:Y:S03]  /*3a4c0*/  STL.64 [R1+0x3e90], R4 ;  /* 0x003e900401007387 */ /* 0x0101e60000100a00 */
[----:B0-----:R-:W2:Y:S01]  /*3a4d0*/  LDL.LU.64 R4, [R1+0xe90] ;  /* 0x000e900001047983 */ /* 0x001ea20000300a00 */
[----:B------:R-:W2:Y:S02]  /*3a4e0*/  LDL.LU.64 R6, [R1+0xe98] ;  /* 0x000e980001067983 */ /* 0x000ea40000300a00 */
[----:B------:R-:W-:Y:S02]  /*3a4f0*/  STL.64 [R1+0x3e38], R10 ;  /* 0x003e380a01007387 */ /* 0x000fe40000100a00 */
[----:B------:R0:W-:Y:S02]  /*3a500*/  STL.64 [R1+0x3e30], R8 ;  /* 0x003e300801007387 */ /* 0x0001e40000100a00 */
[----:B0-----:R-:W4:Y:S04]  /*3a510*/  LDL.LU.64 R8, [R1] ;  /* 0x0000000001087983 */ /* 0x001f280000300a00 */
[----:B----4-:R0:W-:Y:S04]  /*3a520*/  STL.64 [R1+0x3e50], R8 ;  /* 0x003e500801007387 */ /* 0x0101e80000100a00 */
[----:B0-----:R-:W4:Y:S01]  /*3a530*/  LDL.LU.64 R8, [R1+0x10] ;  /* 0x0000100001087983 */ /* 0x001f220000300a00 */
[----:B------:R-:W-:Y:S03]  /*3a540*/  HMMA.16816.F32.BF16 R20, R20, R16, R24 ;  /* 0x000000101414723c */ /* 0x000fe60000041818 */
[----:B----4-:R0:W-:Y:S04]  /*3a550*/  STL.64 [R1+0x3e60], R8 ;  /* 0x003e600801007387 */ /* 0x0101e80000100a00 */
[----:B0-----:R-:W4:Y:S04]  /*3a560*/  LDL.LU.64 R8, [R1+0x20] ;  /* 0x0000200001087983 */ /* 0x001f280000300a00 */
[----:B----4-:R0:W-:Y:S04]  /*3a570*/  STL.64 [R1+0x3e70], R8 ;  /* 0x003e700801007387 */ /* 0x0101e80000100a00 */
[----:B0-----:R-:W4:Y:S01]  /*3a580*/  LDL.LU.64 R8, [R1+0x30] ;  /* 0x0000300001087983 */ /* 0x001f220000300a00 */
[----:B------:R-:W2:Y:S02]  /*3a590*/  LDL.LU.64 R26, [R1+0x3ea8] ;  /* 0x003ea800011a7983 */ /* 0x000ea40000300a00 */
[----:B------:R-:W2:Y:S05]  /*3a5a0*/  LDL.LU.64 R24, [R1+0x3ea0] ;  /* 0x003ea00001187983 */ /* 0x000eaa0000300a00 */
[----:B------:R-:W-:Y:S01]  /*3a5b0*/  STL.64 [R1+0x190], R20 ;  /* 0x0001901401007387 */ /* 0x000fe20000100a00 */
[----:B------:R0:W-:Y:S04]  /*3a5c0*/  STL.64 [R1+0x198], R22 ;  /* 0x0001981601007387 */ /* 0x0001e80000100a00 */
[----:B0-----:R-:W4:Y:S01]  /*3a5d0*/  LDL R23, [R1+0xf70] ;  /* 0x000f700001177983 */ /* 0x001f220000100800 */
[----:B---3--:R-:W-:-:S02]  /*3a5e0*/  IMAD.MOV.U32 R19, RZ, RZ, R12 ;  /* 0x000000ffff137224 */ /* 0x008fc400078e000c */
[----:B------:R-:W-:Y:S01]  /*3a5f0*/  IMAD.MOV.U32 R18, RZ, RZ, R13 ;  /* 0x000000ffff127224 */ /* 0x000fe200078e000d */
[C---:B--2---:R-:W-:Y:S01]  /*3a600*/  HMMA.16816.F32.BF16 R4, R24.reuse, R12, R4 ;  /* 0x0000000c1804723c */ /* 0x044fe20000041804 */
[----:B----4-:R-:W-:Y:S01]  /*3a610*/  STL [R1+0x3e58], R23 ;  /* 0x003e581701007387 */ /* 0x010fe20000100800 */
[----:B------:R-:W2:Y:S02]  /*3a620*/  LDL.LU.64 R20, [R1+0x50] ;  /* 0x0000500001147983 */ /* 0x000ea40000300a00 */
[----:B------:R-:W-:Y:S11]  /*3a630*/  STL [R1+0x3df4], R17 ;  /* 0x003df41101007387 */ /* 0x000ff60000100800 */
[----:B------:R-:W-:Y:S08]  /*3a640*/  @!UPT UIADD3 URZ, URZ, URZ, URZ ;  /* 0x0000003f3f3ff290 */ /* 0x000ff0000fffe03f */
[----:B------:R-:W-:Y:S01]  /*3a650*/  STL.64 [R1+0x400], R4 ;  /* 0x0004000401007387 */ /* 0x000fe20000100a00 */
[----:B------:R0:W-:Y:S03]  /*3a660*/  STL.64 [R1+0x408], R6 ;  /* 0x0004080601007387 */ /* 0x0001e60000100a00 */
[----:B0-----:R-:W2:Y:S01]  /*3a670*/  LDL.LU.64 R6, [R1+0x3e98] ;  /* 0x003e980001067983 */ /* 0x001ea20000300a00 */
[----:B------:R-:W2:Y:S02]  /*3a680*/  LDL.LU.64 R4, [R1+0x3e90] ;  /* 0x003e900001047983 */ /* 0x000ea40000300a00 */
[----:B------:R-:W3:Y:S02]  /*3a690*/  LDL.LU.64 R12, [R1+0xc90] ;  /* 0x000c9000010c7983 */ /* 0x000ee40000300a00 */
[----:B------:R-:W4:Y:S01]  /*3a6a0*/  LDL.LU.64 R14, [R1+0xc98] ;  /* 0x000c9800010e7983 */ /* 0x000f220000300a00 */
[----:B--2---:R-:W-:Y:S01]  /*3a6b0*/  HMMA.16816.F32.BF16 R4, R24, R20, R4 ;  /* 0x000000141804723c */ /* 0x004fe20000041804 */
[----:B----4-:R-:W-:Y:S01]  /*3a6c0*/  STL.64 [R1+0x3e80], R14 ;  /* 0x003e800e01007387 */ /* 0x010fe20000100a00 */
[----:B---3--:R0:W-:Y:S02]  /*3a6d0*/  STL.64 [R1+0x3e78], R12 ;  /* 0x003e780c01007387 */ /* 0x0081e40000100a00 */
[----:B------:R-:W-:-:S02]  /*3a6e0*/  IMAD.MOV.U32 R17, RZ, RZ, R20 ;  /* 0x000000ffff117224 */ /* 0x000fc400078e0014 */
[----:B------:R-:W-:Y:S01]  /*3a6f0*/  IMAD.MOV.U32 R3, RZ, RZ, R21 ;  /* 0x000000ffff037224 */ /* 0x000fe200078e0015 */
[----:B0-----:R-:W2:Y:S01]  /*3a700*/  LDL.LU.64 R12, [R1+0xe60] ;  /* 0x000e6000010c7983 */ /* 0x001ea20000300a00 */
[----:B------:R-:W2:Y:S11]  /*3a710*/  LDL.LU.64 R14, [R1+0xe68] ;  /* 0x000e6800010e7983 */ /* 0x000eb60000300a00 */
[----:B------:R-:W-:Y:S04]  /*3a720*/  @!UPT UIADD3 URZ, URZ, URZ, URZ ;  /* 0x0000003f3f3ff290 */ /* 0x000fe8000fffe03f */
[----:B------:R0:W-:Y:S01]  /*3a730*/  STL.64 [R1+0x3f0], R4 ;  /* 0x0003f00401007387 */ /* 0x0001e20000100a00 */
[----:B------:R-:W-:Y:S03]  /*3a740*/  STL.64 [R1+0x3f8], R6 ;  /* 0x0003f80601007387 */ /* 0x000fe60000100a00 */
[----:B0-----:R-:W3:Y:S01]  /*3a750*/  LDL.LU.64 R4, [R1+0x3e88] ;  /* 0x003e880001047983 */ /* 0x001ee20000300a00 */
[----:B------:R-:W4:Y:S02]  /*3a760*/  LDL.LU.64 R20, [R1+0xc70] ;  /* 0x000c700001147983 */ /* 0x000f240000300a00 */
[----:B------:R-:W4:Y:S02]  /*3a770*/  LDL.LU.64 R22, [R1+0xc78] ;  /* 0x000c780001167983 */ /* 0x000f240000300a00 */
[----:B------:R-:W-:Y:S01]  /*3a780*/  STL.64 [R1+0x3e00], R18 ;  /* 0x003e001201007387 */ /* 0x000fe20000100a00 */
[----:B------:R0:W-:Y:S04]  /*3a790*/  STL.64 [R1+0x3df8], R16 ;  /* 0x003df81001007387 */ /* 0x0001e80000100a00 */
[----:B0-----:R-:W3:Y:S01]  /*3a7a0*/  LDL.LU.64 R16, [R1+0xe70] ;  /* 0x000e700001107983 */ /* 0x001ee20000300a00 */
[----:B------:R-:W3:Y:S02]  /*3a7b0*/  LDL.LU.64 R18, [R1+0xe78] ;  /* 0x000e780001127983 */ /* 0x000ee40000300a00 */
[----:B------:R-:W-:-:S02]  /*3a7c0*/  IMAD.MOV.U32 R2, RZ, RZ, R8 ;  /* 0x000000ffff027224 */ /* 0x000fc400078e0008 */
[----:B------:R-:W-:Y:S01]  /*3a7d0*/  IMAD.MOV.U32 R0, RZ, RZ, R9 ;  /* 0x000000ffff007224 */ /* 0x000fe200078e0009 */
[C---:B--2---:R-:W-:Y:S08]  /*3a7e0*/  HMMA.16816.F32.BF16 R12, R24.reuse, R8, R12 ;  /* 0x00000008180c723c */ /* 0x044ff0000004180c */
[----:B---3--:R-:W-:Y:S01]  /*3a7f0*/  HMMA.16816.F32.BF16 R16, R24, R4, R16 ;  /* 0x000000041810723c */ /* 0x008fe20000041810 */
[----:B------:R-:W-:-:S02]  /*3a800*/  IMAD.MOV.U32 R29, RZ, RZ, R4 ;  /* 0x000000ffff1d7224 */ /* 0x000fc400078e0004 */
[----:B------:R-:W-:Y:S11]  /*3a810*/  IMAD.MOV.U32 R28, RZ, RZ, R5 ;  /* 0x000000ffff1c7224 */ /* 0x000ff600078e0005 */
[----:B------:R-:W-:Y:S09]  /*3a820*/  @!UPT UIADD3 URZ, URZ, URZ, URZ ;  /* 0x0000003f3f3ff290 */ /* 0x000ff2000fffe03f */
[----:B------:R0:W-:Y:S01]  /*3a830*/  STL.64 [R1+0x3e0], R16 ;  /* 0x0003e01001007387 */ /* 0x0001e20000100a00 */
[----:B------:R-:W-:Y:S02]  /*3a840*/  STL.64 [R1+0x3e8], R18 ;  /* 0x0003e81201007387 */ /* 0x000fe40000100a00 */
[----:B------:R-:W2:Y:S02]  /*3a850*/  LDL.LU.64 R4, [R1+0xc60] ;  /* 0x000c600001047983 */ /* 0x000ea40000300a00 */
[----:B------:R-:W2:Y:S01]  /*3a860*/  LDL.LU.64 R6, [R1+0xc68] ;  /* 0x000c680001067983 */ /* 0x000ea20000300a00 */
[----:B0-----:R-:W3:Y:S01]  /*3a870*/  LDL.LU.64 R16, [R1+0xd0] ;  /* 0x0000d00001107983 */ /* 0x001ee20000300a00 */
[----:B------:R-:W-:Y:S02]  /*3a880*/  STL.64 [R1+0x3d0], R12 ;  /* 0x0003d00c01007387 */ /* 0x000fe40000100a00 */
[----:B------:R0:W-:Y:S02]  /*3a890*/  STL.64 [R1+0x3d8], R14 ;  /* 0x0003d80e01007387 */ /* 0x0001e40000100a00 */
[----:B0-----:R-:W2:Y:S01]  /*3a8a0*/  LDL.LU.64 R14, [R1+0x3e80] ;  /* 0x003e8000010e7983 */ /* 0x001ea20000300a00 */
[----:B------:R-:W2:Y:S02]  /*3a8b0*/  LDL.LU.64 R12, [R1+0x3e78] ;  /* 0x003e7800010c7983 */ /* 0x000ea40000300a00 */
[----:B------:R-:W2:Y:S02]  /*3a8c0*/  LDL.LU.64 R8, [R1+0x3e70] ;  /* 0x003e700001087983 */ /* 0x000ea40000300a00 */
[C---:B--2---:R-:W-:Y:S11]  /*3a8d0*/  HMMA.16816.F32.BF16 R12, R24.reuse, R8, R12 ;  /* 0x00000008180c723c */ /* 0x044ff6000004180c */
[----:B------:R-:W-:Y:S11]  /*3a8e0*/  @!UPT UIADD3 URZ, URZ, URZ, URZ ;  /* 0x0000003f3f3ff290 */ /* 0x000ff6000fffe03f */
[----:B------:R-:W-:Y:S01]  /*3a8f0*/  @!UPT UIADD3 URZ, URZ, URZ, URZ ;  /* 0x0000003f3f3ff290 */ /* 0x000fe2000fffe03f */
[----:B------:R0:W-:Y:S01]  /*3a900*/  STL.64 [R1+0x3c0], R12 ;  /* 0x0003c00c01007387 */ /* 0x0001e20000100a00 */
[----:B------:R1:W-:Y:S03]  /*3a910*/  STL.64 [R1+0x3c8], R14 ;  /* 0x0003c80e01007387 */ /* 0x0003e60000100a00 */
[----:B0-----:R-:W2:Y:S01]  /*3a920*/  LDL.LU R12, [R1+0x3e68] ;  /* 0x003e6800010c7983 */ /* 0x001ea20000300800 */
[----:B-1----:R-:W-:Y:S02]  /*3a930*/  IMAD.MOV.U32 R15, RZ, RZ, R8 ;  /* 0x000000ffff0f7224 */ /* 0x002fe400078e0008 */
[----:B------:R-:W-:Y:S02]  /*3a940*/  IMAD.MOV.U32 R14, RZ, RZ, R9 ;  /* 0x000000ffff0e7224 */ /* 0x000fe400078e0009 */
[----:B------:R-:W4:Y:S02]  /*3a950*/  LDL.LU.64 R8, [R1+0x3e60] ;  /* 0x003e600001087983 */ /* 0x000f240000300a00 */
[----:B----4-:R-:W-:Y:S01]  /*3a960*/  HMMA.16816.F32.BF16 R20, R24, R8, R20 ;  /* 0x000000081814723c */ /* 0x010fe20000041814 */
[----:B------:R-:W-:-:S02]  /*3a970*/  IMAD.MOV.U32 R19, RZ, RZ, R8 ;  /* 0x000000ffff137224 */ /* 0x000fc400078e0008 */
[----:B------:R-:W-:Y:S11]  /*3a980*/  IMAD.MOV.U32 R18, RZ, RZ, R9 ;  /* 0x000000ffff127224 */ /* 0x000ff600078e0009 */
[----:B------:R-:W-:Y:S09]  /*3a990*/  @!UPT UIADD3 URZ, URZ, URZ, URZ ;  /* 0x0000003f3f3ff290 */ /* 0x000ff2000fffe03f */
[----:B------:R-:W-:Y:S01]  /*3a9a0*/  STL.64 [R1+0x3b0], R20 ;  /* 0x0003b01401007387 */ /* 0x000fe20000100a00 */
[----:B------:R0:W-:Y:S03]  /*3a9b0*/  STL.64 [R1+0x3b8], R22 ;  /* 0x0003b81601007387 */ /* 0x0001e60000100a00 */
[----:B0-----:R-:W4:Y:S01]  /*3a9c0*/  LDL.LU R23, [R1+0x3e58] ;  /* 0x003e580001177983 */ /* 0x001f220000300800 */
[----:B------:R-:W2:Y:S02]  /*3a9d0*/  LDL.LU.64 R8, [R1+0x3e50] ;  /* 0x003e500001087983 */ /* 0x000ea40000300a00 */
[----:B------:R-:W-:Y:S02]  /*3a9e0*/  STL.64 [R1+0x3e20], R18 ;  /* 0x003e201201007387 */ /* 0x000fe40000100a00 */
[----:B---3--:R0:W-:Y:S02]  /*3a9f0*/  STL.64 [R1+0x3e18], R16 ;  /* 0x003e181001007387 */ /* 0x0081e40000100a00 */
[----:B0-----:R-:W3:Y:S01]  /*3aa00*/  LDL.LU.64 R16, [R1+0xc80] ;  /* 0x000c800001107983 */ /* 0x001ee20000300a00 */
[----:B------:R-:W3:Y:S03]  /*3aa10*/  LDL.LU.64 R18, [R1+0xc88] ;  /* 0x000c880001127983 */ /* 0x000ee60000300a00 */
[----:B----4-:R-:W0:Y:S01]  /*3aa20*/  LDSM.16.MT88.4 R20, [R23+0x9000] ;  /* 0x009000001714783b */ /* 0x010e220000004200 */
[----:B--2---:R-:W-:Y:S11]  /*3aa30*/  HMMA.16816.F32.BF16 R4, R24, R8, R4 ;  /* 0x000000081804723c */ /* 0x004ff60000041804 */
[----:B------:R-:W-:Y:S11]  /*3aa40*/  @!UPT UIADD3 URZ, URZ, URZ, URZ ;  /* 0x0000003f3f3ff290 */ /* 0x000ff6000fffe03f */
[----:B------:R-:W-:Y:S01]  /*3aa50*/  @!UPT UIADD3 URZ, URZ, URZ, URZ ;  /* 0x0000003f3f3ff290 */ /* 0x000fe2000fffe03f */
[----:B------:R-:W-:Y:S01]  /*3aa60*/  STL.64 [R1+0x3a0], R4 ;  /* 0x0003a00401007387 */ /* 0x000fe20000100a00 */
[----:B------:R1:W-:Y:S03]  /*3aa70*/  STL.64 [R1+0x3a8], R6 ;  /* 0x0003a80601007387 */ /* 0x0003e60000100a00 */
[----:B-1----:R-:W2:Y:S01]  /*3aa80*/  LDL.LU R7, [R1+0x3e48] ;  /* 0x003e480001077983 */ /* 0x002ea20000300800 */
[----:B------:R-:W4:Y:S02]  /*3aa90*/  LDL.LU.64 R4, [R1+0x3e40] ;  /* 0x003e400001047983 */ /* 0x000f240000300a00 */
[----:B------:R-:W2:Y:S02]  /*3aaa0*/  LDL.LU.64 R10, [R1+0x3e38] ;  /* 0x003e3800010a7983 */ /* 0x000ea40000300a00 */
[----:B------:R-:W-:Y:S02]  /*3aab0*/  IMAD.MOV.U32 R6, RZ, RZ, R8 ;  /* 0x000000ffff067224 */ /* 0x000fe400078e0008 */
[----:B------:R-:W-:-:S02]  /*3aac0*/  IMAD.MOV.U32 R13, RZ, RZ, R9 ;  /* 0x000000ffff0d7224 */ /* 0x000fc400078e0009 */
[----:B------:R-:W3:Y:S01]  /*3aad0*/  LDL.LU.64 R8, [R1+0x3e30] ;  /* 0x003e300001087983 */ /* 0x000ee20000300a00 */
[----:B0-----:R-:W-:Y:S02]  /*3aae0*/  STL.64 [R1+0x3cc0], R22 ;  /* 0x003cc01601007387 */ /* 0x001fe40000100a00 */
[----:B------:R2:W-:Y:S02]  /*3aaf0*/  STL.64 [R1+0x3cb8], R20 ;  /* 0x003cb81401007387 */ /* 0x0005e40000100a00 */
[----:B--2---:R-:W-:Y:S02]  /*3ab00*/  IMAD.MOV.U32 R20, RZ, RZ, R10 ;  /* 0x000000ffff147224 */ /* 0x004fe400078e000a */
[----:B------:R-:W2:Y:S01]  /*3ab10*/  LDL.LU R10, [R1+0x3e2c] ;  /* 0x003e2c00010a7983 */ /* 0x000ea20000300800 */
[----:B---3--:R-:W-:Y:S01]  /*3ab20*/  HMMA.16816.F32.BF16 R16, R24, R8, R16 ;  /* 0x000000081810723c */ /* 0x008fe20000041810 */
[----:B------:R-:W-:Y:S02]  /*3ab30*/  IMAD.MOV.U32 R21, RZ, RZ, R7 ;  /* 0x000000ffff157224 */ /* 0x000fe400078e0007 */
[----:B------:R-:W3:Y:S03]  /*3ab40*/  LDL.LU R7, [R1+0x3e28] ;  /* 0x003e280001077983 */ /* 0x000ee60000300800 */
[----:B------:R0:W-:Y:S02]  /*3ab50*/  STL.64 [R1+0x3e08], R20 ;  /* 0x003e081401007387 */ /* 0x0001e40000100a00 */
[----:B0-----:R-:W3:Y:S01]  /*3ab60*/  LDL.LU.64 R20, [R1+0xac0] ;  /* 0x000ac00001147983 */ /* 0x001ee20000300a00 */
[----:B------:R-:W3:Y:S11]  /*3ab70*/  LDL.LU.64 R22, [R1+0xac8] ;  /* 0x000ac80001167983 */ /* 0x000ef60000300a00 */
[----:B------:R-:W-:Y:S03]  /*3ab80*/  @!UPT UIADD3 URZ, URZ, URZ, URZ ;  /* 0x0000003f3f3ff290 */ /* 0x000fe6000fffe03f */
[----:B------:R-:W-:Y:S01]  /*3ab90*/  STL.64 [R1+0x390], R16 ;  /* 0x0003901001007387 */ /* 0x000fe20000100a00 */
[----:B------:R0:W-:Y:S03]  /*3aba0*/  STL.64 [R1+0x398], R18 ;  /* 0x0003981201007387 */ /* 0x0001e60000100a00 */
[----:B0-----:R-:W3:Y:S01]  /*3abb0*/  LDL.LU.64 R18, [R1+0x3e20] ;  /* 0x003e200001127983 */ /* 0x001ee20000300a00 */
[----:B------:R-:W3:Y:S03]  /*3abc0*/  LDL.LU.64 R16, [R1+0x3e18] ;  /* 0x003e180001107983 */ /* 0x000ee60000300a00 */
[----:B--2---:R-:W-:Y:S01]  /*3abd0*/  STL.64 [R1+0x3d30], R10 ;  /* 0x003d300a01007387 */ /* 0x004fe20000100a00 */
[----:B------:R0:W-:Y:S02]  /*3abe0*/  STL.64 [R1+0x3d28], R8 ;  /* 0x003d280801007387 */ /* 0x0001e40000100a00 */
[----:B0-----:R-:W-:-:S02]  /*3abf0*/  IMAD.MOV.U32 R8, RZ, RZ, R6 ;  /* 0x000000ffff087224 */ /* 0x001fc400078e0006 */
[----:B------:R-:W-:Y:S01]  /*3ac00*/  IMAD.MOV.U32 R9, RZ, RZ, R13 ;  /* 0x000000ffff097224 */ /* 0x000fe200078e000d */
[----:B------:R-:W2:Y:S01]  /*3ac10*/  LDL.LU R6, [R1+0x3e14] ;  /* 0x003e140001067983 */ /* 0x000ea20000300800 */
[----:B------:R-:W2:Y:S03]  /*3ac20*/  LDL.LU R13, [R1+0x3e10] ;  /* 0x003e1000010d7983 */ /* 0x000ea60000300800 */
[----:B------:R0:W-:Y:S04]  /*3ac30*/  STL.64 [R1+0x3d48], R8 ;  /* 0x003d480801007387 */ /* 0x0001e80000100a00 */
[----:B0-----:R-:W4:Y:S01]  /*3ac40*/  LDL.LU.64 R8, [R1+0xad0] ;  /* 0x000ad00001087983 */ /* 0x001f220000300a00 */
[----:B------:R-:W4:Y:S02]  /*3ac50*/  LDL.LU.64 R10, [R1+0xad8] ;  /* 0x000ad800010a7983 */ /* 0x000f240000300a00 */
[----:B----4-:R-:W-:Y:S11]  /*3ac60*/  HMMA.16816.F32.BF16 R8, R24, R4, R8 ;  /* 0x000000041808723c */ /* 0x010ff60000041808 */
[----:B------:R-:W-:Y:S11]  /*3ac70*/  @!UPT UIADD3 URZ, URZ, URZ, URZ ;  /* 0x0000003f3f3ff290 */ /* 0x000ff6000fffe03f */
[----:B------:R-:W-:Y:S01]  /*3ac80*/  @!UPT UIADD3 URZ, URZ, URZ, URZ ;  /* 0x0000003f3f3ff290 */ /* 0x000fe2000fffe03f */
[----:B------:R3:W-:Y:S01]  /*3ac90*/  STL.64 [R1+0x380], R8 ;  /* 0x0003800801007387 */ /* 0x0007e20000100a00 */
[----:B------:R-:W-:Y:S02]  /*3aca0*/  STL.64 [R1+0x388], R10 ;  /* 0x0003880a01007387 */ /* 0x000fe40000100a00 */
[----:B---3--:R-:W-:Y:S02]  /*3acb0*/  IMAD.MOV.U32 R8, RZ, RZ, R19 ;  /* 0x000000ffff087224 */ /* 0x008fe400078e0013 */
[----:B------:R-:W-:-:S05]  /*3acc0*/  IMAD.MOV.U32 R9, RZ, RZ, R18 ;  /* 0x000000ffff097224 */ /* 0x000fca00078e0012 */
[----:B------:R2:W-:Y:S02]  /*3acd0*/  STL.64 [R1+0x3d60], R8 ;  /* 0x003d600801007387 */ /* 0x0005e40000100a00 */
[----:B--2---:R-:W-:Y:S02]  /*3ace0*/  HMMA.16816.F32.BF16 R8, R24, R12, R20 ;  /* 0x0000000c1808723c */ /* 0x004fe40000041814 */
[----:B------:R-:W-:Y:S01]  /*3acf0*/  STL.64 [R1+0x3d20], R6 ;  /* 0x003d200601007387 */ /* 0x000fe20000100a00 */
[----:B------:R0:W-:Y:S03]  /*3ad00*/  STL.64 [R1+0x3d18], R4 ;  /* 0x003d180401007387 */ /* 0x0001e60000100a00 */
[----:B0-----:R-:W2:Y:S01]  /*3ad10*/  LDL.LU.64 R4, [R1+0x100] ;  /* 0x0001000001047983 */ /* 0x001ea20000300a00 */
[----:B------:R-:W3:Y:S02]  /*3ad20*/  LDL.LU.64 R20, [R1+0xaa0] ;  /* 0x000aa00001147983 */ /* 0x000ee40000300a00 */
[----:B------:R-:W3:Y:S11]  /*3ad30*/  LDL.LU.64 R22, [R1+0xaa8] ;  /* 0x000aa80001167983 */ /* 0x000ef60000300a00 */
[----:B------:R-:W-:Y:S03]  /*3ad40*/  @!UPT UIADD3 URZ, URZ, URZ, URZ ;  /* 0x0000003f3f3ff290 */ /* 0x000fe6000fffe03f */
[----:B------:R0:W-:Y:S01]  /*3ad50*/  STL.64 [R1+0x370], R8 ;  /* 0x0003700801007387 */ /* 0x0001e20000100a00 */
[----:B------:R-:W-:Y:S02]  /*3ad60*/  STL.64 [R1+0x378], R10 ;  /* 0x0003780a01007387 */ /* 0x000fe40000100a00 */
[----:B0-----:R-:W-:Y:S02]  /*3ad70*/  IMAD.MOV.U32 R8, RZ, RZ, R15 ;  /* 0x000000ffff087224 */ /* 0x001fe400078e000f */
[----:B------:R-:W-:-:S05]  /*3ad80*/  IMAD.MOV.U32 R9, RZ, RZ, R14 ;  /* 0x000000ffff097224 */ /* 0x000fca00078e000e */
[----:B------:R0:W-:Y:S04]  /*3ad90*/  STL.64 [R1+0x3d78], R8 ;  /* 0x003d780801007387 */ /* 0x0001e80000100a00 */
[----:B0-----:R-:W4:Y:S01]  /*3ada0*/  LDL.LU.64 R8, [R1+0xab0] ;  /* 0x000ab00001087983 */ /* 0x001f220000300a00 */
[----:B------:R-:W4:Y:S02]  /*3adb0*/  LDL.LU.64 R10, [R1+0xab8] ;  /* 0x000ab800010a7983 */ /* 0x000f240000300a00 */
[----:B------:R-:W-:Y:S02]  /*3adc0*/  IMAD.MOV.U32 R14, RZ, RZ, R16 ;  /* 0x000000ffff0e7224 */ /* 0x000fe400078e0010 */
[----:B------:R-:W-:Y:S01]  /*3add0*/  IMAD.MOV.U32 R15, RZ, RZ, R17 ;  /* 0x000000ffff0f7224 */ /* 0x000fe200078e0011 */
[----:B----4-:R-:W-:Y:S11]  /*3ade0*/  HMMA.16816.F32.BF16 R8, R24, R16, R8 ;  /* 0x000000101808723c */ /* 0x010ff60000041808 */
[----:B------:R-:W-:Y:S11]  /*3adf0*/  @!UPT UIADD3 URZ, URZ, URZ, URZ ;  /* 0x0000003f3f3ff290 */ /* 0x000ff6000fffe03f */
[----:B------:R-:W-:Y:S01]  /*3ae00*/  @!UPT UIADD3 URZ, URZ, URZ, URZ ;  /* 0x0000003f3f3ff290 */ /* 0x000fe2000fffe03f */
[----:B------:R0:W-:Y:S01]  /*3ae10*/  STL.64 [R1+0x360], R8 ;  /* 0x0003600801007387 */ /* 0x0001e20000100a00 */
[----:B------:R-:W-:Y:S02]  /*3ae20*/  STL.64 [R1+0x368], R10 ;  /* 0x0003680a01007387 */ /* 0x000fe40000100a00 */
[----:B------:R-:W4:Y:S02]  /*3ae30*/  LDL.LU.64 R16, [R1+0xa90] ;  /* 0x000a900001107983 */ /* 0x000f240000300a00 */
[----:B------:R-:W4:Y:S02]  /*3ae40*/  LDL.LU.64 R18, [R1+0xa98] ;  /* 0x000a980001127983 */ /* 0x000f240000300a00 */
[----:B0-----:R-:W-:Y:S02]  /*3ae50*/  IMAD.MOV.U32 R8, RZ, RZ, R2 ;  /* 0x000000ffff087224 */ /* 0x001fe400078e0002 */
[----:B------:R-:W-:-:S05]  /*3ae60*/  IMAD.MOV.U32 R9, RZ, RZ, R0 ;  /* 0x000000ffff097224 */ /* 0x000fca00078e0000 */
[----:B------:R0:W-:Y:S04]  /*3ae70*/  STL.64 [R1+0x3d90], R8 ;  /* 0x003d900801007387 */ /* 0x0001e80000100a00 */
[----:B0-----:R-:W3:Y:S01]  /*3ae80*/  LDL.LU.64 R8, [R1+0x120] ;  /* 0x0001200001087983 */ /* 0x001ee20000300a00 */
[----:B------:R-:W-:Y:S02]  /*3ae90*/  STL.64 [R1+0x3d40], R14 ;  /* 0x003d400e01007387 */ /* 0x000fe40000100a00 */
[----:B------:R0:W-:Y:S02]  /*3aea0*/  STL.64 [R1+0x3d38], R12 ;  /* 0x003d380c01007387 */ /* 0x0001e40000100a00 */
[----:B0-----:R-:W2:Y:S01]  /*3aeb0*/  LDL.LU.64 R12, [R1+0xa80] ;  /* 0x000a8000010c7983 */ /* 0x001ea20000300a00 */
[----:B------:R-:W2:Y:S01]  /*3aec0*/  LDL.LU.64 R14, [R1+0xa88] ;  /* 0x000a8800010e7983 */ /* 0x000ea20000300a00 */
[----:B---3--:R-:W-:Y:S01]  /*3aed0*/  HMMA.16816.F32.BF16 R20, R24, R8, R20 ;  /* 0x000000081814723c */ /* 0x008fe20000041814 */
[----:B------:R-:W-:-:S02]  /*3aee0*/  IMAD.MOV.U32 R2, RZ, RZ, R8 ;  /* 0x000000ffff027224 */ /* 0x000fc400078e0008 */
[----:B------:R-:W-:-:S04]  /*3aef0*/  IMAD.MOV.U32 R0, RZ, RZ, R9 ;  /* 0x000000ffff007224 */ /* 0x000fc800078e0009 */
[----:B------:R-:W-:Y:S02]  /*3af00*/  IMAD.MOV.U32 R8, RZ, RZ, R29 ;  /* 0x000000ffff087224 */ /* 0x000fe400078e001d */
[----:B------:R-:W-:Y:S11]  /*3af10*/  IMAD.MOV.U32 R9, RZ, RZ, R28 ;  /* 0x000000ffff097224 */ /* 0x000ff600078e001c */
[----:B------:R-:W-:Y:S03]  /*3af20*/  @!UPT UIADD3 URZ, URZ, URZ, URZ ;  /* 0x0000003f3f3ff290 */ /* 0x000fe6000fffe03f */
[----:B------:R0:W-:Y:S01]  /*3af30*/  STL.64 [R1+0x350], R20 ;  /* 0x0003501401007387 */ /* 0x0001e20000100a00 */
[----:B------:R-:W-:Y:S03]  /*3af40*/  STL.64 [R1+0x358], R22 ;  /* 0x0003581601007387 */ /* 0x000fe60000100a00 */
[----:B0-----:R-:W3:Y:S01]  /*3af50*/  LDL.LU.64 R20, [R1+0x3e08] ;  /* 0x003e080001147983 */ /* 0x001ee20000300a00 */
[----:B------:R0:W-:Y:S03]  /*3af60*/  STL.64 [R1+0x3da8], R8 ;  /* 0x003da80801007387 */ /* 0x0001e60000100a00 */
[----:B0-----:R-:W4:Y:S02]  /*3af70*/  LDL.LU.64 R8, [R1+0x110] ;  /* 0x0001100001087983 */ /* 0x001f240000300a00 */
[----:B----4-:R-:W-:Y:S11]  /*3af80*/  HMMA.16816.F32.BF16 R16, R24, R8, R16 ;  /* 0x000000081810723c */ /* 0x010ff60000041810 */
[----:B------:R-:W-:Y:S11]  /*3af90*/  @!UPT UIADD3 URZ, URZ, URZ, URZ ;  /* 0x0000003f3f3ff290 */ /* 0x000ff6000fffe03f */
[----:B------:R-:W-:Y:S01]  /*3afa0*/  @!UPT UIADD3 URZ, URZ, URZ, URZ ;  /* 0x0000003f3f3ff290 */ /* 0x000fe2000fffe03f */
[----:B------:R-:W-:Y:S01]  /*3afb0*/  STL.64 [R1+0x340], R16 ;  /* 0x0003401001007387 */ /* 0x000fe20000100a00 */
[----:B------:R0:W-:Y:S03]  /*3afc0*/  STL.64 [R1+0x348], R18 ;  /* 0x0003481201007387 */ /* 0x0001e60000100a00 */
[----:B0-----:R-:W4:Y:S01]  /*3afd0*/  LDL.LU.64 R18, [R1+0x3e00] ;  /* 0x003e000001127983 */ /* 0x001f220000300a00 */
[----:B------:R-:W3:Y:S02]  /*3afe0*/  LDL.LU.64 R16, [R1+0x3df8] ;  /* 0x003df80001107983 */ /* 0x000ee40000300a00 */
[----:B------:R-:W-:Y:S02]  /*3aff0*/  IMAD.MOV.U32 R28, RZ, RZ, R8 ;  /* 0x000000ffff1c7224 */ /* 0x000fe400078e0008 */
[----:B------:R-:W-:Y:S02]  /*3b000*/  IMAD.MOV.U32 R29, RZ, RZ, R9 ;  /* 0x000000ffff1d7224 */ /* 0x000fe400078e0009 */
[----:B------:R-:W-:-:S02]  /*3b010*/  IMAD.MOV.U32 R9, RZ, RZ, R3 ;  /* 0x000000ffff097224 */ /* 0x000fc400078e0003 */
[----:B--2---:R-:W-:Y:S02]  /*3b020*/  IMAD.MOV.U32 R23, RZ, RZ, R4 ;  /* 0x000000ffff177224 */ /* 0x004fe400078e0004 */
[----:B------:R-:W-:Y:S02]  /*3b030*/  IMAD.MOV.U32 R22, RZ, RZ, R5 ;  /* 0x000000ffff167224 */ /* 0x000fe400078e0005 */
[----:B---3--:R-:W-:Y:S02]  /*3b040*/  IMAD.MOV.U32 R8, RZ, RZ, R17 ;  /* 0x000000ffff087224 */ /* 0x008fe400078e0011 */
[----:B------:R-:W2:Y:S01]  /*3b050*/  LDL.LU R17, [R1+0x3df4] ;  /* 0x003df40001117983 */ /* 0x000ea20000300800 */
[----:B------:R-:W3:Y:S02]  /*3b060*/  LDL.LU R3, [R1+0x3df0] ;  /* 0x003df00001037983 */ /* 0x000ee40000300800 */
[----:B------:R0:W-:Y:S02]  /*3b070*/  STL.64 [R1+0x3dc0], R8 ;  /* 0x003dc00801007387 */ /* 0x0001e40000100a00 */
[----:B0-----:R-:W-:Y:S11]  /*3b080*/  HMMA.16816.F32.BF16 R8, R24, R4, R12 ;  /* 0x000000041808723c */ /* 0x001ff6000004180c */
[----:B------:R-:W-:Y:S11]  /*3b090*/  @!UPT UIADD3 URZ, URZ, URZ, URZ ;  /* 0x0000003f3f3ff290 */ /* 0x000ff6000fffe03f */
[----:B------:R-:W-:Y:S01]  /*3b0a0*/  @!UPT UIADD3 URZ, URZ, URZ, URZ ;  /* 0x0000003f3f3ff290 */ /* 0x000fe2000fffe03f */
[----:B------:R4:W-:Y:S01]  /*3b0b0*/  STL.64 [R1+0x330], R8 ;  /* 0x0003300801007387 */ /* 0x0009e20000100a00 */
[----:B------:R-:W-:Y:S02]  /*3b0c0*/  STL.64 [R1+0x338], R10 ;  /* 0x0003380a01007387 */ /* 0x000fe40000100a00 */
[----:B------:R-:W2:Y:S02]  /*3b0d0*/  LDL.LU.64 R4, [R1+0xa70] ;  /* 0x000a700001047983 */ /* 0x000ea40000300a00 */
[----:B------:R-:W2:Y:S02]  /*3b0e0*/  LDL.LU.64 R6, [R1+0xa78] ;  /* 0x000a780001067983 */ /* 0x000ea40000300a00 */
[----:B----4-:R-:W-:Y:S02]  /*3b0f0*/  IMAD.MOV.U32 R8, RZ, RZ, R19 ;  /* 0x000000ffff087224 */ /* 0x010fe400078e0013 */
[----:B------:R-:W-:-:S05]  /*3b100*/  IMAD.MOV.U32 R9, RZ, RZ, R18 ;  /* 0x000000ffff097224 */ /* 0x000fca00078e0012 */
        /* <DEDUP_REMOVED lines=21> */
[C---:B------:R-:W-:Y:S08]  /*3b260*/  HMMA.16816.F32.BF16 R4, R24.reuse, R20, R4 ;  /* 0x000000141804723c */ /* 0x040ff00000041804 */
[----:B----4-:R-:W-:Y:S01]  /*3b270*/  HMMA.16816.F32.BF16 R24, R24, R16, R8 ;  /* 0x000000101818723c */ /* 0x010fe20000041808 */
        /* <DEDUP_REMOVED lines=9> */
[----:B------:R1:W-:Y:S01]  /*3b310*/  STL.64 [R1+0x328], R6 ;  /* 0x0003280601007387 */ /* 0x0003e20000100a00 */
[----:B0-----:R-:W4:Y:S01]  /*3b320*/  LDL.LU.64 R4, [R1+0xa0] ;  /* 0x0000a00001047983 */ /* 0x001f220000300a00 */
[----:B-1----:R-:W4:Y:S02]  /*3b330*/  LDL.LU.64 R6, [R1+0xa8] ;  /* 0x0000a80001067983 */ /* 0x002f240000300a00 */
[----:B------:R0:W-:Y:S02]  /*3b340*/  STL.64 [R1+0x3cd0], R20 ;  /* 0x003cd01401007387 */ /* 0x0001e40000100a00 */
[----:B------:R-:W2:Y:S01]  /*3b350*/  LDL.LU.64 R8, [R1+0x3de8] ;  /* 0x003de80001087983 */ /* 0x000ea20000300a00 */
[----:B------:R-:W-:Y:S01]  /*3b360*/  STL.64 [R1+0x180], R24 ;  /* 0x0001801801007387 */ /* 0x000fe20000100a00 */
[----:B------:R1:W-:Y:S02]  /*3b370*/  STL.64 [R1+0x188], R26 ;  /* 0x0001881a01007387 */ /* 0x0003e40000100a00 */
[----:B------:R-:W2:Y:S02]  /*3b380*/  LDL.LU.64 R18, [R1+0x3de0] ;  /* 0x003de00001127983 */ /* 0x000ea40000300a00 */
[----:B0-----:R-:W-:-:S02]  /*3b390*/  IMAD.MOV.U32 R21, RZ, RZ, R16 ;  /* 0x000000ffff157224 */ /* 0x001fc400078e0010 */
[----:B------:R-:W-:Y:S02]  /*3b3a0*/  IMAD.MOV.U32 R20, RZ, RZ, R17 ;  /* 0x000000ffff147224 */ /* 0x000fe400078e0011 */
[----:B------:R-:W2:Y:S01]  /*3b3b0*/  LDL.LU.64 R16, [R1+0x3dd8] ;  /* 0x003dd80001107983 */ /* 0x000ea20000300a00 */
[----:B-1----:R-:W3:Y:S01]  /*3b3c0*/  LDL R27, [R1+0xf70] ;  /* 0x000f7000011b7983 */ /* 0x002ee20000100800 */
[C---:B--2---:R-:W-:Y:S02]  /*3b3d0*/  HMMA.16816.F32.BF16 R8, R16.reuse, R8, R12 ;  /* 0x000000081008723c */ /* 0x044fe4000004180c */
[----:B------:R-:W2:Y:S01]  /*3b3e0*/  LDL.LU.64 R14, [R1+0x3dd0] ;  /* 0x003dd000010e7983 */ /* 0x000ea20000300a00 */
[----:B------:R-:W2:Y:S03]  /*3b3f0*/  LDL.LU.64 R12, [R1+0x3dc8] ;  /* 0x003dc800010c7983 */ /* 0x000ea60000300a00 */
[----:B---3--:R-:W0:Y:S11]  /*3b400*/  LDSM.16.MT88.4 R24, [R27+0x9080] ;  /* 0x009080001b18783b */ /* 0x008e360000004200 */
[----:B------:R-:W-:Y:S06]  /*3b410*/  @!UPT UIADD3 URZ, URZ, URZ, URZ ;  /* 0x0000003f3f3ff290 */ /* 0x000fec000fffe03f */
[----:B------:R1:W-:Y:S01]  /*3b420*/  STL.64 [R1+0x170], R8 ;  /* 0x0001700801007387 */ /* 0x0003e20000100a00 */
[----:B------:R2:W-:Y:S03]  /*3b430*/  STL.64 [R1+0x178], R10 ;  /* 0x0001780a01007387 */ /* 0x0005e60000100a00 */
[----:B-1----:R-:W2:Y:S02]  /*3b440*/  LDL.LU.64 R8, [R1+0x3dc0] ;  /* 0x003dc00001087983 */ /* 0x002ea40000300a00 */
[C---:B--2---:R-:W-:Y:S02]  /*3b450*/  HMMA.16816.F32.BF16 R8, R16.reuse, R8, R12 ;  /* 0x000000081008723c */ /* 0x044fe4000004180c */
[----:B------:R-:W2:Y:S01]  /*3b460*/  LDL.LU.64 R14, [R1+0x3db8] ;  /* 0x003db800010e7983 */ /* 0x000ea20000300a00 */
[----:B------:R-:W2:Y:S11]  /*3b470*/  LDL.LU.64 R12, [R1+0x3db0] ;  /* 0x003db000010c7983 */ /* 0x000eb60000300a00 */
[----:B------:R-:W-:Y:S09]  /*3b480*/  @!UPT UIADD3 URZ, URZ, URZ, URZ ;  /* 0x0000003f3f3ff290 */ /* 0x000ff2000fffe03f */
        /* <DEDUP_REMOVED lines=33> */
[----:B------:R-:W3:Y:S11]  /*3b6a0*/  LDL.LU.64 R12, [R1+0x3d38] ;  /* 0x003d3800010c7983 */ /* 0x000ef60000300a00 */
[----:B------:R-:W-:Y:S09]  /*3b6b0*/  @!UPT UIADD3 URZ, URZ, URZ, URZ ;  /* 0x0000003f3f3ff290 */ /* 0x000ff2000fffe03f */
[----:B------:R-:W-:Y:S01]  /*3b6c0*/  STL.64 [R1+0xb0], R8 ;  /* 0x0000b00801007387 */ /* 0x000fe20000100a00 */
[----:B------:R1:W-:Y:S03]  /*3b6d0*/  STL.64 [R1+0xb8], R10 ;  /* 0x0000b80a01007387 */ /* 0x0003e60000100a00 */
[----:B-1----:R-:W2:Y:S01]  /*3b6e0*/  LDL.LU.64 R10, [R1+0x3d30] ;  /* 0x003d3000010a7983 */ /* 0x002ea20000300a00 */
[----:B------:R-:W4:Y:S02]  /*3b6f0*/  LDL.LU.64 R8, [R1+0x3d28] ;  /* 0x003d280001087983 */ /* 0x000f240000300a00 */
[----:B0-----:R-:W-:Y:S02]  /*3b700*/  STL [R1+0x3b94], R26 ;  /* 0x003b941a01007387 */ /* 0x001fe40000100800 */
[----:B------:R-:W-:Y:S01]  /*3b710*/  STL [R1+0x3b90], R27 ;  /* 0x003b901b01007387 */ /* 0x000fe20000100800 */
[----:B------:R0:W-:Y:S04]  /*3b720*/  STL.64 [R1+0x3c50], R24 ;  /* 0x003c501801007387 */ /* 0x0001e80000100a00 */
[----:B0-----:R-:W3:Y:S01]  /*3b730*/  LDL.LU.64 R24, [R1+0x80] ;  /* 0x0000800001187983 */ /* 0x001ee20000300a00 */
[----:B------:R-:W3:Y:S01]  /*3b740*/  LDL.LU.64 R26, [R1+0x88] ;  /* 0x00008800011a7983 */ /* 0x000ee20000300a00 */
[C---:B----4-:R-:W-:Y:S11]  /*3b750*/  HMMA.16816.F32.BF16 R4, R16.reuse, R8, R4 ;  /* 0x000000081004723c */ /* 0x050ff60000041804 */
[----:B------:R-:W-:Y:S11]  /*3b760*/  @!UPT UIADD3 URZ, URZ, URZ, URZ ;  /* 0x0000003f3f3ff290 */ /* 0x000ff6000fffe03f */
[----:B------:R-:W-:Y:S01]  /*3b770*/  @!UPT UIADD3 URZ, URZ, URZ, URZ ;  /* 0x0000003f3f3ff290 */ /* 0x000fe2000fffe03f */
[----:B------:R-:W-:Y:S01]  /*3b780*/  STL.64 [R1+0xa0], R4 ;  /* 0x0000a00401007387 */ /* 0x000fe20000100a00 */
[----:B------:R0:W-:Y:S03]  /*3b790*/  STL.64 [R1+0xa8], R6 ;  /* 0x0000a80601007387 */ /* 0x0001e60000100a00 */
[----:B0-----:R-:W4:Y:S01]  /*3b7a0*/  LDL.LU.64 R6, [R1+0x3d20] ;  /* 0x003d200001067983 */ /* 0x001f220000300a00 */
[----:B------:R-:W3:Y:S02]  /*3b7b0*/  LDL.LU.64 R4, [R1+0x3d18] ;  /* 0x003d180001047983 */ /* 0x000ee40000300a00 */
[----:B--2---:R0:W-:Y:S02]  /*3b7c0*/  STL.64 [R1+0x3ce8], R10 ;  /* 0x003ce80a01007387 */ /* 0x0041e40000100a00 */
[----:B------:R-:W3:Y:S01]  /*3b7d0*/  LDL.LU.64 R8, [R1+0x90] ;  /* 0x0000900001087983 */ /* 0x000ee20000300a00 */
[----:B0-----:R-:W3:Y:S02]  /*3b7e0*/  LDL.LU.64 R10, [R1+0x98] ;  /* 0x00009800010a7983 */ /* 0x001ee40000300a00 */
[----:B---3--:R-:W-:Y:S02]  /*3b7f0*/  HMMA.16816.F32.BF16 R8, R16, R4, R8 ;  /* 0x000000041008723c */ /* 0x008fe40000041808 */
[----:B----4-:R-:W-:Y:S05]  /*3b800*/  STL.64 [R1+0x3ca0], R6 ;  /* 0x003ca00601007387 */ /* 0x010fea0000100a00 */
[----:B------:R-:W-:-:S02]  /*3b810*/  IMAD.MOV.U32 R4, RZ, RZ, R28 ;  /* 0x000000ffff047224 */ /* 0x000fc400078e001c */
[----:B------:R-:W-:Y:S11]  /*3b820*/  IMAD.MOV.U32 R5, RZ, RZ, R29 ;  /* 0x000000ffff057224 */ /* 0x000ff600078e001d */
[----:B------:R-:W-:Y:S03]  /*3b830*/  @!UPT UIADD3 URZ, URZ, URZ, URZ ;  /* 0x0000003f3f3ff290 */ /* 0x000fe6000fffe03f */
[----:B------:R-:W-:Y:S01]  /*3b840*/  STL.64 [R1+0x90], R8 ;  /* 0x0000900801007387 */ /* 0x000fe20000100a00 */
[----:B------:R-:W-:Y:S02]  /*3b850*/  STL.64 [R1+0x98], R10 ;  /* 0x0000980a01007387 */ /* 0x000fe40000100a00 */
[----:B------:R-:W2:Y:S02]  /*3b860*/  LDL.LU R28, [R1+0x3d14] ;  /* 0x003d1400011c7983 */ /* 0x000ea40000300800 */
[----:B------:R-:W3:Y:S01]  /*3b870*/  LDL.LU R29, [R1+0x3d10] ;  /* 0x003d1000011d7983 */ /* 0x000ee20000300800 */
[----:B------:R0:W-:Y:S02]  /*3b880*/  STL.64 [R1+0x3cf0], R4 ;  /* 0x003cf00401007387 */ /* 0x0001e40000100a00 */
[----:B0-----:R-:W-:Y:S02]  /*3b890*/  IMAD.MOV.U32 R4, RZ, RZ, R14 ;  /* 0x000000ffff047224 */ /* 0x001fe400078e000e */
[----:B------:R-:W-:Y:S01]  /*3b8a0*/  IMAD.MOV.U32 R5, RZ, RZ, R15 ;  /* 0x000000ffff057224 */ /* 0x000fe200078e000f */
[----:B------:R-:W4:Y:S01]  /*3b8b0*/  LDL.LU R14, [R1+0x3d0c] ;  /* 0x003d0c00010e7983 */ /* 0x000f220000300800 */
[----:B------:R-:W4:Y:S02]  /*3b8c0*/  LDL.LU R15, [R1+0x3d08] ;  /* 0x003d0800010f7983 */ /* 0x000f240000300800 */
[----:B------:R-:W2:Y:S02]  /*3b8d0*/  LDL.LU.64 R8, [R1+0x6f0] ;  /* 0x0006f00001087983 */ /* 0x000ea40000300a00 */
[----:B------:R-:W2:Y:S01]  /*3b8e0*/  LDL.LU.64 R10, [R1+0x6f8] ;  /* 0x0006f800010a7983 */ /* 0x000ea20000300a00 */
[----:B------:R-:W-:Y:S01]  /*3b8f0*/  HMMA.16816.F32.BF16 R24, R16, R12, R24 ;  /* 0x0000000c1018723c */ /* 0x000fe20000041818 */
[----:B--2---:R-:W-:Y:S01]  /*3b900*/  STL.64 [R1+0x3d00], R10 ;  /* 0x003d000a01007387 */ /* 0x004fe20000100a00 */
[----:B------:R0:W-:Y:S03]  /*3b910*/  STL.64 [R1+0x3cf8], R8 ;  /* 0x003cf80801007387 */ /* 0x0001e60000100a00 */
[----:B0-----:R-:W2:Y:S01]  /*3b920*/  LDL.LU.64 R8, [R1+0x8c0] ;  /* 0x0008c00001087983 */ /* 0x001ea20000300a00 */
[----:B------:R-:W2:Y:S11]  /*3b930*/  LDL.LU.64 R10, [R1+0x8c8] ;  /* 0x0008c800010a7983 */ /* 0x000eb60000300a00 */
[----:B------:R-:W-:Y:S06]  /*3b940*/  @!UPT UIADD3 URZ, URZ, URZ, URZ ;  /* 0x0000003f3f3ff290 */ /* 0x000fec000fffe03f */
[----:B------:R0:W-:Y:S02]  /*3b950*/  STL.64 [R1+0x80], R24 ;  /* 0x0000801801007387 */ /* 0x0001e40000100a00 */
[----:B------:R-:W-:Y:S02]  /*3b960*/  STL.64 [R1+0x88], R26 ;  /* 0x0000881a01007387 */ /* 0x000fe40000100a00 */
[----:B0-----:R-:W-:Y:S02]  /*3b970*/  IMAD.MOV.U32 R24, RZ, RZ, R21 ;  /* 0x000000ffff187224 */ /* 0x001fe400078e0015 */
[----:B------:R-:W-:-:S05]  /*3b980*/  IMAD.MOV.U32 R25, RZ, RZ, R20 ;  /* 0x000000ffff197224 */ /* 0x000fca00078e0014 */
[----:B------:R0:W-:Y:S04]  /*3b990*/  STL.64 [R1+0x3cc8], R24 ;  /* 0x003cc81801007387 */ /* 0x0001e80000100a00 */
[----:B0-----:R-:W3:Y:S01]  /*3b9a0*/  LDL.LU.64 R24, [R1+0x500] ;  /* 0x0005000001187983 */ /* 0x001ee20000300a00 */
[----:B------:R-:W3:Y:S02]  /*3b9b0*/  LDL.LU.64 R26, [R1+0x508] ;  /* 0x00050800011a7983 */ /* 0x000ee40000300a00 */
[----:B----4-:R-:W-:Y:S01]  /*3b9c0*/  STL.64 [R1+0x3c88], R14 ;  /* 0x003c880e01007387 */ /* 0x010fe20000100a00 */
[----:B--2---:R-:W-:Y:S01]  /*3b9d0*/  HMMA.16816.F32.BF16 R4, R16, R4, R8 ;  /* 0x000000041004723c */ /* 0x004fe20000041808 */
[----:B------:R-:W2:Y:S01]  /*3b9e0*/  LDL.LU.64 R10, [R1+0x3d00] ;  /* 0x003d0000010a7983 */ /* 0x000ea20000300a00 */
[----:B------:R-:W2:Y:S02]  /*3b9f0*/  LDL.LU.64 R8, [R1+0x3cf8] ;  /* 0x003cf80001087983 */ /* 0x000ea40000300a00 */
[----:B------:R-:W-:-:S02]  /*3ba00*/  IMAD.MOV.U32 R12, RZ, RZ, R2 ;  /* 0x000000ffff0c7224 */ /* 0x000fc400078e0002 */
[----:B------:R-:W-:Y:S11]  /*3ba10*/  IMAD.MOV.U32 R13, RZ, RZ, R0 ;  /* 0x000000ffff0d7224 */ /* 0x000ff600078e0000 */
[----:B------:R-:W-:Y:S07]  /*3ba20*/  @!UPT UIADD3 URZ, URZ, URZ, URZ ;  /* 0x0000003f3f3ff290 */ /* 0x000fee000fffe03f */
[----:B------:R-:W-:Y:S02]  /*3ba30*/  IMAD.MOV.U32 R0, RZ, RZ, R7 ;  /* 0x000000ffff007224 */ /* 0x000fe400078e0007 */
[----:B------:R-:W-:Y:S01]  /*3ba40*/  IMAD.MOV.U32 R2, RZ, RZ, R6 ;  /* 0x000000ffff027224 */ /* 0x000fe200078e0006 */
[----:B------:R0:W-:Y:S04]  /*3ba50*/  STL.64 [R1+0x8c0], R4 ;  /* 0x0008c00401007387 */ /* 0x0001e80000100a00 */
[----:B0-----:R-:W3:Y:S01]  /*3ba60*/  LDL.LU.64 R4, [R1+0x3cf0] ;  /* 0x003cf00001047983 */ /* 0x001ee20000300a00 */
[----:B------:R-:W-:Y:S02]  /*3ba70*/  STL [R1+0x3518], R0 ;  /* 0x0035180001007387 */ /* 0x000fe40000100800 */
[----:B------:R-:W-:Y:S01]  /*3ba80*/  STL [R1+0x3500], R2 ;  /* 0x0035000201007387 */ /* 0x000fe20000100800 */
[C---:B--2---:R-:W-:Y:S01]  /*3ba90*/  HMMA.16816.F32.BF16 R12, R16.reuse, R12, R8 ;  /* 0x0000000c100c723c */ /* 0x044fe20000041808 */
[----:B------:R-:W2:Y:S11]  /*3baa0*/  LDL.LU.64 R10, [R1+0x3ce8] ;  /* 0x003ce800010a7983 */ /* 0x000eb60000300a00 */
[----:B------:R-:W-:Y:S11]  /*3bab0*/  @!UPT UIADD3 URZ, URZ, URZ, URZ ;  /* 0x0000003f3f3ff290 */ /* 0x000ff6000fffe03f */
[----:B------:R-:W-:Y:S01]  /*3bac0*/  @!UPT UIADD3 URZ, URZ, URZ, URZ ;  /* 0x0000003f3f3ff290 */ /* 0x000fe2000fffe03f */
[----:B------:R-:W-:Y:S01]  /*3bad0*/  IMAD.MOV.U32 R9, RZ, RZ, R15 ;  /* 0x000000ffff097224 */ /* 0x000fe200078e000f */
[----:B------:R-:W-:Y:S01]  /*3bae0*/  STL.64 [R1+0xa00], R12 ;  /* 0x000a000c01007387 */ /* 0x000fe20000100a00 */
[----:B------:R-:W-:Y:S03]  /*3baf0*/  STL [R1+0xa08], R14 ;  /* 0x000a080e01007387 */ /* 0x000fe60000100800 */
[----:B------:R-:W-:Y:S01]  /*3bb00*/  STL [R1+0x37e8], R9 ;  /* 0x0037e80901007387 */ /* 0x000fe20000100800 */
[----:B---3--:R-:W-:Y:S03]  /*3bb10*/  HMMA.16816.F32.BF16 R4, R16, R4, R24 ;  /* 0x000000041004723c */ /* 0x008fe60000041818 */
[----:B--2---:R-:W-:Y:S01]  /*3bb20*/  STL.64 [R1+0x3c48], R10 ;  /* 0x003c480a01007387 */ /* 0x004fe20000100a00 */
[----:B------:R-:W2:Y:S02]  /*3bb30*/  LDL.LU.64 R24, [R1+0x2b0] ;  /* 0x0002b00001187983 */ /* 0x000ea40000300a00 */
[----:B------:R-:W3:Y:S11]  /*3bb40*/  LDL.LU.64 R26, [R1+0x2b8] ;  /* 0x0002b800011a7983 */ /* 0x000ef60000300a00 */
[----:B------:R-:W-:Y:S06]  /*3bb50*/  @!UPT UIADD3 URZ, URZ, URZ, URZ ;  /* 0x0000003f3f3ff290 */ /* 0x000fec000fffe03f */
[----:B------:R-:W-:Y:S01]  /*3bb60*/  STL.64 [R1+0x9f0], R4 ;  /* 0x0009f00401007387 */ /* 0x000fe20000100a00 */
[----:B------:R-:W-:Y:S04]  /*3bb70*/  STL.64 [R1+0x9f8], R6 ;  /* 0x0009f80601007387 */ /* 0x000fe80000100a00 */
[----:B---3--:R-:W-:Y:S01]  /*3bb80*/  STL.64 [R1+0x3ce0], R26 ;  /* 0x003ce01a01007387 */ /* 0x008fe20000100a00 */
[----:B--2---:R0:W-:Y:S03]  /*3bb90*/  STL.64 [R1+0x3cd8], R24 ;  /* 0x003cd81801007387 */ /* 0x0041e60000100a00 */
[----:B0-----:R-:W2:Y:S01]  /*3bba0*/  LDL.LU.64 R24, [R1+0x300] ;  /* 0x0003000001187983 */ /* 0x001ea20000300a00 */
[----:B------:R-:W2:Y:S02]  /*3bbb0*/  LDL.LU.64 R26, [R1+0x308] ;  /* 0x00030800011a7983 */ /* 0x000ea40000300a00 */
[----:B------:R-:W3:Y:S02]  /*3bbc0*/  LDL.LU.64 R8, [R1+0x70] ;  /* 0x0000700001087983 */ /* 0x000ee40000300a00 */
[----:B------:R-:W3:Y:S01]  /*3bbd0*/  LDL.LU.64 R10, [R1+0x78] ;  /* 0x00007800010a7983 */ /* 0x000ee20000300a00 */
[----:B------:R-:W4:Y:S01]  /*3bbe0*/  LDL.LU R4, [R1+0x560] ;  /* 0x0005600001047983 */ /* 0x000f220000300800 */
[----:B------:R-:W4:Y:S02]  /*3bbf0*/  LDL.LU R5, [R1+0x564] ;  /* 0x0005640001057983 */ /* 0x000f240000300800 */
[----:B------:R-:W2:Y:S02]  /*3bc00*/  LDL.LU R6, [R1+0x568] ;  /* 0x0005680001067983 */ /* 0x000ea40000300800 */
[----:B------:R-:W2:Y:S02]  /*3bc10*/  LDL.LU R7, [R1+0x56c] ;  /* 0x00056c0001077983 */ /* 0x000ea40000300800 */
[----:B------:R-:W-:-:S02]  /*3bc20*/  IMAD.MOV.U32 R20, RZ, RZ, R23 ;  /* 0x000000ffff147224 */ /* 0x000fc400078e0017 */
[----:B------:R-:W-:Y:S01]  /*3bc30*/  IMAD.MOV.U32 R21, RZ, RZ, R22 ;  /* 0x000000ffff157224 */ /* 0x000fe200078e0016 */
[----:B--2---:R-:W-:Y:S01]  /*3bc40*/  STL.64 [R1+0x3cb0], R6 ;  /* 0x003cb00601007387 */ /* 0x004fe20000100a00 */
[----:B----4-:R0:W-:Y:S03]  /*3bc50*/  STL.64 [R1+0x3ca8], R4 ;  /* 0x003ca80401007387 */ /* 0x0101e60000100a00 */
[----:B0-----:R-:W2:Y:S01]  /*3bc60*/  LDL.LU R4, [R1+0x570] ;  /* 0x0005700001047983 */ /* 0x001ea20000300800 */
[----:B------:R-:W2:Y:S02]  /*3bc70*/  LDL.LU R5, [R1+0x574] ;  /* 0x0005740001057983 */ /* 0x000ea40000300800 */
[----:B------:R-:W2:Y:S02]  /*3bc80*/  LDL.LU R6, [R1+0x578] ;  /* 0x0005780001067983 */ /* 0x000ea40000300800 */
[----:B------:R-:W2:Y:S01]  /*3bc90*/  LDL.LU R7, [R1+0x57c] ;  /* 0x00057c0001077983 */ /* 0x000ea20000300800 */
[----:B------:R-:W4:Y:S01]  /*3bca0*/  LDL.LU R12, [R1+0x550] ;  /* 0x00055000010c7983 */ /* 0x000f220000300800 */
[----:B------:R-:W4:Y:S02]  /*3bcb0*/  LDL.LU R13, [R1+0x554] ;  /* 0x00055400010d7983 */ /* 0x000f240000300800 */
[----:B------:R-:W2:Y:S02]  /*3bcc0*/  LDL.LU R14, [R1+0x558] ;  /* 0x00055800010e7983 */ /* 0x000ea40000300800 */
[----:B------:R-:W2:Y:S01]  /*3bcd0*/  LDL.LU R15, [R1+0x55c] ;  /* 0x00055c00010f7983 */ /* 0x000ea20000300800 */
[C---:B------:R-:W-:Y:S01]  /*3bce0*/  HMMA.16816.F32.BF16 R20, R16.reuse, R20, R24 ;  /* 0x000000141014723c */ /* 0x040fe20000041818 */
[----:B--2---:R0:W-:Y:S01]  /*3bcf0*/  STL.64 [R1+0x3c98], R14 ;  /* 0x003c980e01007387 */ /* 0x0041e20000100a00 */
[----:B----4-:R-:W-:Y:S03]  /*3bd00*/  STL.64 [R1+0x3c90], R12 ;  /* 0x003c900c01007387 */ /* 0x010fe60000100a00 */
[----:B0-----:R-:W2:Y:S01]  /*3bd10*/  LDL.64 R14, [R1+0x58] ;  /* 0x00005800010e7983 */ /* 0x001ea20000100a00 */
[----:B------:R-:W4:Y:S02]  /*3bd20*/  LDL.LU.64 R26, [R1+0x3ce0] ;  /* 0x003ce000011a7983 */ /* 0x000f240000300a00 */
[----:B------:R-:W4:Y:S11]  /*3bd30*/  LDL.LU.64 R24, [R1+0x3cd8] ;  /* 0x003cd80001187983 */ /* 0x000f360000300a00 */
[----:B------:R-:W-:Y:S04]  /*3bd40*/  @!UPT UIADD3 URZ, URZ, URZ, URZ ;  /* 0x0000003f3f3ff290 */ /* 0x000fe8000fffe03f */
[----:B------:R0:W-:Y:S01]  /*3bd50*/  STL.64 [R1+0x9e0], R20 ;  /* 0x0009e01401007387 */ /* 0x0001e20000100a00 */
[----:B------:R4:W-:Y:S04]  /*3bd60*/  STL.64 [R1+0x9e8], R22 ;  /* 0x0009e81601007387 */ /* 0x0009e80000100a00 */
[----:B0-----:R-:W4:Y:S02]  /*3bd70*/  LDL.LU.64 R20, [R1+0x3cd0] ;  /* 0x003cd00001147983 */ /* 0x001f240000300a00 */
[C---:B----4-:R-:W-:Y:S02]  /*3bd80*/  HMMA.16816.F32.BF16 R20, R16.reuse, R20, R24 ;  /* 0x000000141014723c */ /* 0x050fe40000041818 */
[----:B------:R-:W3:Y:S11]  /*3bd90*/  LDL.LU.64 R24, [R1+0x3cc8] ;  /* 0x003cc80001187983 */ /* 0x000ef60000300a00 */
[----:B------:R-:W-:Y:S10]  /*3bda0*/  @!UPT UIADD3 URZ, URZ, URZ, URZ ;  /* 0x0000003f3f3ff290 */ /* 0x000ff4000fffe03f */
[----:B------:R-:W-:Y:S01]  /*3bdb0*/  STL.64 [R1+0x9d0], R20 ;  /* 0x0009d01401007387 */ /* 0x000fe20000100a00 */
[----:B------:R0:W-:Y:S03]  /*3bdc0*/  STL.64 [R1+0x9d8], R22 ;  /* 0x0009d81601007387 */ /* 0x0001e60000100a00 */
[----:B0-----:R-:W4:Y:S01]  /*3bdd0*/  LDL.LU.64 R22, [R1+0x3cc0] ;  /* 0x003cc00001167983 */ /* 0x001f220000300a00 */
[----:B------:R-:W4:Y:S01]  /*3bde0*/  LDL.LU.64 R20, [R1+0x3cb8] ;  /* 0x003cb80001147983 */ /* 0x000f220000300a00 */
[----:B---3--:R-:W-:Y:S02]  /*3bdf0*/  HMMA.16816.F32.BF16 R8, R16, R24, R8 ;  /* 0x000000181008723c */ /* 0x008fe40000041808 */
[----:B------:R-:W4:Y:S01]  /*3be00*/  LDL.64 R18, [R1+0x68] ;  /* 0x0000680001127983 */ /* 0x000f220000100a00 */
[----:B------:R-:W3:Y:S11]  /*3be10*/  LDL.LU R24, [R1+0x530] ;  /* 0x0005300001187983 */ /* 0x000ef60000300800 */
[----:B------:R-:W-:Y:S09]  /*3be20*/  @!UPT UIADD3 URZ, URZ, URZ, URZ ;  /* 0x0000003f3f3ff290 */ /* 0x000ff2000fffe03f */
[----:B------:R-:W-:Y:S01]  /*3be30*/  STL.64 [R1+0x6f0], R8 ;  /* 0x0006f00801007387 */ /* 0x000fe20000100a00 */
[----:B------:R-:W-:Y:S02]  /*3be40*/  STL.64 [R1+0x6f8], R10 ;  /* 0x0006f80a01007387 */ /* 0x000fe40000100a00 */
[----:B------:R-:W3:Y:S02]  /*3be50*/  LDL.LU R25, [R1+0x534] ;  /* 0x0005340001197983 */ /* 0x000ee40000300800 */
[----:B------:R-:W2:Y:S01]  /*3be60*/  LDL.LU R26, [R1+0x538] ;  /* 0x00053800011a7983 */ /* 0x000ea20000300800 */
[----:B------:R-:W2:Y:S04]  /*3be70*/  LDL.LU R27, [R1+0x53c] ;  /* 0x00053c00011b7983 */ /* 0x000ea80000300800 */
[----:B--2---:R-:W-:Y:S01]  /*3be80*/  STL.64 [R1+0x3c60], R26 ;  /* 0x003c601a01007387 */ /* 0x004fe20000100a00 */
[----:B---3--:R0:W-:Y:S03]  /*3be90*/  STL.64 [R1+0x3c58], R24 ;  /* 0x003c581801007387 */ /* 0x0081e60000100a00 */
[----:B0-----:R-:W2:Y:S01]  /*3bea0*/  LDL.LU R24, [R1+0x540] ;  /* 0x0005400001187983 */ /* 0x001ea20000300800 */
[----:B------:R-:W2:Y:S02]  /*3beb0*/  LDL.LU R25, [R1+0x544] ;  /* 0x0005440001197983 */ /* 0x000ea40000300800 */
[----:B------:R-:W3:Y:S02]  /*3bec0*/  LDL.LU R26, [R1+0x548] ;  /* 0x00054800011a7983 */ /* 0x000ee40000300800 */
[----:B------:R-:W3:Y:S01]  /*3bed0*/  LDL.LU R27, [R1+0x54c] ;  /* 0x00054c00011b7983 */ /* 0x000ee20000300800 */
[----:B----4-:R-:W-:Y:S01]  /*3bee0*/  HMMA.16816.F32.BF16 R4, R20, R18, R4 ;  /* 0x000000121404723c */ /* 0x010fe20000041804 */
[----:B---3--:R0:W-:Y:S01]  /*3bef0*/  STL.64 [R1+0x3c80], R26 ;  /* 0x003c801a01007387 */ /* 0x0081e20000100a00 */
[----:B--2---:R-:W-:Y:S02]  /*3bf00*/  STL.64 [R1+0x3c78], R24 ;  /* 0x003c781801007387 */ /* 0x004fe40000100a00 */
[----:B------:R-:W2:Y:S01]  /*3bf10*/  LDL.64 R10, [R1+0x28] ;  /* 0x00002800010a7983 */ /* 0x000ea20000100a00 */
[----:B0-----:R-:W3:Y:S04]  /*3bf20*/  LDL.64 R26, [R1+0x48] ;  /* 0x00004800011a7983 */ /* 0x001ee80000100a00 */
[----:B--2---:R0:W-:Y:S04]  /*3bf30*/  STL.64 [R1+0x3c68], R10 ;  /* 0x003c680a01007387 */ /* 0x0041e80000100a00 */
[----:B0-----:R-:W2:Y:S10]  /*3bf40*/  LDL.64 R10, [R1+0x38] ;  /* 0x00003800010a7983 */ /* 0x001eb40000100a00 */
[----:B------:R-:W-:Y:S02]  /*3bf50*/  STL.64 [R1+0x570], R4 ;  /* 0x0005700401007387 */ /* 0x000fe40000100a00 */
[----:B------:R0:W-:Y:S02]  /*3bf60*/  STL.64 [R1+0x578], R6 ;  /* 0x0005780601007387 */ /* 0x0001e40000100a00 */
[----:B0-----:R-:W4:Y:S01]  /*3bf70*/  LDL.LU.64 R6, [R1+0x3cb0] ;  /* 0x003cb00001067983 */ /* 0x001f220000300a00 */
[----:B------:R-:W4:Y:S02]  /*3bf80*/  LDL.LU.64 R4, [R1+0x3ca8] ;  /* 0x003ca80001047983 */ /* 0x000f240000300a00 */
[----:B------:R-:W-:-:S02]  /*3bf90*/  IMAD.MOV.U32 R0, RZ, RZ, R19 ;  /* 0x000000ffff007224 */ /* 0x000fc400078e0013 */
[----:B------:R-:W-:Y:S02]  /*3bfa0*/  IMAD.MOV.U32 R2, RZ, RZ, R18 ;  /* 0x000000ffff027224 */ /* 0x000fe400078e0012 */
[----:B------:R-:W2:Y:S01]  /*3bfb0*/  LDL.64 R18, [R1+0x18] ;  /* 0x0000180001127983 */ /* 0x000ea20000100a00 */
[----:B------:R-:W-:Y:S02]  /*3bfc0*/  STL [R1+0x3be4], R0 ;  /* 0x003be40001007387 */ /* 0x000fe40000100800 */
[----:B------:R-:W-:Y:S01]  /*3bfd0*/  STL [R1+0x3be0], R2 ;  /* 0x003be00201007387 */ /* 0x000fe20000100800 */
[C---:B----4-:R-:W-:Y:S11]  /*3bfe0*/  HMMA.16816.F32.BF16 R4, R20.reuse, R14, R4 ;  /* 0x0000000e1404723c */ /* 0x050ff60000041804 */
[----:B------:R-:W-:Y:S11]  /*3bff0*/  @!UPT UIADD3 URZ, URZ, URZ, URZ ;  /* 0x0000003f3f3ff290 */ /* 0x000ff6000fffe03f */
[----:B------:R-:W-:Y:S01]  /*3c000*/  @!UPT UIADD3 URZ, URZ, URZ, URZ ;  /* 0x0000003f3f3ff290 */ /* 0x000fe2000fffe03f */
[----:B------:R0:W-:Y:S01]  /*3c010*/  STL.64 [R1+0x560], R4 ;  /* 0x0005600401007387 */ /* 0x0001e20000100a00 */
[----:B------:R1:W-:Y:S02]  /*3c020*/  STL.64 [R1+0x568], R6 ;  /* 0x0005680601007387 */ /* 0x0003e40000100a00 */
[----:B0-----:R-:W-:Y:S01]  /*3c030*/  IMAD.MOV.U32 R5, RZ, RZ, R14 ;  /* 0x000000ffff057224 */ /* 0x001fe200078e000e */
[----:B-1----:R-:W4:Y:S01]  /*3c040*/  LDL.LU.64 R6, [R1+0x3ca0] ;  /* 0x003ca00001067983 */ /* 0x002f220000300a00 */
[----:B------:R-:W-:Y:S02]  /*3c050*/  IMAD.MOV.U32 R4, RZ, RZ, R15 ;  /* 0x000000ffff047224 */ /* 0x000fe400078e000f */
[----:B------:R-:W3:Y:S02]  /*3c060*/  LDL.LU.64 R14, [R1+0x3c98] ;  /* 0x003c9800010e7983 */ /* 0x000ee40000300a00 */
[----:B------:R-:W3:Y:S01]  /*3c070*/  LDL.LU.64 R12, [R1+0x3c90] ;  /* 0x003c9000010c7983 */ /* 0x000ee20000300a00 */
[----:B------:R-:W-:Y:S01]  /*3c080*/  STL [R1+0x3bec], R4 ;  /* 0x003bec0401007387 */ /* 0x000fe20000100800 */
[----:B------:R-:W-:Y:S01]  /*3c090*/  STL [R1+0x3be8], R5 ;  /* 0x003be80501007387 */ /* 0x000fe20000100800 */
[----:B---3--:R-:W-:Y:S11]  /*3c0a0*/  HMMA.16816.F32.BF16 R12, R20, R26, R12 ;  /* 0x0000001a140c723c */ /* 0x008ff6000004180c */
[----:B------:R-:W-:Y:S11]  /*3c0b0*/  @!UPT UIADD3 URZ, URZ, URZ, URZ ;  /* 0x0000003f3f3ff290 */ /* 0x000ff6000fffe03f */
[----:B------:R-:W-:Y:S01]  /*3c0c0*/  @!UPT UIADD3 URZ, URZ, URZ, URZ ;  /* 0x0000003f3f3ff290 */ /* 0x000fe2000fffe03f */
[----:B------:R0:W-:Y:S01]  /*3c0d0*/  STL.64 [R1+0x550], R12 ;  /* 0x0005500c01007387 */ /* 0x0001e20000100a00 */
[----:B------:R1:W-:Y:S02]  /*3c0e0*/  STL.64 [R1+0x558], R14 ;  /* 0x0005580e01007387 */ /* 0x0003e40000100a00 */
[----:B0-----:R-:W-:Y:S01]  /*3c0f0*/  IMAD.MOV.U32 R13, RZ, RZ, R26 ;  /* 0x000000ffff0d7224 */ /* 0x001fe200078e001a */
[----:B-1----:R-:W3:Y:S01]  /*3c100*/  LDL.LU.64 R14, [R1+0x3c88] ;  /* 0x003c8800010e7983 */ /* 0x002ee20000300a00 */
[----:B------:R-:W-:Y:S02]  /*3c110*/  IMAD.MOV.U32 R12, RZ, RZ, R27 ;  /* 0x000000ffff0c7224 */ /* 0x000fe400078e001b */
[----:B------:R-:W3:Y:S02]  /*3c120*/  LDL.LU.64 R26, [R1+0x3c80] ;  /* 0x003c8000011a7983 */ /* 0x000ee40000300a00 */
[----:B------:R-:W3:Y:S02]  /*3c130*/  LDL.LU.64 R24, [R1+0x3c78] ;  /* 0x003c780001187983 */ /* 0x000ee40000300a00 */
[----:B--2---:R-:W-:-:S02]  /*3c140*/  IMAD.MOV.U32 R0, RZ, RZ, R10 ;  /* 0x000000ffff007224 */ /* 0x004fc400078e000a */
[----:B------:R-:W-:Y:S01]  /*3c150*/  IMAD.MOV.U32 R2, RZ, RZ, R11 ;  /* 0x000000ffff027224 */ /* 0x000fe200078e000b */
[----:B---3--:R-:W-:Y:S01]  /*3c160*/  HMMA.16816.F32.BF16 R24, R20, R10, R24 ;  /* 0x0000000a1418723c */ /* 0x008fe20000041818 */
[----:B------:R-:W-:Y:S01]  /*3c170*/  STL.64 [R1+0x3c28], R14 ;  /* 0x003c280e01007387 */ /* 0x000fe20000100a00 */
[----:B------:R4:W-:Y:S02]  /*3c180*/  STL.64 [R1+0x3c20], R12 ;  /* 0x003c200c01007387 */ /* 0x0009e40000100a00 */
[----:B----4-:R-:W-:Y:S02]  /*3c190*/  IMAD.MOV.U32 R12, RZ, RZ, R7 ;  /* 0x000000ffff0c7224 */ /* 0x010fe400078e0007 */
[----:B------:R-:W-:Y:S01]  /*3c1a0*/  IMAD.MOV.U32 R14, RZ, RZ, R28 ;  /* 0x000000ffff0e7224 */ /* 0x000fe200078e001c */
[----:B------:R-:W2:Y:S01]  /*3c1b0*/  LDL.LU R7, [R1+0x3c70] ;  /* 0x003c700001077983 */ /* 0x000ea20000300800 */
[----:B------:R-:W-:Y:S02]  /*3c1c0*/  IMAD.MOV.U32 R15, RZ, RZ, R3 ;  /* 0x000000ffff0f7224 */ /* 0x000fe400078e0003 */
[----:B------:R-:W3:Y:S02]  /*3c1d0*/  LDL.LU.64 R10, [R1+0x3c68] ;  /* 0x003c6800010a7983 */ /* 0x000ee40000300a00 */
[----:B------:R-:W-:-:S11]  /*3c1e0*/  IMAD.MOV.U32 R13, RZ, RZ, R29 ;  /* 0x000000ffff0d7224 */ /* 0x000fd600078e001d */
[----:B------:R0:W-:Y:S01]  /*3c1f0*/  STL [R1+0x540], R24 ;  /* 0x0005401801007387 */ /* 0x0001e20000100800 */
[----:B------:R-:W-:Y:S02]  /*3c200*/  IMAD.MOV.U32 R28, RZ, RZ, R26 ;  /* 0x000000ffff1c7224 */ /* 0x000fe400078e001a */
[----:B------:R-:W-:Y:S02]  /*3c210*/  IMAD.MOV.U32 R3, RZ, RZ, R27 ;  /* 0x000000ffff037224 */ /* 0x000fe400078e001b */
[----:B------:R-:W-:Y:S01]  /*3c220*/  IMAD.MOV.U32 R29, RZ, RZ, R25 ;  /* 0x000000ffff1d7224 */ /* 0x000fe200078e0019 */
[----:B------:R-:W3:Y:S04]  /*3c230*/  LDL.LU.64 R26, [R1+0x3c60] ;  /* 0x003c6000011a7983 */ /* 0x000ee80000300a00 */
[----:B0-----:R-:W3:Y:S01]  /*3c240*/  LDL.LU.64 R24, [R1+0x3c58] ;  /* 0x003c580001187983 */ /* 0x001ee20000300a00 */
[----:B------:R0:W-:Y:S03]  /*3c250*/  STL [R1+0x33b8], R28 ;  /* 0x0033b81c01007387 */ /* 0x0001e60000100800 */
[----:B0-----:R-:W4:Y:S01]  /*3c260*/  LDL R28, [R1+0x1ba0] ;  /* 0x001ba000011c7983 */ /* 0x001f220000100800 */
[----:B------:R-:W-:Y:S02]  /*3c270*/  STL [R1+0x33b4], R29 ;  /* 0x0033b41d01007387 */ /* 0x000fe40000100800 */
[----:B------:R-:W-:Y:S01]  /*3c280*/  STL [R1+0x33b0], R3 ;  /* 0x0033b00301007387 */ /* 0x000fe20000100800 */
[C---:B---3--:R-:W-:Y:S11]  /*3c290*/  HMMA.16816.F32.BF16 R24, R20.reuse, R10, R24 ;  /* 0x0000000a1418723c */ /* 0x048ff60000041818 */
[----:B------:R-:W-:Y:S11]  /*3c2a0*/  @!UPT UIADD3 URZ, URZ, URZ, URZ ;  /* 0x0000003f3f3ff290 */ /* 0x000ff6000fffe03f */
[----:B------:R-:W-:Y:S01]  /*3c2b0*/  @!UPT UIADD3 URZ, URZ, URZ, URZ ;  /* 0x0000003f3f3ff290 */ /* 0x000fe2000fffe03f */
[----:B------:R0:W-:Y:S01]  /*3c2c0*/  STL.64 [R1+0x530], R24 ;  /* 0x0005301801007387 */ /* 0x0001e20000100a00 */
[----:B------:R1:W-:Y:S03]  /*3c2d0*/  STL.64 [R1+0x538], R26 ;  /* 0x0005381a01007387 */ /* 0x0003e60000100a00 */
[----:B0-----:R-:W3:Y:S01]  /*3c2e0*/  LDL.LU.64 R24, [R1+0x3c50] ;  /* 0x003c500001187983 */ /* 0x001ee20000300a00 */
[----:B------:R-:W-:Y:S01]  /*3c2f0*/  HMMA.16816.F32.BF16 R12, R20, R18, R12 ;  /* 0x00000012140c723c */ /* 0x000fe2000004180c */
[----:B------:R-:W-:Y:S02]  /*3c300*/  IMAD.MOV.U32 R4, RZ, RZ, R10 ;  /* 0x000000ffff047224 */ /* 0x000fe400078e000a */
[----:B------:R-:W-:Y:S01]  /*3c310*/  IMAD.MOV.U32 R5, RZ, RZ, R11 ;  /* 0x000000ffff057224 */ /* 0x000fe200078e000b */
[----:B------:R-:W3:Y:S01]  /*3c320*/  LDL.LU R8, [R1+0x8b0] ;  /* 0x0008b00001087983 */ /* 0x000ee20000300800 */
[----:B------:R-:W3:Y:S02]  /*3c330*/  LDL.LU R9, [R1+0x8b4] ;  /* 0x0008b40001097983 */ /* 0x000ee40000300800 */
[----:B------:R-:W3:Y:S02]  /*3c340*/  LDL.LU R10, [R1+0x8b8] ;  /* 0x0008b800010a7983 */ /* 0x000ee40000300800 */
[----:B------:R-:W3:Y:S01]  /*3c350*/  LDL.LU R11, [R1+0x8bc] ;  /* 0x0008bc00010b7983 */ /* 0x000ee20000300800 */
[----:B--2---:R-:W-:Y:S01]  /*3c360*/  STL.64 [R1+0x3c38], R6 ;  /* 0x003c380601007387 */ /* 0x004fe20000100a00 */
[----:B------:R-:W-:Y:S02]  /*3c370*/  STL.64 [R1+0x3c30], R4 ;  /* 0x003c300401007387 */ /* 0x000fe40000100a00 */
[----:B-1----:R-:W-:-:S02]  /*3c380*/  IMAD.MOV.U32 R26, RZ, RZ, R18 ;  /* 0x000000ffff1a7224 */ /* 0x002fc400078e0012 */
[----:B------:R-:W-:Y:S02]  /*3c390*/  IMAD.MOV.U32 R27, RZ, RZ, R19 ;  /* 0x000000ffff1b7224 */ /* 0x000fe400078e0013 */
[----:B----4-:R-:W0:Y:S06]  /*3c3a0*/  LDSM.16.MT88.4 R16, [R28+0x9000] ;  /* 0x009000001c10783b */ /* 0x010e2c0000004200 */
[----:B------:R1:W-:Y:S01]  /*3c3b0*/  STL.64 [R1+0x528], R14 ;  /* 0x0005280e01007387 */ /* 0x0003e20000100a00 */
[----:B------:R-:W-:Y:S02]  /*3c3c0*/  IMAD.MOV.U32 R29, RZ, RZ, R12 ;  /* 0x000000ffff1d7224 */ /* 0x000fe400078e000c */
[----:B------:R-:W-:-:S02]  /*3c3d0*/  IMAD.MOV.U32 R3, RZ, RZ, R13 ;  /* 0x000000ffff037224 */ /* 0x000fc400078e000d */
[----:B------:R-:W2:Y:S01]  /*3c3e0*/  LDL.LU R12, [R1+0x890] ;  /* 0x00089000010c7983 */ /* 0x000ea20000300800 */
[----:B------:R-:W2:Y:S04]  /*3c3f0*/  LDL.LU R13, [R1+0x894] ;  /* 0x00089400010d7983 */ /* 0x000ea80000300800 */
[----:B-1----:R-:W2:Y:S01]  /*3c400*/  LDL.LU R14, [R1+0x898] ;  /* 0x00089800010e7983 */ /* 0x002ea20000300800 */
[----:B------:R-:W2:Y:S02]  /*3c410*/  LDL.LU R15, [R1+0x89c] ;  /* 0x00089c00010f7983 */ /* 0x000ea40000300800 */
[----:B------:R-:W4:Y:S02]  /*3c420*/  LDL.LU R4, [R1+0x8a0] ;  /* 0x0008a00001047983 */ /* 0x000f240000300800 */
[----:B------:R-:W4:Y:S01]  /*3c430*/  LDL.LU R5, [R1+0x8a4] ;  /* 0x0008a40001057983 */ /* 0x000f220000300800 */
[----:B------:R-:W4:Y:S01]  /*3c440*/  LDL.LU R6, [R1+0x8a8] ;  /* 0x0008a80001067983 */ /* 0x000f220000300800 */
[----:B------:R-:W4:Y:S02]  /*3c450*/  LDL.LU R7, [R1+0x8ac] ;  /* 0x0008ac0001077983 */ /* 0x000f240000300800 */
[----:B------:R1:W-:Y:S01]  /*3c460*/  STL.64 [R1+0x3ba0], R26 ;  /* 0x003ba01a01007387 */ /* 0x0003e20000100a00 */
[----:B---3--:R-:W-:Y:S01]  /*3c470*/  STL.64 [R1+0x3b98], R24 ;  /* 0x003b981801007387 */ /* 0x008fe20000100a00 */
[----:B-1----:R-:W3:Y:S03]  /*3c480*/  LDL.64 R26, [R1+0x118] ;  /* 0x00011800011a7983 */ /* 0x002ee60000100a00 */
[----:B---3--:R1:W-:Y:S04]  /*3c490*/  STL.64 [R1+0x3bf0], R26 ;  /* 0x003bf01a01007387 */ /* 0x0083e80000100a00 */
[----:B-1----:R-:W3:Y:S04]  /*3c4a0*/  LDL.64 R26, [R1+0x128] ;  /* 0x00012800011a7983 */ /* 0x002ee80000100a00 */
[----:B---3--:R1:W-:Y:S04]  /*3c4b0*/  STL.64 [R1+0x3c00], R26 ;  /* 0x003c001a01007387 */ /* 0x0083e80000100a00 */
[----:B-1----:R-:W3:Y:S04]  /*3c4c0*/  LDL R26, [R1+0xd8] ;  /* 0x0000d800011a7983 */ /* 0x002ee80000100800 */
[----:B------:R-:W3:Y:S04]  /*3c4d0*/  LDL R27, [R1+0xdc] ;  /* 0x0000dc00011b7983 */ /* 0x000ee80000100800 */
[----:B---3--:R1:W-:Y:S01]  /*3c4e0*/  STL.64 [R1+0x3c18], R26 ;  /* 0x003c181a01007387 */ /* 0x0083e20000100a00 */
[----:B------:R-:W3:Y:S02]  /*3c4f0*/  LDL.LU R24, [R1+0x880] ;  /* 0x0008800001187983 */ /* 0x000ee40000300800 */
[----:B------:R-:W3:Y:S01]  /*3c500*/  LDL.LU R25, [R1+0x884] ;  /* 0x0008840001197983 */ /* 0x000ee20000300800 */
[----:B-1----:R-:W3:Y:S01]  /*3c510*/  LDL.LU R26, [R1+0x888] ;  /* 0x00088800011a7983 */ /* 0x002ee20000300800 */
[----:B------:R-:W3:Y:S02]  /*3c520*/  LDL.LU R27, [R1+0x88c] ;  /* 0x00088c00011b7983 */ /* 0x000ee40000300800 */
[----:B------:R-:W-:Y:S02]  /*3c530*/  STL [R1+0x33c0], R3 ;  /* 0x0033c00301007387 */ /* 0x000fe40000100800 */
[----:B------:R-:W-:Y:S01]  /*3c540*/  STL [R1+0x33bc], R29 ;  /* 0x0033bc1d01007387 */ /* 0x000fe20000100800 */
[----:B0-----:R0:W-:Y:S01]  /*3c550*/  STL.64 [R1+0x3a90], R18 ;  /* 0x003a901201007387 */ /* 0x0011e20000100a00 */
[----:B------:R-:W-:Y:S03]  /*3c560*/  STL.64 [R1+0x3a88], R16 ;  /* 0x003a881001007387 */ /* 0x000fe60000100a00 */
[----:B0-----:R-:W2:Y:S04]  /*3c570*/  LDL R18, [R1+0x8] ;  /* 0x0000080001127983 */ /* 0x001ea80000100800 */
[----:B------:R-:W2:Y:S02]  /*3c580*/  LDL R19, [R1+0xc] ;  /* 0x00000c0001137983 */ /* 0x000ea40000100800 */
[----:B--2---:R-:W-:Y:S11]  /*3c590*/  HMMA.16816.F32.BF16 R8, R20, R18, R8 ;  /* 0x000000121408723c */ /* 0x004ff60000041808 */
[----:B------:R-:W-:Y:S11]  /*3c5a0*/  @!UPT UIADD3 URZ, URZ, URZ, URZ ;  /* 0x0000003f3f3ff290 */ /* 0x000ff6000fffe03f */
[----:B------:R-:W-:Y:S01]  /*3c5b0*/  @!UPT UIADD3 URZ, URZ, URZ, URZ ;  /* 0x0000003f3f3ff290 */ /* 0x000fe2000fffe03f */
[----:B------:R-:W-:Y:S01]  /*3c5c0*/  STL.64 [R1+0x900], R8 ;  /* 0x0009000801007387 */ /* 0x000fe20000100a00 */
[----:B------:R0:W-:Y:S03]  /*3c5d0*/  STL.64 [R1+0x908], R10 ;  /* 0x0009080a01007387 */ /* 0x0001e60000100a00 */
[----:B0-----:R-:W2:Y:S01]  /*3c5e0*/  LDL.LU.64 R10, [R1+0x3c48] ;  /* 0x003c4800010a7983 */ /* 0x001ea20000300a00 */
[----:B------:R2:W-:Y:S02]  /*3c5f0*/  STL.64 [R1+0x3bf8], R18 ;  /* 0x003bf81201007387 */ /* 0x0005e40000100a00 */
[----:B------:R-:W3:Y:S02]  /*3c600*/  LDL.LU R16, [R1+0x860] ;  /* 0x0008600001107983 */ /* 0x000ee40000300800 */
[----:B------:R-:W3:Y:S02]  /*3c610*/  LDL.LU R17, [R1+0x864] ;  /* 0x0008640001117983 */ /* 0x000ee40000300800 */
[----:B--2---:R-:W-:-:S02]  /*3c620*/  IMAD.MOV.U32 R18, RZ, RZ, R10 ;  /* 0x000000ffff127224 */ /* 0x004fc400078e000a */
[----:B------:R-:W-:Y:S01]  /*3c630*/  IMAD.MOV.U32 R19, RZ, RZ, R11 ;  /* 0x000000ffff137224 */ /* 0x000fe200078e000b */
[----:B------:R-:W4:Y:S01]  /*3c640*/  LDL.LU R10, [R1+0x3c44] ;  /* 0x003c4400010a7983 */ /* 0x000f220000300800 */
[----:B------:R-:W4:Y:S03]  /*3c650*/  LDL.LU R11, [R1+0x3c40] ;  /* 0x003c4000010b7983 */ /* 0x000f260000300800 */
[----:B------:R-:W-:Y:S01]  /*3c660*/  STL.64 [R1+0x3c10], R18 ;  /* 0x003c101201007387 */ /* 0x000fe20000100a00 */
[----:B---3--:R0:W-:Y:S03]  /*3c670*/  STL.64 [R1+0x3c08], R16 ;  /* 0x003c081001007387 */ /* 0x0081e60000100a00 */
[----:B0-----:R-:W2:Y:S01]  /*3c680*/  LDL.LU R16, [R1+0x870] ;  /* 0x0008700001107983 */ /* 0x001ea20000300800 */
[----:B------:R-:W2:Y:S02]  /*3c690*/  LDL.LU R17, [R1+0x874] ;  /* 0x0008740001117983 */ /* 0x000ea40000300800 */
[----:B------:R-:W2:Y:S02]  /*3c6a0*/  LDL.LU R18, [R1+0x878] ;  /* 0x0008780001127983 */ /* 0x000ea40000300800 */
[----:B------:R-:W2:Y:S01]  /*3c6b0*/  LDL.LU R19, [R1+0x87c] ;  /* 0x00087c0001137983 */ /* 0x000ea20000300800 */
[C---:B----4-:R-:W-:Y:S11]  /*3c6c0*/  HMMA.16816.F32.BF16 R4, R20.reuse, R10, R4 ;  /* 0x0000000a1404723c */ /* 0x050ff60000041804 */
[----:B------:R-:W-:Y:S11]  /*3c6d0*/  @!UPT UIADD3 URZ, URZ, URZ, URZ ;  /* 0x0000003f3f3ff290 */ /* 0x000ff6000fffe03f */
[----:B------:R-:W-:Y:S01]  /*3c6e0*/  @!UPT UIADD3 URZ, URZ, URZ, URZ ;  /* 0x0000003f3f3ff290 */ /* 0x000fe2000fffe03f */
[----:B------:R-:W-:Y:S01]  /*3c6f0*/  STL.64 [R1+0x8f0], R4 ;  /* 0x0008f00401007387 */ /* 0x000fe20000100a00 */
[----:B------:R0:W-:Y:S03]  /*3c700*/  STL.64 [R1+0x8f8], R6 ;  /* 0x0008f80601007387 */ /* 0x0001e60000100a00 */
[----:B0-----:R-:W3:Y:S01]  /*3c710*/  LDL.LU.64 R6, [R1+0x3c38] ;  /* 0x003c380001067983 */ /* 0x001ee20000300a00 */
[----:B------:R-:W4:Y:S01]  /*3c720*/  LDL.LU.64 R4, [R1+0x3c30] ;  /* 0x003c300001047983 */ /* 0x000f220000300a00 */
[C---:B---3--:R-:W-:Y:S11]  /*3c730*/  HMMA.16816.F32.BF16 R12, R20.reuse, R6, R12 ;  /* 0x00000006140c723c */ /* 0x048ff6000004180c */
[----:B------:R-:W-:Y:S11]  /*3c740*/  @!UPT UIADD3 URZ, URZ, URZ, URZ ;  /* 0x0000003f3f3ff290 */ /* 0x000ff6000fffe03f */
[----:B------:R-:W-:Y:S01]  /*3c750*/  @!UPT UIADD3 URZ, URZ, URZ, URZ ;  /* 0x0000003f3f3ff290 */ /* 0x000fe2000fffe03f */
[----:B------:R-:W-:Y:S01]  /*3c760*/  STL.64 [R1+0x8e0], R12 ;  /* 0x0008e00c01007387 */ /* 0x000fe20000100a00 */
[----:B------:R0:W-:Y:S03]  /*3c770*/  STL.64 [R1+0x8e8], R14 ;  /* 0x0008e80e01007387 */ /* 0x0001e60000100a00 */
[----:B0-----:R-:W3:Y:S01]  /*3c780*/  LDL.LU.64 R14, [R1+0x3c28] ;  /* 0x003c2800010e7983 */ /* 0x001ee20000300a00 */
[----:B------:R-:W2:Y:S02]  /*3c790*/  LDL.LU.64 R12, [R1+0x3c20] ;  /* 0x003c2000010c7983 */ /* 0x000ea40000300a00 */
[----:B------:R-:W-:Y:S02]  /*3c7a0*/  STL.64 [R1+0x3b08], R6 ;  /* 0x003b080601007387 */ /* 0x000fe40000100a00 */
[----:B------:R-:W2:Y:S01]  /*3c7b0*/  LDL R8, [R1+0x1b9c] ;  /* 0x001b9c0001087983 */ /* 0x000ea20000100800 */
[C---:B---3--:R-:W-:Y:S11]  /*3c7c0*/  HMMA.16816.F32.BF16 R24, R20.reuse, R14, R24 ;  /* 0x0000000e1418723c */ /* 0x048ff60000041818 */
[----:B------:R-:W-:Y:S11]  /*3c7d0*/  @!UPT UIADD3 URZ, URZ, URZ, URZ ;  /* 0x0000003f3f3ff290 */ /* 0x000ff6000fffe03f */
[----:B------:R-:W-:Y:S01]  /*3c7e0*/  @!UPT UIADD3 URZ, URZ, URZ, URZ ;  /* 0x0000003f3f3ff290 */ /* 0x000fe2000fffe03f */
[----:B------:R-:W-:Y:S01]  /*3c7f0*/  STL.64 [R1+0x8d0], R24 ;  /* 0x0008d01801007387 */ /* 0x000fe20000100a00 */
[----:B------:R0:W-:Y:S03]  /*3c800*/  STL.64 [R1+0x8d8], R26 ;  /* 0x0008d81a01007387 */ /* 0x0001e60000100a00 */
[----:B0-----:R-:W2:Y:S01]  /*3c810*/  LDL.LU.64 R26, [R1+0x3c18] ;  /* 0x003c1800011a7983 */ /* 0x001ea20000300a00 */
[----:B------:R-:W-:Y:S01]  /*3c820*/  STL.64 [R1+0x3ba8], R14 ;  /* 0x003ba80e01007387 */ /* 0x000fe20000100a00 */
[C---:B--2---:R-:W-:Y:S02]  /*3c830*/  HMMA.16816.F32.BF16 R24, R20.reuse, R26, R16 ;  /* 0x0000001a1418723c */ /* 0x044fe40000041810 */
[----:B------:R-:W2:Y:S01]  /*3c840*/  LDL.LU.64 R18, [R1+0x3c10] ;  /* 0x003c100001127983 */ /* 0x000ea20000300a00 */
[----:B------:R-:W2:Y:S11]  /*3c850*/  LDL.LU.64 R16, [R1+0x3c08] ;  /* 0x003c080001107983 */ /* 0x000eb60000300a00 */
[----:B------:R-:W-:Y:S09]  /*3c860*/  @!UPT UIADD3 URZ, URZ, URZ, URZ ;  /* 0x0000003f3f3ff290 */ /* 0x000ff2000fffe03f */
[----:B------:R-:W-:Y:S01]  /*3c870*/  STL.64 [R1+0x9c0], R24 ;  /* 0x0009c01801007387 */ /* 0x000fe20000100a00 */
[----:B------:R0:W-:Y:S03]  /*3c880*/  STL.64 [R1+0x9c8], R26 ;  /* 0x0009c81a01007387 */ /* 0x0001e60000100a00 */
[----:B0-----:R-:W2:Y:S02]  /*3c890*/  LDL.LU.64 R26, [R1+0x3c00] ;  /* 0x003c0000011a7983 */ /* 0x001ea40000300a00 */
[----:B--2---:R-:W-:Y:S01]  /*3c8a0*/  HMMA.16816.F32.BF16 R16, R20, R26, R16 ;  /* 0x0000001a1410723c */ /* 0x004fe20000041810 */
[----:B------:R-:W-:Y:S02]  /*3c8b0*/  IMAD.MOV.U32 R9, RZ, RZ, R26 ;  /* 0x000000ffff097224 */ /* 0x000fe400078e001a */
[----:B------:R-:W-:Y:S11]  /*3c8c0*/  IMAD.MOV.U32 R3, RZ, RZ, R27 ;  /* 0x000000ffff037224 */ /* 0x000ff600078e001b */
[----:B------:R-:W-:Y:S09]  /*3c8d0*/  @!UPT UIADD3 URZ, URZ, URZ, URZ ;  /* 0x0000003f3f3ff290 */ /* 0x000ff2000fffe03f */
[----:B------:R-:W-:Y:S01]  /*3c8e0*/  STL.64 [R1+0x8b0], R16 ;  /* 0x0008b01001007387 */ /* 0x000fe20000100a00 */
[----:B------:R0:W-:Y:S03]  /*3c8f0*/  STL.64 [R1+0x8b8], R18 ;  /* 0x0008b81201007387 */ /* 0x0001e60000100a00 */
[----:B0-----:R-:W2:Y:S01]  /*3c900*/  LDL.LU.64 R18, [R1+0x3bf8] ;  /* 0x003bf80001127983 */ /* 0x001ea20000300a00 */
[----:B------:R-:W3:Y:S02]  /*3c910*/  LDL.LU.64 R26, [R1+0x3bf0] ;  /* 0x003bf000011a7983 */ /* 0x000ee40000300a00 */
[----:B------:R4:W-:Y:S02]  /*3c920*/  STL.64 [R1+0x3b18], R10 ;  /* 0x003b180a01007387 */ /* 0x0009e40000100a00 */
[----:B------:R-:W-:Y:S02]  /*3c930*/  STL.64 [R1+0x3b10], R8 ;  /* 0x003b100801007387 */ /* 0x000fe40000100a00 */
[----:B----4-:R-:W-:-:S02]  /*3c940*/  IMAD.MOV.U32 R10, RZ, RZ, R4 ;  /* 0x000000ffff0a7224 */ /* 0x010fc400078e0004 */
[----:B------:R-:W-:Y:S01]  /*3c950*/  IMAD.MOV.U32 R11, RZ, RZ, R5 ;  /* 0x000000ffff0b7224 */ /* 0x000fe200078e0005 */
[----:B------:R-:W4:Y:S01]  /*3c960*/  LDL.LU R4, [R1+0x3bec] ;  /* 0x003bec0001047983 */ /* 0x000f220000300800 */
[----:B------:R-:W2:Y:S03]  /*3c970*/  LDL.LU R5, [R1+0x3be8] ;  /* 0x003be80001057983 */ /* 0x000ea60000300800 */
[----:B------:R0:W-:Y:S02]  /*3c980*/  STL.64 [R1+0x3b30], R10 ;  /* 0x003b300a01007387 */ /* 0x0001e40000100a00 */
[----:B0-----:R-:W-:Y:S02]  /*3c990*/  IMAD.MOV.U32 R10, RZ, RZ, R0 ;  /* 0x000000ffff0a7224 */ /* 0x001fe400078e0000 */
[----:B------:R-:W-:Y:S01]  /*3c9a0*/  IMAD.MOV.U32 R11, RZ, RZ, R2 ;  /* 0x000000ffff0b7224 */ /* 0x000fe200078e0002 */
[----:B------:R-:W2:Y:S01]  /*3c9b0*/  LDL.LU R0, [R1+0x3be4] ;  /* 0x003be40001007983 */ /* 0x000ea20000300800 */
[----:B------:R-:W2:Y:S03]  /*3c9c0*/  LDL.LU R2, [R1+0x3be0] ;  /* 0x003be00001027983 */ /* 0x000ea60000300800 */
[----:B------:R0:W-:Y:S01]  /*3c9d0*/  STL.64 [R1+0x3b48], R10 ;  /* 0x003b480a01007387 */ /* 0x0001e20000100a00 */
[----:B------:R-:W2:Y:S02]  /*3c9e0*/  LDL.LU R8, [R1+0x850] ;  /* 0x0008500001087983 */ /* 0x000ea40000300800 */
[----:B------:R-:W2:Y:S01]  /*3c9f0*/  LDL.LU R9, [R1+0x854] ;  /* 0x0008540001097983 */ /* 0x000ea20000300800 */
[----:B0-----:R-:W2:Y:S01]  /*3ca00*/  LDL.LU R10, [R1+0x858] ;  /* 0x00085800010a7983 */ /* 0x001ea20000300800 */
[----:B------:R-:W2:Y:S02]  /*3ca10*/  LDL.LU R11, [R1+0x85c] ;  /* 0x00085c00010b7983 */ /* 0x000ea40000300800 */
[----:B---3--:R-:W-:-:S02]  /*3ca20*/  IMAD.MOV.U32 R17, RZ, RZ, R26 ;  /* 0x000000ffff117224 */ /* 0x008fc400078e001a */
[----:B------:R-:W-:Y:S01]  /*3ca30*/  IMAD.MOV.U32 R16, RZ, RZ, R27 ;  /* 0x000000ffff107224 */ /* 0x000fe200078e001b */
[----:B--2---:R-:W-:Y:S11]  /*3ca40*/  HMMA.16816.F32.BF16 R8, R20, R26, R8 ;  /* 0x0000001a1408723c */ /* 0x004ff60000041808 */
[----:B------:R-:W-:Y:S11]  /*3ca50*/  @!UPT UIADD3 URZ, URZ, URZ, URZ ;  /* 0x0000003f3f3ff290 */ /* 0x000ff6000fffe03f */
[----:B------:R-:W-:Y:S01]  /*3ca60*/  @!UPT UIADD3 URZ, URZ, URZ, URZ ;  /* 0x0000003f3f3ff290 */ /* 0x000fe2000fffe03f */
[----:B------:R-:W-:Y:S01]  /*3ca70*/  STL.64 [R1+0x8a0], R8 ;  /* 0x0008a00801007387 */ /* 0x000fe20000100a00 */
[----:B------:R0:W-:Y:S02]  /*3ca80*/  STL.64 [R1+0x8a8], R10 ;  /* 0x0008a80a01007387 */ /* 0x0001e40000100a00 */
[----:B0-----:R-:W-:Y:S02]  /*3ca90*/  IMAD.MOV.U32 R10, RZ, RZ, R13 ;  /* 0x000000ffff0a7224 */ /* 0x001fe400078e000d */
[----:B------:R-:W-:-:S05]  /*3caa0*/  IMAD.MOV.U32 R11, RZ, RZ, R12 ;  /* 0x000000ffff0b7224 */ /* 0x000fca00078e000c */
[----:B------:R-:W-:Y:S01]  /*3cab0*/  STL.64 [R1+0x3b60], R10 ;  /* 0x003b600a01007387 */ /* 0x000fe20000100a00 */
[----:B------:R-:W-:Y:S02]  /*3cac0*/  STL.64 [R1+0x3b28], R18 ;  /* 0x003b281201007387 */ /* 0x000fe40000100a00 */
[----:B------:R0:W-:Y:S02]  /*3cad0*/  STL.64 [R1+0x3b20], R16 ;  /* 0x003b201001007387 */ /* 0x0001e40000100a00 */
[----:B0-----:R-:W2:Y:S01]  /*3cae0*/  LDL.LU R16, [R1+0x2c0] ;  /* 0x0002c00001107983 */ /* 0x001ea20000300800 */
[----:B------:R-:W2:Y:S02]  /*3caf0*/  LDL.LU R17, [R1+0x2c4] ;  /* 0x0002c40001117983 */ /* 0x000ea40000300800 */
[----:B------:R-:W3:Y:S02]  /*3cb00*/  LDL.LU R18, [R1+0x2c8] ;  /* 0x0002c80001127983 */ /* 0x000ee40000300800 */
[----:B------:R-:W3:Y:S01]  /*3cb10*/  LDL.LU R19, [R1+0x2cc] ;  /* 0x0002cc0001137983 */ /* 0x000ee20000300800 */
[----:B------:R-:W2:Y:S01]  /*3cb20*/  LDL.LU R12, [R1+0x510] ;  /* 0x00051000010c7983 */ /* 0x000ea20000300800 */
[----:B------:R-:W2:Y:S02]  /*3cb30*/  LDL.LU R13, [R1+0x514] ;  /* 0x00051400010d7983 */ /* 0x000ea40000300800 */
[----:B------:R-:W2:Y:S02]  /*3cb40*/  LDL.LU R14, [R1+0x518] ;  /* 0x00051800010e7983 */ /* 0x000ea40000300800 */
[----:B------:R-:W2:Y:S02]  /*3cb50*/  LDL.LU R15, [R1+0x51c] ;  /* 0x00051c00010f7983 */ /* 0x000ea40000300800 */
[----:B--2---:R0:W-:Y:S01]  /*3cb60*/  STL.64 [R1+0x3bb8], R14 ;  /* 0x003bb80e01007387 */ /* 0x0041e20000100a00 */
[----:B------:R-:W-:Y:S03]  /*3cb70*/  STL.64 [R1+0x3bb0], R12 ;  /* 0x003bb00c01007387 */ /* 0x000fe60000100a00 */
[----:B0-----:R-:W2:Y:S04]  /*3cb80*/  LDL.64 R14, [R1+0xf8] ;  /* 0x0000f800010e7983 */ /* 0x001ea80000100a00 */
[----:B--2---:R-:W-:Y:S01]  /*3cb90*/  STL.64 [R1+0x3bc8], R14 ;  /* 0x003bc80e01007387 */ /* 0x004fe20000100a00 */
[----:B------:R-:W2:Y:S03]  /*3cba0*/  LDL.64 R26, [R1+0xe8] ;  /* 0x0000e800011a7983 */ /* 0x000ea60000100a00 */
[----:B--2---:R0:W-:Y:S01]  /*3cbb0*/  STL.64 [R1+0x3bc0], R26 ;  /* 0x003bc01a01007387 */ /* 0x0041e20000100a00 */
[----:B------:R-:W2:Y:S02]  /*3cbc0*/  LDL.LU R24, [R1+0x830] ;  /* 0x0008300001187983 */ /* 0x000ea40000300800 */
[----:B------:R-:W2:Y:S01]  /*3cbd0*/  LDL.LU R25, [R1+0x834] ;  /* 0x0008340001197983 */ /* 0x000ea20000300800 */
[----:B0-----:R-:W2:Y:S01]  /*3cbe0*/  LDL.LU R26, [R1+0x838] ;  /* 0x00083800011a7983 */ /* 0x001ea20000300800 */
[----:B------:R-:W2:Y:S02]  /*3cbf0*/  LDL.LU R27, [R1+0x83c] ;  /* 0x00083c00011b7983 */ /* 0x000ea40000300800 */
[----:B------:R-:W-:-:S02]  /*3cc00*/  IMAD.MOV.U32 R10, RZ, RZ, R5 ;  /* 0x000000ffff0a7224 */ /* 0x000fc400078e0005 */
[----:B----4-:R-:W-:Y:S01]  /*3cc10*/  IMAD.MOV.U32 R11, RZ, RZ, R4 ;  /* 0x000000ffff0b7224 */ /* 0x010fe200078e0004 */
[----:B--2---:R-:W-:Y:S01]  /*3cc20*/  STL.64 [R1+0x3bd8], R26 ;  /* 0x003bd81a01007387 */ /* 0x004fe20000100a00 */
[----:B------:R0:W-:Y:S02]  /*3cc30*/  STL.64 [R1+0x3bd0], R24 ;  /* 0x003bd01801007387 */ /* 0x0001e40000100a00 */
[----:B------:R-:W2:Y:S02]  /*3cc40*/  LDL R14, [R1+0x108] ;  /* 0x00010800010e7983 */ /* 0x000ea40000100800 */
[----:B------:R-:W2:Y:S01]  /*3cc50*/  LDL R15, [R1+0x10c] ;  /* 0x00010c00010f7983 */ /* 0x000ea20000100800 */
[----:B0-----:R-:W2:Y:S01]  /*3cc60*/  LDL.LU R24, [R1+0x840] ;  /* 0x0008400001187983 */ /* 0x001ea20000300800 */
[----:B------:R-:W2:Y:S02]  /*3cc70*/  LDL.LU R25, [R1+0x844] ;  /* 0x0008440001197983 */ /* 0x000ea40000300800 */
[----:B------:R-:W2:Y:S02]  /*3cc80*/  LDL.LU R26, [R1+0x848] ;  /* 0x00084800011a7983 */ /* 0x000ea40000300800 */
[----:B------:R-:W2:Y:S01]  /*3cc90*/  LDL.LU R27, [R1+0x84c] ;  /* 0x00084c00011b7983 */ /* 0x000ea20000300800 */
[----:B------:R-:W-:Y:S01]  /*3cca0*/  STL.64 [R1+0x3b78], R10 ;  /* 0x003b780a01007387 */ /* 0x000fe20000100a00 */
[----:B---3--:R-:W-:Y:S02]  /*3ccb0*/  STL.64 [R1+0x3b40], R18 ;  /* 0x003b401201007387 */ /* 0x008fe40000100a00 */
[----:B------:R0:W-:Y:S02]  /*3ccc0*/  STL.64 [R1+0x3b38], R16 ;  /* 0x003b381001007387 */ /* 0x0001e40000100a00 */
[----:B0-----:R-:W3:Y:S01]  /*3ccd0*/  LDL.LU R16, [R1+0x2d0] ;  /* 0x0002d00001107983 */ /* 0x001ee20000300800 */
[----:B------:R-:W3:Y:S02]  /*3cce0*/  LDL.LU R17, [R1+0x2d4] ;  /* 0x0002d40001117983 */ /* 0x000ee40000300800 */
[----:B------:R-:W4:Y:S02]  /*3ccf0*/  LDL.LU R18, [R1+0x2d8] ;  /* 0x0002d80001127983 */ /* 0x000f240000300800 */
[----:B------:R-:W4:Y:S02]  /*3cd00*/  LDL.LU R19, [R1+0x2dc] ;  /* 0x0002dc0001137983 */ /* 0x000f240000300800 */
[----:B----4-:R-:W-:Y:S01]  /*3cd10*/  STL.64 [R1+0x3b58], R18 ;  /* 0x003b581201007387 */ /* 0x010fe20000100a00 */
[----:B---3--:R0:W-:Y:S03]  /*3cd20*/  STL.64 [R1+0x3b50], R16 ;  /* 0x003b501001007387 */ /* 0x0081e60000100a00 */
[----:B0-----:R-:W3:Y:S01]  /*3cd30*/  LDL.LU R16, [R1+0x2e0] ;  /* 0x0002e00001107983 */ /* 0x001ee20000300800 */
[----:B------:R-:W3:Y:S02]  /*3cd40*/  LDL.LU R17, [R1+0x2e4] ;  /* 0x0002e40001117983 */ /* 0x000ee40000300800 */
[----:B------:R-:W4:Y:S02]  /*3cd50*/  LDL.LU R18, [R1+0x2e8] ;  /* 0x0002e80001127983 */ /* 0x000f240000300800 */
[----:B------:R-:W4:Y:S01]  /*3cd60*/  LDL.LU R19, [R1+0x2ec] ;  /* 0x0002ec0001137983 */ /* 0x000f220000300800 */
[----:B--2---:R-:W-:Y:S01]  /*3cd70*/  HMMA.16816.F32.BF16 R12, R20, R14, R24 ;  /* 0x0000000e140c723c */ /* 0x004fe20000041818 */
[----:B----4-:R-:W-:Y:S01]  /*3cd80*/  STL.64 [R1+0x3b70], R18 ;  /* 0x003b701201007387 */ /* 0x010fe20000100a00 */
[----:B---3--:R0:W-:Y:S03]  /*3cd90*/  STL.64 [R1+0x3b68], R16 ;  /* 0x003b681001007387 */ /* 0x0081e60000100a00 */
[----:B0-----:R-:W2:Y:S01]  /*3cda0*/  LDL.LU R16, [R1+0x2f0] ;  /* 0x0002f00001107983 */ /* 0x001ea20000300800 */
[----:B------:R-:W2:Y:S02]  /*3cdb0*/  LDL.LU R17, [R1+0x2f4] ;  /* 0x0002f40001117983 */ /* 0x000ea40000300800 */
[----:B------:R-:W3:Y:S02]  /*3cdc0*/  LDL.LU R18, [R1+0x2f8] ;  /* 0x0002f80001127983 */ /* 0x000ee40000300800 */
[----:B------:R-:W3:Y:S02]  /*3cdd0*/  LDL.LU R19, [R1+0x2fc] ;  /* 0x0002fc0001137983 */ /* 0x000ee40000300800 */
[----:B---3--:R-:W-:Y:S01]  /*3cde0*/  STL.64 [R1+0x3b88], R18 ;  /* 0x003b881201007387 */ /* 0x008fe20000100a00 */
[----:B--2---:R0:W-:Y:S03]  /*3cdf0*/  STL.64 [R1+0x3b80], R16 ;  /* 0x003b801001007387 */ /* 0x0041e60000100a00 */
[----:B0-----:R-:W2:Y:S01]  /*3ce00*/  LDL.LU R16, [R1+0x310] ;  /* 0x0003100001107983 */ /* 0x001ea20000300800 */
[----:B------:R-:W2:Y:S02]  /*3ce10*/  LDL.LU R17, [R1+0x314] ;  /* 0x0003140001117983 */ /* 0x000ea40000300800 */
[----:B------:R-:W2:Y:S02]  /*3ce20*/  LDL.LU R18, [R1+0x318] ;  /* 0x0003180001127983 */ /* 0x000ea40000300800 */
[----:B------:R-:W2:Y:S01]  /*3ce30*/  LDL.LU R19, [R1+0x31c] ;  /* 0x00031c0001137983 */ /* 0x000ea20000300800 */
[----:B------:R-:W3:Y:S01]  /*3ce40*/  LDL.LU R4, [R1+0x710] ;  /* 0x0007100001047983 */ /* 0x000ee20000300800 */
[----:B------:R-:W3:Y:S02]  /*3ce50*/  LDL.LU R5, [R1+0x714] ;  /* 0x0007140001057983 */ /* 0x000ee40000300800 */
[----:B------:R-:W3:Y:S02]  /*3ce60*/  LDL.LU R6, [R1+0x718] ;  /* 0x0007180001067983 */ /* 0x000ee40000300800 */
[----:B------:R-:W3:Y:S01]  /*3ce70*/  LDL.LU R7, [R1+0x71c] ;  /* 0x00071c0001077983 */ /* 0x000ee20000300800 */
[----:B------:R-:W4:Y:S01]  /*3ce80*/  LDL.LU.64 R26, [R1+0x3bd8] ;  /* 0x003bd800011a7983 */ /* 0x000f220000300a00 */
[----:B------:R-:W4:Y:S02]  /*3ce90*/  LDL.LU.64 R24, [R1+0x3bd0] ;  /* 0x003bd00001187983 */ /* 0x000f240000300a00 */
[----:B------:R-:W-:Y:S02]  /*3cea0*/  STL.64 [R1+0x890], R12 ;  /* 0x0008900c01007387 */ /* 0x000fe40000100a00 */
[----:B------:R0:W-:Y:S02]  /*3ceb0*/  STL.64 [R1+0x898], R14 ;  /* 0x0008980e01007387 */ /* 0x0001e40000100a00 */
[----:B0-----:R-:W4:Y:S01]  /*3cec0*/  LDL.LU.64 R14, [R1+0x3bc8] ;  /* 0x003bc800010e7983 */ /* 0x001f220000300a00 */
[----:B------:R-:W-:-:S02]  /*3ced0*/  IMAD.MOV.U32 R10, RZ, RZ, R2 ;  /* 0x000000ffff0a7224 */ /* 0x000fc400078e0002 */
[----:B------:R-:W-:Y:S01]  /*3cee0*/  IMAD.MOV.U32 R11, RZ, RZ, R0 ;  /* 0x000000ffff0b7224 */ /* 0x000fe200078e0000 */
[C---:B----4-:R-:W-:Y:S01]  /*3cef0*/  HMMA.16816.F32.BF16 R24, R20.reuse, R14, R24 ;  /* 0x0000000e1418723c */ /* 0x050fe20000041818 */
[----:B------:R-:W-:Y:S02]  /*3cf00*/  IMAD.MOV.U32 R2, RZ, RZ, R14 ;  /* 0x000000ffff027224 */ /* 0x000fe400078e000e */
[----:B------:R-:W-:Y:S11]  /*3cf10*/  IMAD.MOV.U32 R0, RZ, RZ, R15 ;  /* 0x000000ffff007224 */ /* 0x000ff600078e000f */
[----:B------:R-:W-:Y:S09]  /*3cf20*/  @!UPT UIADD3 URZ, URZ, URZ, URZ ;  /* 0x0000003f3f3ff290 */ /* 0x000ff2000fffe03f */
[----:B------:R-:W-:Y:S01]  /*3cf30*/  STL.64 [R1+0x880], R24 ;  /* 0x0008801801007387 */ /* 0x000fe20000100a00 */
[----:B------:R0:W-:Y:S03]  /*3cf40*/  STL.64 [R1+0x888], R26 ;  /* 0x0008881a01007387 */ /* 0x0001e60000100a00 */
[----:B0-----:R-:W4:Y:S01]  /*3cf50*/  LDL.LU.64 R26, [R1+0x3bc0] ;  /* 0x003bc000011a7983 */ /* 0x001f220000300a00 */
[----:B------:R-:W4:Y:S02]  /*3cf60*/  LDL.LU.64 R14, [R1+0x3bb8] ;  /* 0x003bb800010e7983 */ /* 0x000f240000300a00 */
[----:B------:R-:W4:Y:S02]  /*3cf70*/  LDL.LU.64 R12, [R1+0x3bb0] ;  /* 0x003bb000010c7983 */ /* 0x000f240000300a00 */
[----:B----4-:R-:W-:Y:S01]  /*3cf80*/  HMMA.16816.F32.BF16 R20, R20, R26, R12 ;  /* 0x0000001a1414723c */ /* 0x010fe2000004180c */
[----:B------:R-:W4:Y:S06]  /*3cf90*/  LDL.LU.64 R14, [R1+0x3ba8] ;  /* 0x003ba800010e7983 */ /* 0x000f2c0000300a00 */
[----:B------:R-:W-:-:S02]  /*3cfa0*/  IMAD.MOV.U32 R13, RZ, RZ, R26 ;  /* 0x000000ffff0d7224 */ /* 0x000fc400078e001a */
[----:B------:R-:W-:Y:S11]  /*3cfb0*/  IMAD.MOV.U32 R12, RZ, RZ, R27 ;  /* 0x000000ffff0c7224 */ /* 0x000ff600078e001b */
[----:B------:R-:W-:Y:S03]  /*3cfc0*/  @!UPT UIADD3 URZ, URZ, URZ, URZ ;  /* 0x0000003f3f3ff290 */ /* 0x000fe6000fffe03f */
[----:B------:R-:W-:Y:S01]  /*3cfd0*/  STL.64 [R1+0x500], R20 ;  /* 0x0005001401007387 */ /* 0x000fe20000100a00 */
[----:B------:R0:W-:Y:S02]  /*3cfe0*/  STL.64 [R1+0x508], R22 ;  /* 0x0005081601007387 */ /* 0x0001e40000100a00 */
[----:B------:R-:W0:Y:S02]  /*3cff0*/  LDL.LU.64 R26, [R1+0x3ba0] ;  /* 0x003ba000011a7983 */ /* 0x000e240000300a00 */
[----:B------:R-:W2:Y:S02]  /*3d000*/  LDL.LU.64 R24, [R1+0x3b98] ;  /* 0x003b980001187983 */ /* 0x000ea40000300a00 */
[----:B0-----:R-:W-:Y:S02]  /*3d010*/  IMAD.MOV.U32 R22, RZ, RZ, R26 ;  /* 0x000000ffff167224 */ /* 0x001fe400078e001a */
[----:B------:R-:W-:Y:S01]  /*3d020*/  IMAD.MOV.U32 R23, RZ, RZ, R27 ;  /* 0x000000ffff177224 */ /* 0x000fe200078e001b */
[----:B------:R-:W2:Y:S01]  /*3d030*/  LDL.LU R26, [R1+0x3b94] ;  /* 0x003b9400011a7983 */ /* 0x000ea20000300800 */
[----:B------:R-:W2:Y:S02]  /*3d040*/  LDL.LU R27, [R1+0x3b90] ;  /* 0x003b9000011b7983 */ /* 0x000ea40000300800 */
[----:B----4-:R-:W-:Y:S02]  /*3d050*/  STL.64 [R1+0x3b00], R14 ;  /* 0x003b000e01007387 */ /* 0x010fe40000100a00 */
[----:B------:R0:W-:Y:S02]  /*3d060*/  STL.64 [R1+0x3af8], R12 ;  /* 0x003af80c01007387 */ /* 0x0001e40000100a00 */
[----:B0-----:R-:W4:Y:S01]  /*3d070*/  LDL.LU R12, [R1+0x2a0] ;  /* 0x0002a000010c7983 */ /* 0x001f220000300800 */
[----:B------:R-:W4:Y:S02]  /*3d080*/  LDL.LU R13, [R1+0x2a4] ;  /* 0x0002a400010d7983 */ /* 0x000f240000300800 */
[----:B------:R-:W4:Y:S02]  /*3d090*/  LDL.LU R14, [R1+0x2a8] ;  /* 0x0002a800010e7983 */ /* 0x000f240000300800 */
[----:B------:R-:W4:Y:S01]  /*3d0a0*/  LDL.LU R15, [R1+0x2ac] ;  /* 0x0002ac00010f7983 */ /* 0x000f220000300800 */
[C---:B--2---:R-:W-:Y:S01]  /*3d0b0*/  HMMA.16816.F32.BF16 R8, R24.reuse, R10, R16 ;  /* 0x0000000a1808723c */ /* 0x044fe20000041810 */
[----:B------:R-:W2:Y:S01]  /*3d0c0*/  LDL.LU.64 R18, [R1+0x3b88] ;  /* 0x003b880001127983 */ /* 0x000ea20000300a00 */
[----:B------:R-:W2:Y:S11]  /*3d0d0*/  LDL.LU.64 R16, [R1+0x3b80] ;  /* 0x003b800001107983 */ /* 0x000eb60000300a00 */
[----:B------:R-:W-:Y:S10]  /*3d0e0*/  @!UPT UIADD3 URZ, URZ, URZ, URZ ;  /* 0x0000003f3f3ff290 */ /* 0x000ff4000fffe03f */
[----:B------:R-:W-:Y:S01]  /*3d0f0*/  STL.64 [R1+0x300], R8 ;  /* 0x0003000801007387 */ /* 0x000fe20000100a00 */
[----:B------:R0:W-:Y:S03]  /*3d100*/  STL.64 [R1+0x308], R10 ;  /* 0x0003080a01007387 */ /* 0x0001e60000100a00 */
[----:B0-----:R-:W2:Y:S02]  /*3d110*/  LDL.LU.64 R10, [R1+0x3b78] ;  /* 0x003b7800010a7983 */ /* 0x001ea40000300a00 */
[C---:B--2---:R-:W-:Y:S02]  /*3d120*/  HMMA.16816.F32.BF16 R8, R24.reuse, R10, R16 ;  /* 0x0000000a1808723c */ /* 0x044fe40000041810 */
[----:B------:R-:W2:Y:S01]  /*3d130*/  LDL.LU.64 R18, [R1+0x3b70] ;  /* 0x003b700001127983 */ /* 0x000ea20000300a00 */
[----:B------:R-:W2:Y:S11]  /*3d140*/  LDL.LU.64 R16, [R1+0x3b68] ;  /* 0x003b680001107983 */ /* 0x000eb60000300a00 */
[----:B------:R-:W-:Y:S09]  /*3d150*/  @!UPT UIADD3 URZ, URZ, URZ, URZ ;  /* 0x0000003f3f3ff290 */ /* 0x000ff2000fffe03f */
        /* <DEDUP_REMOVED lines=16> */
[----:B0-----:R-:W2:Y:S01]  /*3d260*/  LDL.LU.64 R10, [R1+0x3b30] ;  /* 0x003b3000010a7983 */ /* 0x001ea20000300a00 */
[C---:B----4-:R-:W-:Y:S01]  /*3d270*/  HMMA.16816.F32.BF16 R12, R24.reuse, R22, R12 ;  /* 0x00000016180c723c */ /* 0x050fe2000004180c */
[----:B------:R-:W0:Y:S07]  /*3d280*/  LDSM.16.MT88.4 R20, [R28+0x9080] ;  /* 0x009080001c14783b */ /* 0x000e2e0000004200 */
[----:B--2---:R-:W-:Y:S01]  /*3d290*/  HMMA.16816.F32.BF16 R8, R24, R10, R16 ;  /* 0x0000000a1808723c */ /* 0x004fe20000041810 */
[----:B------:R-:W3:Y:S01]  /*3d2a0*/  LDL.LU.64 R18, [R1+0x3b28] ;  /* 0x003b280001127983 */ /* 0x000ee20000300a00 */
[----:B------:R-:W2:Y:S11]  /*3d2b0*/  LDL.LU.64 R16, [R1+0x3b20] ;  /* 0x003b200001107983 */ /* 0x000eb60000300a00 */
[----:B------:R-:W-:Y:S10]  /*3d2c0*/  @!UPT UIADD3 URZ, URZ, URZ, URZ ;  /* 0x0000003f3f3ff290 */ /* 0x000ff4000fffe03f */
[----:B------:R-:W-:Y:S01]  /*3d2d0*/  STL.64 [R1+0x2b0], R8 ;  /* 0x0002b00801007387 */ /* 0x000fe20000100a00 */
[----:B------:R1:W-:Y:S03]  /*3d2e0*/  STL.64 [R1+0x2b8], R10 ;  /* 0x0002b80a01007387 */ /* 0x0003e60000100a00 */
[----:B-1----:R-:W4:Y:S01]  /*3d2f0*/  LDL.LU.64 R10, [R1+0x3b18] ;  /* 0x003b1800010a7983 */ /* 0x002f220000300a00 */
[----:B------:R-:W2:Y:S02]  /*3d300*/  LDL.LU.64 R8, [R1+0x3b10] ;  /* 0x003b100001087983 */ /* 0x000ea40000300a00 */
[----:B0-----:R-:W-:Y:S02]  /*3d310*/  STL [R1+0x3984], R20 ;  /* 0x0039841401007387 */ /* 0x001fe40000100800 */
[----:B------:R-:W-:Y:S01]  /*3d320*/  STL.64 [R1+0x2a0], R12 ;  /* 0x0002a00c01007387 */ /* 0x000fe20000100a00 */
[----:B------:R-:W-:Y:S01]  /*3d330*/  STL.64 [R1+0x2a8], R14 ;  /* 0x0002a80e01007387 */ /* 0x000fe20000100a00 */
[----:B------:R-:W-:Y:S02]  /*3d340*/  STL [R1+0x3980], R21 ;  /* 0x0039801501007387 */ /* 0x000fe40000100800 */
[----:B------:R-:W-:Y:S02]  /*3d350*/  STL [R1+0x397c], R22 ;  /* 0x00397c1601007387 */ /* 0x000fe40000100800 */
[----:B------:R0:W-:Y:S02]  /*3d360*/  STL [R1+0x3978], R23 ;  /* 0x0039781701007387 */ /* 0x0001e40000100800 */
[----:B0-----:R-:W2:Y:S04]  /*3d370*/  LDL.64 R22, [R1+0x108] ;  /* 0x0001080001167983 */ /* 0x001ea80000100a00 */
[----:B--2---:R0:W-:Y:S02]  /*3d380*/  STL.64 [R1+0x3ab0], R22 ;  /* 0x003ab01601007387 */ /* 0x0041e40000100a00 */
[----:B0-----:R-:W-:-:S02]  /*3d390*/  IMAD.MOV.U32 R22, RZ, RZ, R17 ;  /* 0x000000ffff167224 */ /* 0x001fc400078e0011 */
[----:B------:R-:W-:-:S05]  /*3d3a0*/  IMAD.MOV.U32 R23, RZ, RZ, R16 ;  /* 0x000000ffff177224 */ /* 0x000fca00078e0010 */
[----:B------:R0:W-:Y:S02]  /*3d3b0*/  STL.64 [R1+0x3ac0], R22 ;  /* 0x003ac01601007387 */ /* 0x0001e40000100a00 */
[----:B0-----:R-:W-:Y:S02]  /*3d3c0*/  IMAD.MOV.U32 R22, RZ, RZ, R9 ;  /* 0x000000ffff167224 */ /* 0x001fe400078e0009 */
[----:B------:R-:W-:-:S05]  /*3d3d0*/  IMAD.MOV.U32 R23, RZ, RZ, R3 ;  /* 0x000000ffff177224 */ /* 0x000fca00078e0003 */
[----:B------:R0:W-:Y:S04]  /*3d3e0*/  STL.64 [R1+0x3ad8], R22 ;  /* 0x003ad81601007387 */ /* 0x0001e80000100a00 */
[----:B0-----:R-:W2:Y:S01]  /*3d3f0*/  LDL.64 R22, [R1+0xd8] ;  /* 0x0000d80001167983 */ /* 0x001ea20000100a00 */
[----:B---3--:R-:W-:Y:S03]  /*3d400*/  HMMA.16816.F32.BF16 R12, R24, R18, R4 ;  /* 0x00000012180c723c */ /* 0x008fe60000041804 */
[----:B--2---:R-:W-:Y:S01]  /*3d410*/  STL.64 [R1+0x3af0], R22 ;  /* 0x003af01601007387 */ /* 0x004fe20000100a00 */
[----:B------:R-:W4:Y:S11]  /*3d420*/  LDL.LU R4, [R1+0x700] ;  /* 0x0007000001047983 */ /* 0x000f360000300800 */
[----:B------:R-:W-:Y:S08]  /*3d430*/  @!UPT UIADD3 URZ, URZ, URZ, URZ ;  /* 0x0000003f3f3ff290 */ /* 0x000ff0000fffe03f */
[----:B------:R0:W-:Y:S02]  /*3d440*/  STL.64 [R1+0x850], R12 ;  /* 0x0008500c01007387 */ /* 0x0001e40000100a00 */
[----:B------:R1:W-:Y:S01]  /*3d450*/  STL.64 [R1+0x858], R14 ;  /* 0x0008580e01007387 */ /* 0x0003e20000100a00 */
[----:B------:R-:W4:Y:S01]  /*3d460*/  LDL.LU R5, [R1+0x704] ;  /* 0x0007040001057983 */ /* 0x000f220000300800 */
[----:B------:R-:W4:Y:S02]  /*3d470*/  LDL.LU R6, [R1+0x708] ;  /* 0x0007080001067983 */ /* 0x000f240000300800 */
[----:B------:R-:W4:Y:S01]  /*3d480*/  LDL.LU R7, [R1+0x70c] ;  /* 0x00070c0001077983 */ /* 0x000f220000300800 */
[----:B0-----:R-:W2:Y:S01]  /*3d490*/  LDL.LU R12, [R1+0x6e0] ;  /* 0x0006e000010c7983 */ /* 0x001ea20000300800 */
[----:B------:R-:W2:Y:S02]  /*3d4a0*/  LDL.LU R13, [R1+0x6e4] ;  /* 0x0006e400010d7983 */ /* 0x000ea40000300800 */
[----:B-1----:R-:W2:Y:S02]  /*3d4b0*/  LDL.LU R14, [R1+0x6e8] ;  /* 0x0006e800010e7983 */ /* 0x002ea40000300800 */
[----:B------:R-:W2:Y:S01]  /*3d4c0*/  LDL.LU R15, [R1+0x6ec] ;  /* 0x0006ec00010f7983 */ /* 0x000ea20000300800 */
[----:B------:R-:W3:Y:S01]  /*3d4d0*/  LDL.LU R20, [R1+0x6d0] ;  /* 0x0006d00001147983 */ /* 0x000ee20000300800 */
[----:B------:R-:W3:Y:S02]  /*3d4e0*/  LDL.LU R21, [R1+0x6d4] ;  /* 0x0006d40001157983 */ /* 0x000ee40000300800 */
[----:B------:R-:W3:Y:S02]  /*3d4f0*/  LDL.LU R22, [R1+0x6d8] ;  /* 0x0006d80001167983 */ /* 0x000ee40000300800 */
[----:B------:R-:W3:Y:S01]  /*3d500*/  LDL.LU R23, [R1+0x6dc] ;  /* 0x0006dc0001177983 */ /* 0x000ee20000300800 */
[----:B------:R-:W2:Y:S01]  /*3d510*/  LDL.LU R16, [R1+0x290] ;  /* 0x0002900001107983 */ /* 0x000ea20000300800 */
[----:B------:R-:W2:Y:S02]  /*3d520*/  LDL.LU R17, [R1+0x294] ;  /* 0x0002940001117983 */ /* 0x000ea40000300800 */
[----:B------:R-:W2:Y:S02]  /*3d530*/  LDL.LU R18, [R1+0x298] ;  /* 0x0002980001127983 */ /* 0x000ea40000300800 */
[----:B------:R-:W2:Y:S02]  /*3d540*/  LDL.LU R19, [R1+0x29c] ;  /* 0x00029c0001137983 */ /* 0x000ea40000300800 */
[----:B--2---:R0:W-:Y:S01]  /*3d550*/  STL.64 [R1+0x3aa0], R18 ;  /* 0x003aa01201007387 */ /* 0x0041e20000100a00 */
[----:B------:R1:W-:Y:S02]  /*3d560*/  STL.64 [R1+0x3a98], R16 ;  /* 0x003a981001007387 */ /* 0x0003e40000100a00 */
[----:B0-----:R-:W-:-:S02]  /*3d570*/  IMAD.MOV.U32 R18, RZ, RZ, R2 ;  /* 0x000000ffff127224 */ /* 0x001fc400078e0002 */
[----:B------:R-:W-:-:S05]  /*3d580*/  IMAD.MOV.U32 R19, RZ, RZ, R0 ;  /* 0x000000ffff137224 */ /* 0x000fca00078e0000 */
[----:B------:R0:W-:Y:S01]  /*3d590*/  STL.64 [R1+0x3ab8], R18 ;  /* 0x003ab81201007387 */ /* 0x0001e20000100a00 */
[----:B-1----:R-:W2:Y:S02]  /*3d5a0*/  LDL.LU R16, [R1+0x6a0] ;  /* 0x0006a00001107983 */ /* 0x002ea40000300800 */
[----:B------:R-:W2:Y:S01]  /*3d5b0*/  LDL.LU R17, [R1+0x6a4] ;  /* 0x0006a40001117983 */ /* 0x000ea20000300800 */
[----:B0-----:R-:W2:Y:S01]  /*3d5c0*/  LDL.LU R18, [R1+0x6a8] ;  /* 0x0006a80001127983 */ /* 0x001ea20000300800 */
[----:B------:R-:W2:Y:S01]  /*3d5d0*/  LDL.LU R19, [R1+0x6ac] ;  /* 0x0006ac0001137983 */ /* 0x000ea20000300800 */
[C---:B----4-:R-:W-:Y:S02]  /*3d5e0*/  HMMA.16816.F32.BF16 R4, R24.reuse, R10, R4 ;  /* 0x0000000a1804723c */ /* 0x050fe40000041804 */
[----:B--2---:R-:W-:Y:S01]  /*3d5f0*/  STL.64 [R1+0x3ad0], R18 ;  /* 0x003ad01201007387 */ /* 0x004fe20000100a00 */
[----:B------:R0:W-:Y:S03]  /*3d600*/  STL.64 [R1+0x3ac8], R16 ;  /* 0x003ac81001007387 */ /* 0x0001e60000100a00 */
[----:B0-----:R-:W2:Y:S01]  /*3d610*/  LDL.LU R16, [R1+0x6b0] ;  /* 0x0006b00001107983 */ /* 0x001ea20000300800 */
[----:B------:R-:W2:Y:S02]  /*3d620*/  LDL.LU R17, [R1+0x6b4] ;  /* 0x0006b40001117983 */ /* 0x000ea40000300800 */
[----:B------:R-:W4:Y:S02]  /*3d630*/  LDL.LU R18, [R1+0x6b8] ;  /* 0x0006b80001127983 */ /* 0x000f240000300800 */
[----:B------:R-:W4:Y:S02]  /*3d640*/  LDL.LU R19, [R1+0x6bc] ;  /* 0x0006bc0001137983 */ /* 0x000f240000300800 */
[----:B----4-:R-:W-:Y:S01]  /*3d650*/  STL.64 [R1+0x3ae8], R18 ;  /* 0x003ae81201007387 */ /* 0x010fe20000100a00 */
[----:B--2---:R0:W-:Y:S03]  /*3d660*/  STL.64 [R1+0x3ae0], R16 ;  /* 0x003ae01001007387 */ /* 0x0041e60000100a00 */
[----:B0-----:R-:W2:Y:S01]  /*3d670*/  LDL.LU R16, [R1+0x6c0] ;  /* 0x0006c00001107983 */ /* 0x001ea20000300800 */
[----:B------:R-:W2:Y:S02]  /*3d680*/  LDL.LU R17, [R1+0x6c4] ;  /* 0x0006c40001117983 */ /* 0x000ea40000300800 */
[----:B------:R-:W2:Y:S02]  /*3d690*/  LDL.LU R18, [R1+0x6c8] ;  /* 0x0006c80001127983 */ /* 0x000ea40000300800 */
[----:B------:R-:W2:Y:S01]  /*3d6a0*/  LDL.LU R19, [R1+0x6cc] ;  /* 0x0006cc0001137983 */ /* 0x000ea20000300800 */
[----:B------:R-:W-:Y:S01]  /*3d6b0*/  STL.64 [R1+0x840], R4 ;  /* 0x0008400401007387 */ /* 0x000fe20000100a00 */
[----:B------:R0:W-:Y:S03]  /*3d6c0*/  STL.64 [R1+0x848], R6 ;  /* 0x0008480601007387 */ /* 0x0001e60000100a00 */
[----:B0-----:R-:W4:Y:S02]  /*3d6d0*/  LDL.LU.64 R6, [R1+0x3b08] ;  /* 0x003b080001067983 */ /* 0x001f240000300a00 */
[C---:B----4-:R-:W-:Y:S11]  /*3d6e0*/  HMMA.16816.F32.BF16 R12, R24.reuse, R6, R12 ;  /* 0x00000006180c723c */ /* 0x050ff6000004180c */
[----:B------:R-:W-:Y:S11]  /*3d6f0*/  @!UPT UIADD3 URZ, URZ, URZ, URZ ;  /* 0x0000003f3f3ff290 */ /* 0x000ff6000fffe03f */
[----:B------:R-:W-:Y:S01]  /*3d700*/  @!UPT UIADD3 URZ, URZ, URZ, URZ ;  /* 0x0000003f3f3ff290 */ /* 0x000fe2000fffe03f */
[----:B------:R-:W-:Y:S01]  /*3d710*/  STL.64 [R1+0x830], R12 ;  /* 0x0008300c01007387 */ /* 0x000fe20000100a00 */
[----:B------:R0:W-:Y:S03]  /*3d720*/  STL.64 [R1+0x838], R14 ;  /* 0x0008380e01007387 */ /* 0x0001e60000100a00 */
[----:B0-----:R-:W3:Y:S01]  /*3d730*/  LDL.LU.64 R14, [R1+0x3b00] ;  /* 0x003b0000010e7983 */ /* 0x001ee20000300a00 */
[----:B------:R-:W4:Y:S02]  /*3d740*/  LDL.LU.64 R12, [R1+0x3af8] ;  /* 0x003af800010c7983 */ /* 0x000f240000300a00 */
[----:B------:R0:W-:Y:S02]  /*3d750*/  STL.64 [R1+0x3a70], R6 ;  /* 0x003a700601007387 */ /* 0x0001e40000100a00 */
[----:B------:R-:W2:Y:S01]  /*3d760*/  LDL.LU R4, [R1+0x690] ;  /* 0x0006900001047983 */ /* 0x000ea20000300800 */
[----:B------:R-:W2:Y:S04]  /*3d770*/  LDL.LU R5, [R1+0x694] ;  /* 0x0006940001057983 */ /* 0x000ea80000300800 */
[----:B0-----:R-:W2:Y:S01]  /*3d780*/  LDL.LU R6, [R1+0x698] ;  /* 0x0006980001067983 */ /* 0x001ea20000300800 */
[----:B------:R-:W2:Y:S01]  /*3d790*/  LDL.LU R7, [R1+0x69c] ;  /* 0x00069c0001077983 */ /* 0x000ea20000300800 */
[C---:B---3--:R-:W-:Y:S11]  /*3d7a0*/  HMMA.16816.F32.BF16 R20, R24.reuse, R14, R20 ;  /* 0x0000000e1814723c */ /* 0x048ff60000041814 */
[----:B------:R-:W-:Y:S11]  /*3d7b0*/  @!UPT UIADD3 URZ, URZ, URZ, URZ ;  /* 0x0000003f3f3ff290 */ /* 0x000ff6000fffe03f */
[----:B------:R-:W-:Y:S01]  /*3d7c0*/  @!UPT UIADD3 URZ, URZ, URZ, URZ ;  /* 0x0000003f3f3ff290 */ /* 0x000fe2000fffe03f */
[----:B------:R-:W-:Y:S01]  /*3d7d0*/  STL.64 [R1+0x710], R20 ;  /* 0x0007101401007387 */ /* 0x000fe20000100a00 */
[----:B------:R0:W-:Y:S03]  /*3d7e0*/  STL.64 [R1+0x718], R22 ;  /* 0x0007181601007387 */ /* 0x0001e60000100a00 */
[----:B0-----:R-:W2:Y:S01]  /*3d7f0*/  LDL.LU.64 R22, [R1+0x3af0] ;  /* 0x003af00001167983 */ /* 0x001ea20000300a00 */
[----:B------:R-:W-:Y:S01]  /*3d800*/  STL.64 [R1+0x3a18], R14 ;  /* 0x003a180e01007387 */ /* 0x000fe20000100a00 */
[C---:B--2---:R-:W-:Y:S01]  /*3d810*/  HMMA.16816.F32.BF16 R16, R24.reuse, R22, R16 ;  /* 0x000000161810723c */ /* 0x044fe20000041810 */
[----:B------:R-:W-:Y:S02]  /*3d820*/  IMAD.MOV.U32 R2, RZ, RZ, R22 ;  /* 0x000000ffff027224 */ /* 0x000fe400078e0016 */
[----:B------:R-:W-:Y:S11]  /*3d830*/  IMAD.MOV.U32 R0, RZ, RZ, R23 ;  /* 0x000000ffff007224 */ /* 0x000ff600078e0017 */
[----:B------:R-:W-:Y:S09]  /*3d840*/  @!UPT UIADD3 URZ, URZ, URZ, URZ ;  /* 0x0000003f3f3ff290 */ /* 0x000ff2000fffe03f */
[----:B------:R-:W-:Y:S01]  /*3d850*/  STL.64 [R1+0x700], R16 ;  /* 0x0007001001007387 */ /* 0x000fe20000100a00 */
[----:B------:R0:W-:Y:S03]  /*3d860*/  STL.64 [R1+0x708], R18 ;  /* 0x0007081201007387 */ /* 0x0001e60000100a00 */
[----:B0-----:R-:W2:Y:S01]  /*3d870*/  LDL.LU.64 R18, [R1+0x3ae8] ;  /* 0x003ae80001127983 */ /* 0x001ea20000300a00 */
[----:B------:R-:W2:Y:S02]  /*3d880*/  LDL.LU.64 R16, [R1+0x3ae0] ;  /* 0x003ae00001107983 */ /* 0x000ea40000300a00 */
[----:B------:R-:W2:Y:S02]  /*3d890*/  LDL.LU.64 R22, [R1+0x3ad8] ;  /* 0x003ad80001167983 */ /* 0x000ea40000300a00 */
        /* <DEDUP_REMOVED lines=8> */
[----:B------:R-:W2:Y:S11]  /*3d920*/  LDL.LU.64 R18, [R1+0x3ab8] ;  /* 0x003ab80001127983 */ /* 0x000eb60000300a00 */
[----:B------:R-:W-:Y:S10]  /*3d930*/  @!UPT UIADD3 URZ, URZ, URZ, URZ ;  /* 0x0000003f3f3ff290 */ /* 0x000ff4000fffe03f */
[----:B------:R-:W-:Y:S01]  /*3d940*/  STL.64 [R1+0x6d0], R20 ;  /* 0x0006d01401007387 */ /* 0x000fe20000100a00 */
[----:B------:R0:W-:Y:S03]  /*3d950*/  STL.64 [R1+0x6d8], R22 ;  /* 0x0006d81601007387 */ /* 0x0001e60000100a00 */
[----:B0-----:R-:W3:Y:S02]  /*3d960*/  LDL.LU.64 R22, [R1+0x3ab0] ;  /* 0x003ab00001167983 */ /* 0x001ee40000300a00 */
[C---:B---3--:R-:W-:Y:S11]  /*3d970*/  HMMA.16816.F32.BF16 R4, R24.reuse, R22, R4 ;  /* 0x000000161804723c */ /* 0x048ff60000041804 */
[----:B------:R-:W-:Y:S11]  /*3d980*/  @!UPT UIADD3 URZ, URZ, URZ, URZ ;  /* 0x0000003f3f3ff290 */ /* 0x000ff6000fffe03f */
[----:B------:R-:W-:Y:S01]  /*3d990*/  @!UPT UIADD3 URZ, URZ, URZ, URZ ;  /* 0x0000003f3f3ff290 */ /* 0x000fe2000fffe03f */
[----:B------:R-:W-:Y:S01]  /*3d9a0*/  STL.64 [R1+0x6c0], R4 ;  /* 0x0006c00401007387 */ /* 0x000fe20000100a00 */
[----:B------:R0:W-:Y:S03]  /*3d9b0*/  STL.64 [R1+0x6c8], R6 ;  /* 0x0006c80601007387 */ /* 0x0001e60000100a00 */
[----:B0-----:R-:W3:Y:S01]  /*3d9c0*/  LDL.64 R6, [R1+0x68] ;  /* 0x0000680001067983 */ /* 0x001ee20000100a00 */
[----:B------:R-:W-:Y:S02]  /*3d9d0*/  IMAD.MOV.U32 R9, RZ, RZ, R22 ;  /* 0x000000ffff097224 */ /* 0x000fe400078e0016 */
[----:B------:R-:W-:Y:S01]  /*3d9e0*/  IMAD.MOV.U32 R3, RZ, RZ, R23 ;  /* 0x000000ffff037224 */ /* 0x000fe200078e0017 */
[----:B---3--:R0:W-:Y:S01]  /*3d9f0*/  STL.64 [R1+0x3aa8], R6 ;  /* 0x003aa80601007387 */ /* 0x0081e20000100a00 */
[----:B------:R-:W2:Y:S02]  /*3da00*/  LDL.LU R4, [R1+0x680] ;  /* 0x0006800001047983 */ /* 0x000ea40000300800 */
[----:B------:R-:W2:Y:S01]  /*3da10*/  LDL.LU R5, [R1+0x684] ;  /* 0x0006840001057983 */ /* 0x000ea20000300800 */
[----:B0-----:R-:W2:Y:S01]  /*3da20*/  LDL.LU R6, [R1+0x688] ;  /* 0x0006880001067983 */ /* 0x001ea20000300800 */
[----:B------:R-:W2:Y:S02]  /*3da30*/  LDL.LU R7, [R1+0x68c] ;  /* 0x00068c0001077983 */ /* 0x000ea40000300800 */
[----:B------:R-:W3:Y:S02]  /*3da40*/  LDL.LU R20, [R1+0x4e0] ;  /* 0x0004e00001147983 */ /* 0x000ee40000300800 */
[----:B------:R-:W3:Y:S01]  /*3da50*/  LDL.LU R21, [R1+0x4e4] ;  /* 0x0004e40001157983 */ /* 0x000ee20000300800 */
[----:B------:R-:W3:Y:S01]  /*3da60*/  LDL.LU R22, [R1+0x4e8] ;  /* 0x0004e80001167983 */ /* 0x000ee20000300800 */
[----:B------:R-:W3:Y:S01]  /*3da70*/  LDL.LU R23, [R1+0x4ec] ;  /* 0x0004ec0001177983 */ /* 0x000ee20000300800 */
[----:B--2---:R-:W-:Y:S02]  /*3da80*/  HMMA.16816.F32.BF16 R16, R24, R18, R4 ;  /* 0x000000121810723c */ /* 0x004fe40000041804 */
[----:B---3--:R-:W-:Y:S01]  /*3da90*/  STL.64 [R1+0x3a80], R22 ;  /* 0x003a801601007387 */ /* 0x008fe20000100a00 */
[----:B------:R0:W-:Y:S03]  /*3daa0*/  STL.64 [R1+0x3a78], R20 ;  /* 0x003a781401007387 */ /* 0x0001e60000100a00 */
[----:B0-----:R-:W2:Y:S01]  /*3dab0*/  LDL.LU R20, [R1+0x4f0] ;  /* 0x0004f00001147983 */ /* 0x001ea20000300800 */
[----:B------:R-:W2:Y:S02]  /*3dac0*/  LDL.LU R21, [R1+0x4f4] ;  /* 0x0004f40001157983 */ /* 0x000ea40000300800 */
[----:B------:R-:W2:Y:S02]  /*3dad0*/  LDL.LU R22, [R1+0x4f8] ;  /* 0x0004f80001167983 */ /* 0x000ea40000300800 */
[----:B------:R-:W2:Y:S01]  /*3dae0*/  LDL.LU R23, [R1+0x4fc] ;  /* 0x0004fc0001177983 */ /* 0x000ea20000300800 */
[----:B------:R-:W3:Y:S01]  /*3daf0*/  LDL.64 R14, [R1+0x58] ;  /* 0x00005800010e7983 */ /* 0x000ee20000100a00 */
[----:B------:R-:W-:Y:S02]  /*3db00*/  STL.64 [R1+0x3a38], R10 ;  /* 0x003a380a01007387 */ /* 0x000fe40000100a00 */
[----:B------:R-:W-:Y:S02]  /*3db10*/  STL.64 [R1+0x3a30], R8 ;  /* 0x003a300801007387 */ /* 0x000fe40000100a00 */
[----:B------:R-:W2:Y:S06]  /*3db20*/  LDL.LU.64 R6, [R1+0x3aa8] ;  /* 0x003aa80001067983 */ /* 0x000eac0000300a00 */
[----:B------:R-:W-:Y:S01]  /*3db30*/  STL.64 [R1+0x510], R16 ;  /* 0x0005101001007387 */ /* 0x000fe20000100a00 */
[----:B------:R0:W-:Y:S03]  /*3db40*/  STL.64 [R1+0x518], R18 ;  /* 0x0005181201007387 */ /* 0x0001e60000100a00 */
[----:B0-----:R-:W2:Y:S01]  /*3db50*/  LDL.LU.64 R18, [R1+0x3aa0] ;  /* 0x003aa00001127983 */ /* 0x001ea20000300a00 */
[----:B------:R-:W2:Y:S02]  /*3db60*/  LDL.LU.64 R16, [R1+0x3a98] ;  /* 0x003a980001107983 */ /* 0x000ea40000300a00 */
[----:B----4-:R-:W-:-:S02]  /*3db70*/  IMAD.MOV.U32 R10, RZ, RZ, R13 ;  /* 0x000000ffff0a7224 */ /* 0x010fc400078e000d */
[----:B------:R-:W-:-:S07]  /*3db80*/  IMAD.MOV.U32 R11, RZ, RZ, R12 ;  /* 0x000000ffff0b7224 */ /* 0x000fce00078e000c */
[----:B--2---:R-:W-:Y:S01]  /*3db90*/  HMMA.16816.F32.BF16 R24, R24, R10, R16 ;  /* 0x0000000a1818723c */ /* 0x004fe20000041810 */
[----:B------:R-:W2:Y:S01]  /*3dba0*/  LDL.LU.64 R18, [R1+0x3a90] ;  /* 0x003a900001127983 */ /* 0x000ea20000300a00 */
[----:B------:R-:W2:Y:S02]  /*3dbb0*/  LDL.LU.64 R16, [R1+0x3a88] ;  /* 0x003a880001107983 */ /* 0x000ea40000300a00 */
[----:B------:R-:W4:Y:S11]  /*3dbc0*/  LDL.LU R8, [R1+0x4a0] ;  /* 0x0004a00001087983 */ /* 0x000f360000300800 */
[----:B------:R-:W-:Y:S08]  /*3dbd0*/  @!UPT UIADD3 URZ, URZ, URZ, URZ ;  /* 0x0000003f3f3ff290 */ /* 0x000ff0000fffe03f */
[----:B------:R-:W-:Y:S01]  /*3dbe0*/  STL.64 [R1+0x290], R24 ;  /* 0x0002901801007387 */ /* 0x000fe20000100a00 */
[----:B------:R-:W-:Y:S02]  /*3dbf0*/  STL.64 [R1+0x298], R26 ;  /* 0x0002981a01007387 */ /* 0x000fe40000100a00 */
[----:B------:R-:W4:Y:S02]  /*3dc00*/  LDL.LU R9, [R1+0x4a4] ;  /* 0x0004a40001097983 */ /* 0x000f240000300800 */
[----:B------:R-:W2:Y:S01]  /*3dc10*/  LDL.LU R10, [R1+0x4a8] ;  /* 0x0004a800010a7983 */ /* 0x000ea20000300800 */
[----:B------:R-:W2:Y:S04]  /*3dc20*/  LDL.LU R11, [R1+0x4ac] ;  /* 0x0004ac00010b7983 */ /* 0x000ea80000300800 */
[----:B--2---:R0:W-:Y:S01]  /*3dc30*/  STL.64 [R1+0x3a48], R10 ;  /* 0x003a480a01007387 */ /* 0x0041e20000100a00 */
[----:B----4-:R1:W-:Y:S03]  /*3dc40*/  STL.64 [R1+0x3a40], R8 ;  /* 0x003a400801007387 */ /* 0x0103e60000100a00 */
[----:B0-----:R-:W2:Y:S04]  /*3dc50*/  LDL.64 R10, [R1+0x28] ;  /* 0x00002800010a7983 */ /* 0x001ea80000100a00 */
[----:B--2---:R0:W-:Y:S01]  /*3dc60*/  STL.64 [R1+0x3a58], R10 ;  /* 0x003a580a01007387 */ /* 0x0041e20000100a00 */
[----:B-1----:R-:W2:Y:S02]  /*3dc70*/  LDL.LU R8, [R1+0x4c0] ;  /* 0x0004c00001087983 */ /* 0x002ea40000300800 */
[----:B------:R-:W2:Y:S01]  /*3dc80*/  LDL.LU R9, [R1+0x4c4] ;  /* 0x0004c40001097983 */ /* 0x000ea20000300800 */
[----:B0-----:R-:W4:Y:S01]  /*3dc90*/  LDL.LU R10, [R1+0x4c8] ;  /* 0x0004c800010a7983 */ /* 0x001f220000300800 */
[----:B------:R-:W4:Y:S01]  /*3dca0*/  LDL.LU R11, [R1+0x4cc] ;  /* 0x0004cc00010b7983 */ /* 0x000f220000300800 */
[----:B------:R-:W-:Y:S02]  /*3dcb0*/  HMMA.16816.F32.BF16 R20, R16, R6, R20 ;  /* 0x000000061014723c */ /* 0x000fe40000041814 */
[----:B----4-:R0:W-:Y:S01]  /*3dcc0*/  STL.64 [R1+0x3a68], R10 ;  /* 0x003a680a01007387 */ /* 0x0101e20000100a00 */
[----:B--2---:R-:W-:Y:S02]  /*3dcd0*/  STL.64 [R1+0x3a60], R8 ;  /* 0x003a600801007387 */ /* 0x004fe40000100a00 */
[----:B------:R-:W2:Y:S01]  /*3dce0*/  LDL.64 R26, [R1+0x18] ;  /* 0x00001800011a7983 */ /* 0x000ea20000100a00 */
[----:B0-----:R-:W4:Y:S04]  /*3dcf0*/  LDL.64 R10, [R1+0x48] ;  /* 0x00004800010a7983 */ /* 0x001f280000100a00 */
[----:B--2---:R0:W-:Y:S01]  /*3dd00*/  STL.64 [R1+0x3a50], R26 ;  /* 0x003a501a01007387 */ /* 0x0041e20000100a00 */
[----:B------:R-:W2:Y:S02]  /*3dd10*/  LDL.LU R24, [R1+0x4b0] ;  /* 0x0004b00001187983 */ /* 0x000ea40000300800 */
[----:B------:R-:W2:Y:S01]  /*3dd20*/  LDL.LU R25, [R1+0x4b4] ;  /* 0x0004b40001197983 */ /* 0x000ea20000300800 */
[----:B0-----:R-:W2:Y:S01]  /*3dd30*/  LDL.LU R26, [R1+0x4b8] ;  /* 0x0004b800011a7983 */ /* 0x001ea20000300800 */
[----:B------:R-:W2:Y:S08]  /*3dd40*/  LDL.LU R27, [R1+0x4bc] ;  /* 0x0004bc00011b7983 */ /* 0x000eb00000300800 */
[----:B------:R-:W-:Y:S02]  /*3dd50*/  STL.64 [R1+0x4f0], R20 ;  /* 0x0004f01401007387 */ /* 0x000fe40000100a00 */
[----:B------:R0:W-:Y:S02]  /*3dd60*/  STL.64 [R1+0x4f8], R22 ;  /* 0x0004f81601007387 */ /* 0x0001e40000100a00 */
[----:B0-----:R-:W2:Y:S01]  /*3dd70*/  LDL.LU.64 R22, [R1+0x3a80] ;  /* 0x003a800001167983 */ /* 0x001ea20000300a00 */
[----:B------:R-:W2:Y:S02]  /*3dd80*/  LDL.LU.64 R20, [R1+0x3a78] ;  /* 0x003a780001147983 */ /* 0x000ea40000300a00 */
[----:B------:R-:W-:-:S02]  /*3dd90*/  IMAD.MOV.U32 R5, RZ, RZ, R7 ;  /* 0x000000ffff057224 */ /* 0x000fc400078e0007 */
[----:B------:R-:W-:Y:S02]  /*3dda0*/  IMAD.MOV.U32 R28, RZ, RZ, R6 ;  /* 0x000000ffff1c7224 */ /* 0x000fe400078e0006 */
[----:B------:R-:W4:Y:S01]  /*3ddb0*/  LDL.LU.64 R6, [R1+0x3a70] ;  /* 0x003a700001067983 */ /* 0x000f220000300a00 */
[----:B------:R-:W-:Y:S02]  /*3ddc0*/  STL [R1+0x398c], R5 ;  /* 0x00398c0501007387 */ /* 0x000fe40000100800 */
[----:B------:R-:W-:Y:S02]  /*3ddd0*/  STL [R1+0x3988], R28 ;  /* 0x0039881c01007387 */ /* 0x000fe40000100800 */
[----:B---3--:R-:W-:Y:S01]  /*3dde0*/  IMAD.MOV.U32 R29, RZ, RZ, R15 ;  /* 0x000000ffff1d7224 */ /* 0x008fe200078e000f */
[C---:B--2---:R-:W-:Y:S11]  /*3ddf0*/  HMMA.16816.F32.BF16 R20, R16.reuse, R14, R20 ;  /* 0x0000000e1014723c */ /* 0x044ff60000041814 */
[----:B------:R-:W-:Y:S11]  /*3de00*/  @!UPT UIADD3 URZ, URZ, URZ, URZ ;  /* 0x0000003f3f3ff290 */ /* 0x000ff6000fffe03f */
[----:B------:R-:W-:Y:S01]  /*3de10*/  @!UPT UIADD3 URZ, URZ, URZ, URZ ;  /* 0x0000003f3f3ff290 */ /* 0x000fe2000fffe03f */
[----:B------:R-:W-:Y:S01]  /*3de20*/  STL.64 [R1+0x4e0], R20 ;  /* 0x0004e01401007387 */ /* 0x000fe20000100a00 */
[----:B------:R0:W-:Y:S02]  /*3de30*/  STL.64 [R1+0x4e8], R22 ;  /* 0x0004e81601007387 */ /* 0x0001e40000100a00 */
[----:B0-----:R-:W-:Y:S02]  /*3de40*/  IMAD.MOV.U32 R23, RZ, RZ, R14 ;  /* 0x000000ffff177224 */ /* 0x001fe400078e000e */
[----:B------:R-:W2:Y:S01]  /*3de50*/  LDL.64 R14, [R1+0x8] ;  /* 0x00000800010e7983 */ /* 0x000ea20000100a00 */
[----:B------:R-:W-:Y:S02]  /*3de60*/  STL [R1+0x3994], R29 ;  /* 0x0039941d01007387 */ /* 0x000fe40000100800 */
[----:B------:R0:W-:Y:S02]  /*3de70*/  STL [R1+0x3990], R23 ;  /* 0x0039901701007387 */ /* 0x0001e40000100800 */
[----:B------:R-:W4:Y:S01]  /*3de80*/  LDL.LU R20, [R1+0x4d0] ;  /* 0x0004d00001147983 */ /* 0x000f220000300800 */
[----:B------:R-:W4:Y:S01]  /*3de90*/  LDL.LU R21, [R1+0x4d4] ;  /* 0x0004d40001157983 */ /* 0x000f220000300800 */
[----:B------:R-:W4:Y:S03]  /*3dea0*/  LDL.LU R22, [R1+0x4d8] ;  /* 0x0004d80001167983 */ /* 0x000f260000300800 */
[----:B0-----:R-:W4:Y:S02]  /*3deb0*/  LDL.LU R23, [R1+0x4dc] ;  /* 0x0004dc0001177983 */ /* 0x001f240000300800 */
[C---:B----4-:R-:W-:Y:S11]  /*3dec0*/  HMMA.16816.F32.BF16 R20, R16.reuse, R10, R20 ;  /* 0x0000000a1014723c */ /* 0x050ff60000041814 */
[----:B------:R-:W-:Y:S11]  /*3ded0*/  @!UPT UIADD3 URZ, URZ, URZ, URZ ;  /* 0x0000003f3f3ff290 */ /* 0x000ff6000fffe03f */
[----:B------:R-:W-:Y:S01]  /*3dee0*/  @!UPT UIADD3 URZ, URZ, URZ, URZ ;  /* 0x0000003f3f3ff290 */ /* 0x000fe2000fffe03f */
[----:B------:R0:W-:Y:S01]  /*3def0*/  STL.64 [R1+0x4d0], R20 ;  /* 0x0004d01401007387 */ /* 0x0001e20000100a00 */
[----:B------:R1:W-:Y:S02]  /*3df00*/  STL.64 [R1+0x4d8], R22 ;  /* 0x0004d81601007387 */ /* 0x0003e40000100a00 */
[----:B0-----:R-:W-:Y:S02]  /*3df10*/  IMAD.MOV.U32 R21, RZ, RZ, R10 ;  /* 0x000000ffff157224 */ /* 0x001fe400078e000a */
[----:B-1----:R-:W-:Y:S02]  /*3df20*/  IMAD.MOV.U32 R22, RZ, RZ, R11 ;  /* 0x000000ffff167224 */ /* 0x002fe400078e000b */
[----:B------:R-:W3:Y:S01]  /*3df30*/  LDL.LU.64 R10, [R1+0x3a68] ;  /* 0x003a6800010a7983 */ /* 0x000ee20000300a00 */
[----:B------:R-:W3:Y:S02]  /*3df40*/  LDL.LU.64 R8, [R1+0x3a60] ;  /* 0x003a600001087983 */ /* 0x000ee40000300a00 */
[----:B------:R0:W-:Y:S02]  /*3df50*/  STL [R1+0x399c], R22 ;  /* 0x00399c1601007387 */ /* 0x0001e40000100800 */
[----:B------:R-:W-:Y:S01]  /*3df60*/  STL [R1+0x3998], R21 ;  /* 0x0039981501007387 */ /* 0x000fe20000100800 */
[----:B0-----:R-:W3:Y:S02]  /*3df70*/  LDL.64 R22, [R1+0x38] ;  /* 0x0000380001167983 */ /* 0x001ee40000100a00 */
[----:B---3--:R-:W-:Y:S11]  /*3df80*/  HMMA.16816.F32.BF16 R8, R16, R22, R8 ;  /* 0x000000161008723c */ /* 0x008ff60000041808 */
[----:B------:R-:W-:Y:S11]  /*3df90*/  @!UPT UIADD3 URZ, URZ, URZ, URZ ;  /* 0x0000003f3f3ff290 */ /* 0x000ff6000fffe03f */
[----:B------:R-:W-:Y:S01]  /*3dfa0*/  @!UPT UIADD3 URZ, URZ, URZ, URZ ;  /* 0x0000003f3f3ff290 */ /* 0x000fe2000fffe03f */
[----:B------:R-:W-:Y:S01]  /*3dfb0*/  STL.64 [R1+0x4c0], R8 ;  /* 0x0004c00801007387 */ /* 0x000fe20000100a00 */
[----:B------:R0:W-:Y:S03]  /*3dfc0*/  STL.64 [R1+0x4c8], R10 ;  /* 0x0004c80a01007387 */ /* 0x0001e60000100a00 */
[----:B0-----:R-:W3:Y:S01]  /*3dfd0*/  LDL.LU.64 R10, [R1+0x3a58] ;  /* 0x003a5800010a7983 */ /* 0x001ee20000300a00 */
[----:B------:R-:W-:Y:S02]  /*3dfe0*/  IMAD.MOV.U32 R28, RZ, RZ, R22 ;  /* 0x000000ffff1c7224 */ /* 0x000fe400078e0016 */
[----:B------:R-:W-:-:S03]  /*3dff0*/  IMAD.MOV.U32 R20, RZ, RZ, R23 ;  /* 0x000000ffff147224 */ /* 0x000fc600078e0017 */
[----:B------:R-:W-:Y:S01]  /*3e000*/  STL [R1+0x39a0], R28 ;  /* 0x0039a01c01007387 */ /* 0x000fe20000100800 */
[C---:B---3--:R-:W-:Y:S01]  /*3e010*/  HMMA.16816.F32.BF16 R24, R16.reuse, R10, R24 ;  /* 0x0000000a1018723c */ /* 0x048fe20000041818 */
[----:B------:R-:W-:Y:S02]  /*3e020*/  IMAD.MOV.U32 R23, RZ, RZ, R10 ;  /* 0x000000ffff177224 */ /* 0x000fe400078e000a */
[----:B------:R-:W-:Y:S11]  /*3e030*/  IMAD.MOV.U32 R5, RZ, RZ, R11 ;  /* 0x000000ffff057224 */ /* 0x000ff600078e000b */
[----:B------:R-:W-:Y:S09]  /*3e040*/  @!UPT UIADD3 URZ, URZ, URZ, URZ ;  /* 0x0000003f3f3ff290 */ /* 0x000ff2000fffe03f */
[----:B------:R-:W-:Y:S01]  /*3e050*/  STL.64 [R1+0x4b0], R24 ;  /* 0x0004b01801007387 */ /* 0x000fe20000100a00 */
[----:B------:R0:W-:Y:S03]  /*3e060*/  STL.64 [R1+0x4b8], R26 ;  /* 0x0004b81a01007387 */ /* 0x0001e60000100a00 */
[----:B0-----:R-:W3:Y:S01]  /*3e070*/  LDL.LU.64 R26, [R1+0x3a50] ;  /* 0x003a5000011a7983 */ /* 0x001ee20000300a00 */
[----:B------:R-:W3:Y:S02]  /*3e080*/  LDL.LU.64 R10, [R1+0x3a48] ;  /* 0x003a4800010a7983 */ /* 0x000ee40000300a00 */
[----:B------:R-:W3:Y:S02]  /*3e090*/  LDL.LU.64 R8, [R1+0x3a40] ;  /* 0x003a400001087983 */ /* 0x000ee40000300a00 */
[----:B------:R-:W-:Y:S01]  /*3e0a0*/  STL.64 [R1+0x3a28], R6 ;  /* 0x003a280601007387 */ /* 0x000fe20000100a00 */
[----:B------:R0:W-:Y:S01]  /*3e0b0*/  STL [R1+0x3a20], R5 ;  /* 0x003a200501007387 */ /* 0x0001e20000100800 */
[----:B------:R-:W2:Y:S03]  /*3e0c0*/  LDL.LU R4, [R1+0x820] ;  /* 0x0008200001047983 */ /* 0x000ea60000300800 */
[----:B0-----:R-:W2:Y:S01]  /*3e0d0*/  LDL.LU R5, [R1+0x824] ;  /* 0x0008240001057983 */ /* 0x001ea20000300800 */
[----:B------:R-:W2:Y:S02]  /*3e0e0*/  LDL.LU R6, [R1+0x828] ;  /* 0x0008280001067983 */ /* 0x000ea40000300800 */
[----:B------:R-:W2:Y:S01]  /*3e0f0*/  LDL.LU R7, [R1+0x82c] ;  /* 0x00082c0001077983 */ /* 0x000ea20000300800 */
[----:B---3--:R-:W-:Y:S11]  /*3e100*/  HMMA.16816.F32.BF16 R8, R16, R26, R8 ;  /* 0x0000001a1008723c */ /* 0x008ff60000041808 */
[----:B------:R-:W-:Y:S11]  /*3e110*/  @!UPT UIADD3 URZ, URZ, URZ, URZ ;  /* 0x0000003f3f3ff290 */ /* 0x000ff6000fffe03f */
[----:B------:R-:W-:Y:S01]  /*3e120*/  @!UPT UIADD3 URZ, URZ, URZ, URZ ;  /* 0x0000003f3f3ff290 */ /* 0x000fe2000fffe03f */
[----:B------:R-:W-:Y:S01]  /*3e130*/  STL.64 [R1+0x4a0], R8 ;  /* 0x0004a00801007387 */ /* 0x000fe20000100a00 */
[----:B------:R0:W-:Y:S03]  /*3e140*/  STL.64 [R1+0x4a8], R10 ;  /* 0x0004a80a01007387 */ /* 0x0001e60000100a00 */
[----:B0-----:R-:W3:Y:S01]  /*3e150*/  LDL.LU.64 R10, [R1+0x3a38] ;  /* 0x003a3800010a7983 */ /* 0x001ee20000300a00 */
[----:B------:R-:W4:Y:S02]  /*3e160*/  LDL.LU.64 R8, [R1+0x3a30] ;  /* 0x003a300001087983 */ /* 0x000f240000300a00 */
[----:B------:R-:W-:Y:S02]  /*3e170*/  IMAD.MOV.U32 R21, RZ, RZ, R26 ;  /* 0x000000ffff157224 */ /* 0x000fe400078e001a */
[----:B------:R-:W-:Y:S02]  /*3e180*/  IMAD.MOV.U32 R29, RZ, RZ, R27 ;  /* 0x000000ffff1d7224 */ /* 0x000fe400078e001b */
[----:B----4-:R-:W0:Y:S04]  /*3e190*/  LDSM.16.MT88.4 R24, [R8+0x9000] ;  /* 0x009000000818783b */ /* 0x010e280000004200 */
[----:B0-----:R0:W-:Y:S01]  /*3e1a0*/  STL.64 [R1+0x3850], R26 ;  /* 0x0038501a01007387 */ /* 0x0011e20000100a00 */
[----:B------:R-:W-:Y:S03]  /*3e1b0*/  STL.64 [R1+0x3848], R24 ;  /* 0x0038481801007387 */ /* 0x000fe60000100a00 */
[----:B0-----:R-:W4:Y:S04]  /*3e1c0*/  LDL.64 R26, [R1+0xe8] ;  /* 0x0000e800011a7983 */ /* 0x001f280000100a00 */
[----:B----4-:R0:W-:Y:S04]  /*3e1d0*/  STL.64 [R1+0x39a8], R26 ;  /* 0x0039a81a01007387 */ /* 0x0101e80000100a00 */
[----:B0-----:R-:W4:Y:S04]  /*3e1e0*/  LDL.64 R26, [R1+0xf8] ;  /* 0x0000f800011a7983 */ /* 0x001f280000100a00 */
[----:B----4-:R0:W-:Y:S02]  /*3e1f0*/  STL.64 [R1+0x39c0], R26 ;  /* 0x0039c01a01007387 */ /* 0x0101e40000100a00 */
[----:B0-----:R-:W-:-:S02]  /*3e200*/  IMAD.MOV.U32 R26, RZ, RZ, R9 ;  /* 0x000000ffff1a7224 */ /* 0x001fc400078e0009 */
[----:B------:R-:W-:-:S05]  /*3e210*/  IMAD.MOV.U32 R27, RZ, RZ, R3 ;  /* 0x000000ffff1b7224 */ /* 0x000fca00078e0003 */
[----:B------:R0:W-:Y:S04]  /*3e220*/  STL.64 [R1+0x39d8], R26 ;  /* 0x0039d81a01007387 */ /* 0x0001e80000100a00 */
[----:B0-----:R-:W4:Y:S01]  /*3e230*/  LDL.64 R26, [R1+0x118] ;  /* 0x00011800011a7983 */ /* 0x001f220000100a00 */
[----:B--2---:R-:W-:Y:S03]  /*3e240*/  HMMA.16816.F32.BF16 R4, R16, R14, R4 ;  /* 0x0000000e1004723c */ /* 0x004fe60000041804 */
[----:B----4-:R0:W-:Y:S04]  /*3e250*/  STL.64 [R1+0x39f0], R26 ;  /* 0x0039f01a01007387 */ /* 0x0101e80000100a00 */
[----:B0-----:R-:W2:Y:S01]  /*3e260*/  LDL.64 R26, [R1+0x128] ;  /* 0x00012800011a7983 */ /* 0x001ea20000100a00 */
[----:B------:R-:W-:-:S02]  /*3e270*/  IMAD.MOV.U32 R22, RZ, RZ, R15 ;  /* 0x000000ffff167224 */ /* 0x000fc400078e000f */
[----:B------:R-:W-:Y:S01]  /*3e280*/  IMAD.MOV.U32 R28, RZ, RZ, R14 ;  /* 0x000000ffff1c7224 */ /* 0x000fe200078e000e */
[----:B--2---:R0:W-:Y:S11]  /*3e290*/  STL.64 [R1+0x39f8], R26 ;  /* 0x0039f81a01007387 */ /* 0x0041f60000100a00 */
[----:B------:R-:W-:Y:S01]  /*3e2a0*/  @!UPT UIADD3 URZ, URZ, URZ, URZ ;  /* 0x0000003f3f3ff290 */ /* 0x000fe2000fffe03f */
[----:B------:R1:W-:Y:S02]  /*3e2b0*/  STL.64 [R1+0x870], R4 ;  /* 0x0008700401007387 */ /* 0x0003e40000100a00 */
[----:B------:R2:W-:Y:S02]  /*3e2c0*/  STL.64 [R1+0x878], R6 ;  /* 0x0008780601007387 */ /* 0x0005e40000100a00 */
[----:B0-----:R-:W-:Y:S02]  /*3e2d0*/  IMAD.MOV.U32 R26, RZ, RZ, R2 ;  /* 0x000000ffff1a7224 */ /* 0x001fe400078e0002 */
[----:B------:R-:W-:Y:S01]  /*3e2e0*/  IMAD.MOV.U32 R27, RZ, RZ, R0 ;  /* 0x000000ffff1b7224 */ /* 0x000fe200078e0000 */
[----:B-1----:R-:W3:Y:S01]  /*3e2f0*/  LDL.LU R4, [R1+0x810] ;  /* 0x0008100001047983 */ /* 0x002ee20000300800 */
[----:B------:R-:W3:Y:S02]  /*3e300*/  LDL.LU R5, [R1+0x814] ;  /* 0x0008140001057983 */ /* 0x000ee40000300800 */
[----:B--2---:R-:W3:Y:S02]  /*3e310*/  LDL.LU R6, [R1+0x818] ;  /* 0x0008180001067983 */ /* 0x004ee40000300800 */
[----:B------:R-:W3:Y:S01]  /*3e320*/  LDL.LU R7, [R1+0x81c] ;  /* 0x00081c0001077983 */ /* 0x000ee20000300800 */
[----:B------:R0:W-:Y:S01]  /*3e330*/  STL.64 [R1+0x3a10], R26 ;  /* 0x003a101a01007387 */ /* 0x0001e20000100a00 */
[----:B------:R-:W2:Y:S02]  /*3e340*/  LDL.LU R24, [R1+0x7f0] ;  /* 0x0007f00001187983 */ /* 0x000ea40000300800 */
[----:B------:R-:W2:Y:S01]  /*3e350*/  LDL.LU R25, [R1+0x7f4] ;  /* 0x0007f40001197983 */ /* 0x000ea20000300800 */
[----:B0-----:R-:W2:Y:S01]  /*3e360*/  LDL.LU R26, [R1+0x7f8] ;  /* 0x0007f800011a7983 */ /* 0x001ea20000300800 */
[----:B------:R-:W2:Y:S02]  /*3e370*/  LDL.LU R27, [R1+0x7fc] ;  /* 0x0007fc00011b7983 */ /* 0x000ea40000300800 */
[----:B------:R-:W4:Y:S02]  /*3e380*/  LDL.LU R12, [R1+0x800] ;  /* 0x00080000010c7983 */ /* 0x000f240000300800 */
[----:B------:R-:W4:Y:S01]  /*3e390*/  LDL.LU R13, [R1+0x804] ;  /* 0x00080400010d7983 */ /* 0x000f220000300800 */
[----:B------:R-:W4:Y:S01]  /*3e3a0*/  LDL.LU R14, [R1+0x808] ;  /* 0x00080800010e7983 */ /* 0x000f220000300800 */
[----:B------:R-:W4:Y:S02]  /*3e3b0*/  LDL.LU R15, [R1+0x80c] ;  /* 0x00080c00010f7983 */ /* 0x000f240000300800 */
[----:B------:R-:W-:Y:S02]  /*3e3c0*/  STL.64 [R1+0x39b8], R22 ;  /* 0x0039b81601007387 */ /* 0x000fe40000100a00 */
[----:B------:R0:W-:Y:S02]  /*3e3d0*/  STL.64 [R1+0x39b0], R20 ;  /* 0x0039b01401007387 */ /* 0x0001e40000100a00 */
[----:B0-----:R-:W2:Y:S01]  /*3e3e0*/  LDL.LU R20, [R1+0x7a0] ;  /* 0x0007a00001147983 */ /* 0x001ea20000300800 */
[----:B------:R-:W2:Y:S02]  /*3e3f0*/  LDL.LU R21, [R1+0x7a4] ;  /* 0x0007a40001157983 */ /* 0x000ea40000300800 */
[----:B------:R-:W2:Y:S02]  /*3e400*/  LDL.LU R22, [R1+0x7a8] ;  /* 0x0007a80001167983 */ /* 0x000ea40000300800 */
[----:B------:R-:W2:Y:S02]  /*3e410*/  LDL.LU R23, [R1+0x7ac] ;  /* 0x0007ac0001177983 */ /* 0x000ea40000300800 */
[----:B--2---:R-:W-:Y:S01]  /*3e420*/  STL.64 [R1+0x39d0], R22 ;  /* 0x0039d01601007387 */ /* 0x004fe20000100a00 */
[----:B------:R0:W-:Y:S03]  /*3e430*/  STL.64 [R1+0x39c8], R20 ;  /* 0x0039c81401007387 */ /* 0x0001e60000100a00 */
[----:B0-----:R-:W2:Y:S01]  /*3e440*/  LDL.LU R20, [R1+0x7b0] ;  /* 0x0007b00001147983 */ /* 0x001ea20000300800 */
[----:B------:R-:W2:Y:S02]  /*3e450*/  LDL.LU R21, [R1+0x7b4] ;  /* 0x0007b40001157983 */ /* 0x000ea40000300800 */
[----:B------:R-:W2:Y:S02]  /*3e460*/  LDL.LU R22, [R1+0x7b8] ;  /* 0x0007b80001167983 */ /* 0x000ea40000300800 */
[----:B------:R-:W2:Y:S01]  /*3e470*/  LDL.LU R23, [R1+0x7bc] ;  /* 0x0007bc0001177983 */ /* 0x000ea20000300800 */
[C---:B---3--:R-:W-:Y:S01]  /*3e480*/  HMMA.16816.F32.BF16 R4, R16.reuse, R10, R4 ;  /* 0x0000000a1004723c */ /* 0x048fe20000041804 */
[----:B--2---:R-:W-:Y:S01]  /*3e490*/  STL.64 [R1+0x39e8], R22 ;  /* 0x0039e81601007387 */ /* 0x004fe20000100a00 */
[----:B------:R0:W-:Y:S03]  /*3e4a0*/  STL.64 [R1+0x39e0], R20 ;  /* 0x0039e01401007387 */ /* 0x0001e60000100a00 */
        /* <DEDUP_REMOVED lines=9> */
[----:B------:R-:W2:Y:S02]  /*3e540*/  LDL.LU R23, [R1+0x7ec] ;  /* 0x0007ec0001177983 */ /* 0x000ea40000300800 */
[----:B------:R-:W-:Y:S01]  /*3e550*/  STL.64 [R1+0x860], R4 ;  /* 0x0008600401007387 */ /* 0x000fe20000100a00 */
[----:B------:R0:W-:Y:S03]  /*3e560*/  STL.64 [R1+0x868], R6 ;  /* 0x0008680601007387 */ /* 0x0001e60000100a00 */
[----:B0-----:R-:W4:Y:S01]  /*3e570*/  LDL.LU.64 R6, [R1+0x3a28] ;  /* 0x003a280001067983 */ /* 0x001f220000300a00 */
[----:B------:R-:W3:Y:S02]  /*3e580*/  LDL.LU R5, [R1+0x3a20] ;  /* 0x003a200001057983 */ /* 0x000ee40000300800 */
[----:B------:R-:W-:Y:S02]  /*3e590*/  STL.64 [R1+0x38d0], R10 ;  /* 0x0038d00a01007387 */ /* 0x000fe40000100a00 */
[----:B------:R0:W-:Y:S02]  /*3e5a0*/  STL [R1+0x38c8], R8 ;  /* 0x0038c80801007387 */ /* 0x0001e40000100800 */
        /* <DEDUP_REMOVED lines=15> */
[----:B0-----:R-:W2:Y:S01]  /*3e6a0*/  LDL.LU.64 R26, [R1+0x3a10] ;  /* 0x003a1000011a7983 */ /* 0x001ea20000300a00 */
[----:B------:R0:W-:Y:S02]  /*3e6b0*/  STL.64 [R1+0x38b0], R14 ;  /* 0x0038b00e01007387 */ /* 0x0001e40000100a00 */
[----:B------:R-:W4:Y:S02]  /*3e6c0*/  LDL.LU R12, [R1+0x490] ;  /* 0x00049000010c7983 */ /* 0x000f240000300800 */
[----:B------:R-:W4:Y:S01]  /*3e6d0*/  LDL.LU R13, [R1+0x494] ;  /* 0x00049400010d7983 */ /* 0x000f220000300800 */
[----:B0-----:R-:W4:Y:S01]  /*3e6e0*/  LDL.LU R14, [R1+0x498] ;  /* 0x00049800010e7983 */ /* 0x001f220000300800 */
[----:B------:R-:W4:Y:S01]  /*3e6f0*/  LDL.LU R15, [R1+0x49c] ;  /* 0x00049c00010f7983 */ /* 0x000f220000300800 */
[C---:B--2---:R-:W-:Y:S02]  /*3e700*/  HMMA.16816.F32.BF16 R24, R16.reuse, R26, R20 ;  /* 0x0000001a1018723c */ /* 0x044fe40000041814 */
[----:B------:R-:W2:Y:S01]  /*3e710*/  LDL.LU.64 R22, [R1+0x3a08] ;  /* 0x003a080001167983 */ /* 0x000ea20000300a00 */
[----:B------:R-:W2:Y:S11]  /*3e720*/  LDL.LU.64 R20, [R1+0x3a00] ;  /* 0x003a000001147983 */ /* 0x000eb60000300a00 */
[----:B------:R-:W-:Y:S09]  /*3e730*/  @!UPT UIADD3 URZ, URZ, URZ, URZ ;  /* 0x0000003f3f3ff290 */ /* 0x000ff2000fffe03f */
[----:B------:R-:W-:Y:S01]  /*3e740*/  STL.64 [R1+0x990], R24 ;  /* 0x0009901801007387 */ /* 0x000fe20000100a00 */
[----:B------:R0:W-:Y:S03]  /*3e750*/  STL.64 [R1+0x998], R26 ;  /* 0x0009981a01007387 */ /* 0x0001e60000100a00 */
[----:B0-----:R-:W2:Y:S02]  /*3e760*/  LDL.LU.64 R26, [R1+0x39f8] ;  /* 0x0039f800011a7983 */ /* 0x001ea40000300a00 */
[C---:B--2---:R-:W-:Y:S11]  /*3e770*/  HMMA.16816.F32.BF16 R8, R16.reuse, R26, R8 ;  /* 0x0000001a1008723c */ /* 0x044ff60000041808 */
[----:B------:R-:W-:Y:S11]  /*3e780*/  @!UPT UIADD3 URZ, URZ, URZ, URZ ;  /* 0x0000003f3f3ff290 */ /* 0x000ff6000fffe03f */
[----:B------:R-:W-:Y:S01]  /*3e790*/  @!UPT UIADD3 URZ, URZ, URZ, URZ ;  /* 0x0000003f3f3ff290 */ /* 0x000fe2000fffe03f */
[----:B------:R0:W-:Y:S01]  /*3e7a0*/  STL.64 [R1+0x820], R8 ;  /* 0x0008200801007387 */ /* 0x0001e20000100a00 */
[----:B------:R-:W-:Y:S02]  /*3e7b0*/  STL.64 [R1+0x828], R10 ;  /* 0x0008280a01007387 */ /* 0x000fe40000100a00 */
        /* <DEDUP_REMOVED lines=12> */
[----:B------:R-:W-:Y:S01]  /*3e880*/  STL.64 [R1+0x38c0], R6 ;  /* 0x0038c00601007387 */ /* 0x000fe20000100a00 */
[----:B------:R-:W-:Y:S01]  /*3e890*/  STL [R1+0x38b8], R4 ;  /* 0x0038b80401007387 */ /* 0x000fe20000100800 */
[C---:B--2---:R-:W-:Y:S03]  /*3e8a0*/  HMMA.16816.F32.BF16 R24, R16.reuse, R26, R20 ;  /* 0x0000001a1018723c */ /* 0x044fe60000041814 */
[----:B------:R-:W2:Y:S01]  /*3e8b0*/  LDL.LU.64 R22, [R1+0x39d0] ;  /* 0x0039d00001167983 */ /* 0x000ea20000300a00 */
[----:B------:R-:W2:Y:S11]  /*3e8c0*/  LDL.LU.64 R20, [R1+0x39c8] ;  /* 0x0039c80001147983 */ /* 0x000eb60000300a00 */
[----:B------:R-:W-:Y:S08]  /*3e8d0*/  @!UPT UIADD3 URZ, URZ, URZ, URZ ;  /* 0x0000003f3f3ff290 */ /* 0x000ff0000fffe03f */
[----:B------:R-:W-:Y:S01]  /*3e8e0*/  STL.64 [R1+0x800], R24 ;  /* 0x0008001801007387 */ /* 0x000fe20000100a00 */
[----:B------:R0:W-:Y:S03]  /*3e8f0*/  STL.64 [R1+0x808], R26 ;  /* 0x0008081a01007387 */ /* 0x0001e60000100a00 */
[----:B0-----:R-:W2:Y:S02]  /*3e900*/  LDL.LU.64 R26, [R1+0x39c0] ;  /* 0x0039c000011a7983 */ /* 0x001ea40000300a00 */
        /* <DEDUP_REMOVED lines=8> */
[----:B------:R-:W4:Y:S02]  /*3e990*/  LDL.LU.64 R26, [R1+0x39a8] ;  /* 0x0039a800011a7983 */ /* 0x000f240000300a00 */
[----:B----4-:R-:W-:Y:S01]  /*3e9a0*/  HMMA.16816.F32.BF16 R12, R16, R26, R12 ;  /* 0x0000001a100c723c */ /* 0x010fe2000004180c */
[----:B------:R0:W-:Y:S01]  /*3e9b0*/  STL.64 [R1+0x3860], R26 ;  /* 0x0038601a01007387 */ /* 0x0001e20000100a00 */
[----:B------:R-:W4:Y:S11]  /*3e9c0*/  LDL.LU R24, [R1+0x1b0] ;  /* 0x0001b00001187983 */ /* 0x000f360000300800 */
[----:B------:R-:W-:Y:S10]  /*3e9d0*/  @!UPT UIADD3 URZ, URZ, URZ, URZ ;  /* 0x0000003f3f3ff290 */ /* 0x000ff4000fffe03f */
[----:B------:R-:W-:Y:S01]  /*3e9e0*/  STL.64 [R1+0x2c0], R12 ;  /* 0x0002c00c01007387 */ /* 0x000fe20000100a00 */
[----:B------:R-:W-:Y:S02]  /*3e9f0*/  STL.64 [R1+0x2c8], R14 ;  /* 0x0002c80e01007387 */ /* 0x000fe40000100a00 */
[----:B------:R-:W4:Y:S02]  /*3ea00*/  LDL.LU R25, [R1+0x1b4] ;  /* 0x0001b40001197983 */ /* 0x000f240000300800 */
[----:B0-----:R-:W2:Y:S01]  /*3ea10*/  LDL.LU R26, [R1+0x1b8] ;  /* 0x0001b800011a7983 */ /* 0x001ea20000300800 */
[----:B------:R-:W2:Y:S04]  /*3ea20*/  LDL.LU R27, [R1+0x1bc] ;  /* 0x0001bc00011b7983 */ /* 0x000ea80000300800 */
[----:B--2---:R-:W-:Y:S01]  /*3ea30*/  STL.64 [R1+0x3870], R26 ;  /* 0x0038701a01007387 */ /* 0x004fe20000100a00 */
[----:B----4-:R0:W-:Y:S03]  /*3ea40*/  STL.64 [R1+0x3868], R24 ;  /* 0x0038681801007387 */ /* 0x0101e60000100a00 */
[----:B0-----:R-:W2:Y:S01]  /*3ea50*/  LDL.LU R24, [R1+0x1c0] ;  /* 0x0001c00001187983 */ /* 0x001ea20000300800 */
[----:B------:R-:W2:Y:S02]  /*3ea60*/  LDL.LU R25, [R1+0x1c4] ;  /* 0x0001c40001197983 */ /* 0x000ea40000300800 */
[----:B------:R-:W4:Y:S02]  /*3ea70*/  LDL.LU R26, [R1+0x1c8] ;  /* 0x0001c800011a7983 */ /* 0x000f240000300800 */
[----:B------:R-:W4:Y:S01]  /*3ea80*/  LDL.LU R27, [R1+0x1cc] ;  /* 0x0001cc00011b7983 */ /* 0x000f220000300800 */
[----:B------:R-:W2:Y:S01]  /*3ea90*/  LDL.LU R12, [R1+0x200] ;  /* 0x00020000010c7983 */ /* 0x000ea20000300800 */
[----:B------:R-:W2:Y:S02]  /*3eaa0*/  LDL.LU R13, [R1+0x204] ;  /* 0x00020400010d7983 */ /* 0x000ea40000300800 */
[----:B------:R-:W2:Y:S02]  /*3eab0*/  LDL.LU R14, [R1+0x208] ;  /* 0x00020800010e7983 */ /* 0x000ea40000300800 */
[----:B------:R-:W2:Y:S02]  /*3eac0*/  LDL.LU R15, [R1+0x20c] ;  /* 0x00020c00010f7983 */ /* 0x000ea40000300800 */
[----:B------:R-:W-:-:S02]  /*3ead0*/  IMAD.MOV.U32 R10, RZ, RZ, R28 ;  /* 0x000000ffff0a7224 */ /* 0x000fc400078e001c */
[----:B------:R-:W-:Y:S01]  /*3eae0*/  IMAD.MOV.U32 R11, RZ, RZ, R22 ;  /* 0x000000ffff0b7224 */ /* 0x000fe200078e0016 */
[----:B--2---:R-:W-:Y:S01]  /*3eaf0*/  STL.64 [R1+0x38e0], R14 ;  /* 0x0038e00e01007387 */ /* 0x004fe20000100a00 */
[----:B------:R0:W-:Y:S02]  /*3eb00*/  STL.64 [R1+0x38d8], R12 ;  /* 0x0038d80c01007387 */ /* 0x0001e40000100a00 */
[----:B------:R-:W2:Y:S02]  /*3eb10*/  LDL.LU R28, [R1+0x39a0] ;  /* 0x0039a000011c7983 */ /* 0x000ea40000300800 */
[----:B------:R-:W2:Y:S01]  /*3eb20*/  LDL.LU R22, [R1+0x399c] ;  /* 0x00399c0001167983 */ /* 0x000ea20000300800 */
[----:B------:R1:W-:Y:S04]  /*3eb30*/  STL.64 [R1+0x38e8], R10 ;  /* 0x0038e80a01007387 */ /* 0x0003e80000100a00 */
[----:B0-----:R-:W2:Y:S01]  /*3eb40*/  LDL.LU R12, [R1+0x220] ;  /* 0x00022000010c7983 */ /* 0x001ea20000300800 */
[----:B------:R-:W2:Y:S02]  /*3eb50*/  LDL.LU R13, [R1+0x224] ;  /* 0x00022400010d7983 */ /* 0x000ea40000300800 */
[----:B------:R-:W2:Y:S02]  /*3eb60*/  LDL.LU R14, [R1+0x228] ;  /* 0x00022800010e7983 */ /* 0x000ea40000300800 */
[----:B------:R-:W2:Y:S02]  /*3eb70*/  LDL.LU R15, [R1+0x22c] ;  /* 0x00022c00010f7983 */ /* 0x000ea40000300800 */
[----:B-1----:R-:W-:-:S02]  /*3eb80*/  IMAD.MOV.U32 R10, RZ, RZ, R21 ;  /* 0x000000ffff0a7224 */ /* 0x002fc400078e0015 */
        /* <DEDUP_REMOVED lines=11> */
[----:B---3--:R-:W-:Y:S01]  /*3ec40*/  IMAD.MOV.U32 R11, RZ, RZ, R5 ;  /* 0x000000ffff0b7224 */ /* 0x008fe200078e0005 */
[----:B--2---:R-:W-:Y:S01]  /*3ec50*/  STL.64 [R1+0x3910], R14 ;  /* 0x0039100e01007387 */ /* 0x004fe20000100a00 */
[----:B------:R0:W-:Y:S02]  /*3ec60*/  STL.64 [R1+0x3908], R12 ;  /* 0x0039080c01007387 */ /* 0x0001e40000100a00 */
[----:B------:R-:W2:Y:S02]  /*3ec70*/  LDL.LU R23, [R1+0x3990] ;  /* 0x0039900001177983 */ /* 0x000ea40000300800 */
[----:B------:R-:W3:Y:S01]  /*3ec80*/  LDL.LU R5, [R1+0x398c] ;  /* 0x00398c0001057983 */ /* 0x000ee20000300800 */
        /* <DEDUP_REMOVED lines=8> */
[----:B------:R-:W-:Y:S02]  /*3ed10*/  STL.64 [R1+0x3920], R12 ;  /* 0x0039200c01007387 */ /* 0x000fe40000100a00 */
[----:B------:R-:W2:Y:S02]  /*3ed20*/  LDL.LU R28, [R1+0x3988] ;  /* 0x00398800011c7983 */ /* 0x000ea40000300800 */
[----:B------:R-:W2:Y:S01]  /*3ed30*/  LDL.LU R20, [R1+0x3984] ;  /* 0x0039840001147983 */ /* 0x000ea20000300800 */
[----:B------:R0:W-:Y:S02]  /*3ed40*/  STL.64 [R1+0x3930], R10 ;  /* 0x0039300a01007387 */ /* 0x0001e40000100a00 */
[----:B0-----:R-:W-:Y:S02]  /*3ed50*/  IMAD.MOV.U32 R10, RZ, RZ, R21 ;  /* 0x000000ffff0a7224 */ /* 0x001fe400078e0015 */
[----:B------:R-:W-:Y:S01]  /*3ed60*/  IMAD.MOV.U32 R11, RZ, RZ, R22 ;  /* 0x000000ffff0b7224 */ /* 0x000fe200078e0016 */
[----:B------:R-:W2:Y:S01]  /*3ed70*/  LDL.LU R21, [R1+0x3980] ;  /* 0x0039800001157983 */ /* 0x000ea20000300800 */
[----:B------:R-:W2:Y:S03]  /*3ed80*/  LDL.LU R22, [R1+0x397c] ;  /* 0x00397c0001167983 */ /* 0x000ea60000300800 */
[----:B------:R0:W-:Y:S01]  /*3ed90*/  STL.64 [R1+0x3948], R10 ;  /* 0x0039480a01007387 */ /* 0x0001e20000100a00 */
[----:B------:R-:W2:Y:S02]  /*3eda0*/  LDL.LU R12, [R1+0x250] ;  /* 0x00025000010c7983 */ /* 0x000ea40000300800 */
[----:B------:R-:W2:Y:S02]  /*3edb0*/  LDL.LU R13, [R1+0x254] ;  /* 0x00025400010d7983 */ /* 0x000ea40000300800 */
[----:B------:R-:W2:Y:S01]  /*3edc0*/  LDL.LU R14, [R1+0x258] ;  /* 0x00025800010e7983 */ /* 0x000ea20000300800 */
[----:B------:R-:W2:Y:S01]  /*3edd0*/  LDL.LU R15, [R1+0x25c] ;  /* 0x00025c00010f7983 */ /* 0x000ea20000300800 */
[----:B0-----:R-:W-:-:S02]  /*3ede0*/  IMAD.MOV.U32 R10, RZ, RZ, R23 ;  /* 0x000000ffff0a7224 */ /* 0x001fc400078e0017 */
[----:B------:R-:W-:Y:S01]  /*3edf0*/  IMAD.MOV.U32 R11, RZ, RZ, R29 ;  /* 0x000000ffff0b7224 */ /* 0x000fe200078e001d */
[----:B------:R-:W3:Y:S04]  /*3ee00*/  LDL.LU R23, [R1+0x3978] ;  /* 0x0039780001177983 */ /* 0x000ee80000300800 */
[----:B------:R-:W-:Y:S04]  /*3ee10*/  STL.64 [R1+0x3960], R10 ;  /* 0x0039600a01007387 */ /* 0x000fe80000100a00 */
[----:B--2---:R-:W-:Y:S01]  /*3ee20*/  STL.64 [R1+0x3940], R14 ;  /* 0x0039400e01007387 */ /* 0x004fe20000100a00 */
[----:B------:R0:W-:Y:S03]  /*3ee30*/  STL.64 [R1+0x3938], R12 ;  /* 0x0039380c01007387 */ /* 0x0001e60000100a00 */
        /* <DEDUP_REMOVED lines=9> */
[----:B------:R-:W2:Y:S02]  /*3eed0*/  LDL.LU R15, [R1+0x27c] ;  /* 0x00027c00010f7983 */ /* 0x000ea40000300800 */
[----:B---3--:R-:W-:Y:S01]  /*3eee0*/  IMAD.MOV.U32 R11, RZ, RZ, R5 ;  /* 0x000000ffff0b7224 */ /* 0x008fe200078e0005 */
[----:B--2---:R-:W-:Y:S01]  /*3eef0*/  STL.64 [R1+0x3970], R14 ;  /* 0x0039700e01007387 */ /* 0x004fe20000100a00 */
[----:B------:R0:W-:Y:S03]  /*3ef00*/  STL.64 [R1+0x3968], R12 ;  /* 0x0039680c01007387 */ /* 0x0001e60000100a00 */
        /* <DEDUP_REMOVED lines=8> */
[----:B----4-:R0:W-:Y:S01]  /*3ef90*/  STL.64 [R1+0x3880], R26 ;  /* 0x0038801a01007387 */ /* 0x0101e20000100a00 */
[----:B------:R-:W-:Y:S02]  /*3efa0*/  STL.64 [R1+0x3878], R24 ;  /* 0x0038781801007387 */ /* 0x000fe40000100a00 */
[----:B0-----:R-:W-:-:S02]  /*3efb0*/  IMAD.MOV.U32 R26, RZ, RZ, R9 ;  /* 0x000000ffff1a7224 */ /* 0x001fc400078e0009 */
[----:B------:R-:W-:-:S05]  /*3efc0*/  IMAD.MOV.U32 R27, RZ, RZ, R8 ;  /* 0x000000ffff1b7224 */ /* 0x000fca00078e0008 */
[----:B------:R0:W-:Y:S04]  /*3efd0*/  STL.64 [R1+0x3890], R26 ;  /* 0x0038901a01007387 */ /* 0x0001e80000100a00 */
[----:B0-----:R-:W4:Y:S04]  /*3efe0*/  LDL.64 R26, [R1+0xd8] ;  /* 0x0000d800011a7983 */ /* 0x001f280000100a00 */
[----:B----4-:R0:W-:Y:S01]  /*3eff0*/  STL.64 [R1+0x38a8], R26 ;  /* 0x0038a81a01007387 */ /* 0x0101e20000100a00 */
[----:B------:R-:W4:Y:S02]  /*3f000*/  LDL.LU R24, [R1+0x1f0] ;  /* 0x0001f00001187983 */ /* 0x000f240000300800 */
[----:B------:R-:W4:Y:S01]  /*3f010*/  LDL.LU R25, [R1+0x1f4] ;  /* 0x0001f40001197983 */ /* 0x000f220000300800 */
[----:B0-----:R-:W4:Y:S01]  /*3f020*/  LDL.LU R26, [R1+0x1f8] ;  /* 0x0001f800011a7983 */ /* 0x001f220000300800 */
[----:B------:R-:W4:Y:S02]  /*3f030*/  LDL.LU R27, [R1+0x1fc] ;  /* 0x0001fc00011b7983 */ /* 0x000f240000300800 */
[----:B------:R-:W3:Y:S02]  /*3f040*/  LDL.64 R18, [R1+0x108] ;  /* 0x0001080001127983 */ /* 0x000ee40000100a00 */
[----:B------:R-:W-:-:S07]  /*3f050*/  IMAD.MOV.U32 R10, RZ, RZ, R28 ;  /* 0x000000ffff0a7224 */ /* 0x000fce00078e001c */
[C---:B--2---:R-:W-:Y:S01]  /*3f060*/  HMMA.16816.F32.BF16 R8, R20.reuse, R10, R12 ;  /* 0x0000000a1408723c */ /* 0x044fe2000004180c */
[----:B---3--:R0:W-:Y:S01]  /*3f070*/  STL.64 [R1+0x3888], R18 ;  /* 0x0038881201007387 */ /* 0x0081e20000100a00 */
[----:B------:R-:W2:Y:S02]  /*3f080*/  LDL.LU R16, [R1+0x1d0] ;  /* 0x0001d00001107983 */ /* 0x000ea40000300800 */
[----:B------:R-:W2:Y:S01]  /*3f090*/  LDL.LU R17, [R1+0x1d4] ;  /* 0x0001d40001117983 */ /* 0x000ea20000300800 */
[----:B0-----:R-:W3:Y:S01]  /*3f0a0*/  LDL.LU R18, [R1+0x1d8] ;  /* 0x0001d80001127983 */ /* 0x001ee20000300800 */
[----:B------:R-:W3:Y:S03]  /*3f0b0*/  LDL.LU R19, [R1+0x1dc] ;  /* 0x0001dc0001137983 */ /* 0x000ee60000300800 */
[----:B---3--:R-:W-:Y:S01]  /*3f0c0*/  STL.64 [R1+0x38a0], R18 ;  /* 0x0038a01201007387 */ /* 0x008fe20000100a00 */
[----:B--2---:R0:W-:Y:S03]  /*3f0d0*/  STL.64 [R1+0x3898], R16 ;  /* 0x0038981001007387 */ /* 0x0041e60000100a00 */
[----:B0-----:R-:W2:Y:S01]  /*3f0e0*/  LDL.LU R16, [R1+0x1e0] ;  /* 0x0001e00001107983 */ /* 0x001ea20000300800 */
[----:B------:R-:W2:Y:S02]  /*3f0f0*/  LDL.LU R17, [R1+0x1e4] ;  /* 0x0001e40001117983 */ /* 0x000ea40000300800 */
[----:B------:R-:W2:Y:S02]  /*3f100*/  LDL.LU R18, [R1+0x1e8] ;  /* 0x0001e80001127983 */ /* 0x000ea40000300800 */
[----:B------:R-:W2:Y:S01]  /*3f110*/  LDL.LU R19, [R1+0x1ec] ;  /* 0x0001ec0001137983 */ /* 0x000ea20000300800 */
[----:B------:R-:W3:Y:S01]  /*3f120*/  LDL.LU.64 R14, [R1+0x3970] ;  /* 0x00397000010e7983 */ /* 0x000ee20000300a00 */
[----:B------:R-:W3:Y:S03]  /*3f130*/  LDL.LU.64 R12, [R1+0x3968] ;  /* 0x00396800010c7983 */ /* 0x000ee60000300a00 */
[----:B------:R-:W-:Y:S02]  /*3f140*/  STL.64 [R1+0x280], R8 ;  /* 0x0002800801007387 */ /* 0x000fe40000100a00 */
[----:B------:R0:W-:Y:S02]  /*3f150*/  STL.64 [R1+0x288], R10 ;  /* 0x0002880a01007387 */ /* 0x0001e40000100a00 */
[----:B0-----:R-:W3:Y:S02]  /*3f160*/  LDL.LU.64 R10, [R1+0x3960] ;  /* 0x00396000010a7983 */ /* 0x001ee40000300a00 */
[C---:B---3--:R-:W-:Y:S02]  /*3f170*/  HMMA.16816.F32.BF16 R8, R20.reuse, R10, R12 ;  /* 0x0000000a1408723c */ /* 0x048fe4000004180c */
[----:B------:R-:W3:Y:S01]  /*3f180*/  LDL.LU.64 R14, [R1+0x3958] ;  /* 0x00395800010e7983 */ /* 0x000ee20000300a00 */
[----:B------:R-:W3:Y:S11]  /*3f190*/  LDL.LU.64 R12, [R1+0x3950] ;  /* 0x00395000010c7983 */ /* 0x000ef60000300a00 */
[----:B------:R-:W-:Y:S09]  /*3f1a0*/  @!UPT UIADD3 URZ, URZ, URZ, URZ ;  /* 0x0000003f3f3ff290 */ /* 0x000ff2000fffe03f */
[----:B------:R-:W-:Y:S01]  /*3f1b0*/  STL.64 [R1+0x270], R8 ;  /* 0x0002700801007387 */ /* 0x000fe20000100a00 */
[----:B------:R0:W-:Y:S03]  /*3f1c0*/  STL.64 [R1+0x278], R10 ;  /* 0x0002780a01007387 */ /* 0x0001e60000100a00 */
        /* <DEDUP_REMOVED lines=35> */
[----:B0-----:R-:W2:Y:S01]  /*3f400*/  LDL.LU.64 R10, [R1+0x38d0] ;  /* 0x0038d000010a7983 */ /* 0x001ea20000300a00 */
[----:B------:R-:W3:Y:S01]  /*3f410*/  LDL.LU R8, [R1+0x38c8] ;  /* 0x0038c80001087983 */ /* 0x000ee20000300800 */
[C---:B--2---:R-:W-:Y:S11]  /*3f420*/  HMMA.16816.F32.BF16 R4, R20.reuse, R10, R4 ;  /* 0x0000000a1404723c */ /* 0x044ff60000041804 */
[----:B------:R-:W-:Y:S11]  /*3f430*/  @!UPT UIADD3 URZ, URZ, URZ, URZ ;  /* 0x0000003f3f3ff290 */ /* 0x000ff6000fffe03f */
[----:B------:R-:W-:Y:S01]  /*3f440*/  @!UPT UIADD3 URZ, URZ, URZ, URZ ;  /* 0x0000003f3f3ff290 */ /* 0x000fe2000fffe03f */
[----:B------:R-:W-:Y:S01]  /*3f450*/  STL.64 [R1+0x6a0], R4 ;  /* 0x0006a00401007387 */ /* 0x000fe20000100a00 */
[----:B------:R0:W-:Y:S03]  /*3f460*/  STL.64 [R1+0x6a8], R6 ;  /* 0x0006a80601007387 */ /* 0x0001e60000100a00 */
[----:B0-----:R-:W3:Y:S01]  /*3f470*/  LDL.LU.64 R6, [R1+0x38c0] ;  /* 0x0038c00001067983 */ /* 0x001ee20000300a00 */
[----:B------:R-:W2:Y:S02]  /*3f480*/  LDL.LU R4, [R1+0x38b8] ;  /* 0x0038b80001047983 */ /* 0x000ea40000300800 */
[----:B------:R-:W-:Y:S01]  /*3f490*/  STL [R1+0x37ec], R11 ;  /* 0x0037ec0b01007387 */ /* 0x000fe20000100800 */
[C---:B---3--:R-:W-:Y:S11]  /*3f4a0*/  HMMA.16816.F32.BF16 R12, R20.reuse, R6, R12 ;  /* 0x00000006140c723c */ /* 0x048ff6000004180c */
[----:B------:R-:W-:Y:S11]  /*3f4b0*/  @!UPT UIADD3 URZ, URZ, URZ, URZ ;  /* 0x0000003f3f3ff290 */ /* 0x000ff6000fffe03f */
[----:B------:R-:W-:Y:S01]  /*3f4c0*/  @!UPT UIADD3 URZ, URZ, URZ, URZ ;  /* 0x0000003f3f3ff290 */ /* 0x000fe2000fffe03f */
[----:B------:R-:W-:Y:S01]  /*3f4d0*/  STL.64 [R1+0x690], R12 ;  /* 0x0006900c01007387 */ /* 0x000fe20000100a00 */
[----:B------:R0:W-:Y:S03]  /*3f4e0*/  STL.64 [R1+0x698], R14 ;  /* 0x0006980e01007387 */ /* 0x0001e60000100a00 */
[----:B0-----:R-:W4:Y:S01]  /*3f4f0*/  LDL.LU.64 R14, [R1+0x38b0] ;  /* 0x0038b000010e7983 */ /* 0x001f220000300a00 */
[----:B------:R-:W-:Y:S01]  /*3f500*/  STL.64 [R1+0x37d0], R6 ;  /* 0x0037d00601007387 */ /* 0x000fe20000100a00 */
[C---:B----4-:R-:W-:Y:S11]  /*3f510*/  HMMA.16816.F32.BF16 R24, R20.reuse, R14, R24 ;  /* 0x0000000e1418723c */ /* 0x050ff60000041818 */
[----:B------:R-:W-:Y:S11]  /*3f520*/  @!UPT UIADD3 URZ, URZ, URZ, URZ ;  /* 0x0000003f3f3ff290 */ /* 0x000ff6000fffe03f */
[----:B------:R-:W-:Y:S01]  /*3f530*/  @!UPT UIADD3 URZ, URZ, URZ, URZ ;  /* 0x0000003f3f3ff290 */ /* 0x000fe2000fffe03f */
[----:B------:R-:W-:Y:S01]  /*3f540*/  STL.64 [R1+0x680], R24 ;  /* 0x0006801801007387 */ /* 0x000fe20000100a00 */
[----:B------:R0:W-:Y:S03]  /*3f550*/  STL.64 [R1+0x688], R26 ;  /* 0x0006881a01007387 */ /* 0x0001e60000100a00 */
[----:B0-----:R-:W3:Y:S02]  /*3f560*/  LDL.LU.64 R26, [R1+0x38a8] ;  /* 0x0038a800011a7983 */ /* 0x001ee40000300a00 */
        /* <DEDUP_REMOVED lines=10> */
[----:B---3--:R-:W-:Y:S01]  /*3f610*/  HMMA.16816.F32.BF16 R24, R20, R26, R16 ;  /* 0x0000001a1418723c */ /* 0x008fe20000041810 */
[----:B------:R-:W3:Y:S11]  /*3f620*/  LDL.LU.64 R18, [R1+0x3888] ;  /* 0x0038880001127983 */ /* 0x000ef60000300a00 */
[----:B------:R-:W-:Y:S11]  /*3f630*/  @!UPT UIADD3 URZ, URZ, URZ, URZ ;  /* 0x0000003f3f3ff290 */ /* 0x000ff6000fffe03f */
[----:B------:R-:W-:Y:S01]  /*3f640*/  STL.64 [R1+0x210], R24 ;  /* 0x0002101801007387 */ /* 0x000fe20000100a00 */
[----:B------:R0:W-:Y:S03]  /*3f650*/  STL.64 [R1+0x218], R26 ;  /* 0x0002181a01007387 */ /* 0x0001e60000100a00 */
[----:B0-----:R-:W4:Y:S01]  /*3f660*/  LDL.LU.64 R26, [R1+0x3880] ;  /* 0x00388000011a7983 */ /* 0x001f220000300a00 */
[----:B------:R-:W4:Y:S02]  /*3f670*/  LDL.LU.64 R24, [R1+0x3878] ;  /* 0x0038780001187983 */ /* 0x000f240000300a00 */
[----:B--2---:R-:W-:Y:S02]  /*3f680*/  IMAD.MOV.U32 R6, RZ, RZ, R4 ;  /* 0x000000ffff067224 */ /* 0x004fe400078e0004 */
[----:B------:R-:W-:-:S07]  /*3f690*/  IMAD.MOV.U32 R7, RZ, RZ, R3 ;  /* 0x000000ffff077224 */ /* 0x000fce00078e0003 */
[C---:B----4-:R-:W-:Y:S01]  /*3f6a0*/  HMMA.16816.F32.BF16 R4, R20.reuse, R6, R24 ;  /* 0x000000061404723c */ /* 0x050fe20000041818 */
[----:B------:R-:W2:Y:S01]  /*3f6b0*/  LDL.LU.64 R26, [R1+0x3870] ;  /* 0x00387000011a7983 */ /* 0x000ea20000300a00 */
[----:B------:R-:W2:Y:S02]  /*3f6c0*/  LDL.LU.64 R24, [R1+0x3868] ;  /* 0x0038680001187983 */ /* 0x000ea40000300a00 */
[----:B---3--:R-:W-:Y:S02]  /*3f6d0*/  IMAD.MOV.U32 R11, RZ, RZ, R18 ;  /* 0x000000ffff0b7224 */ /* 0x008fe400078e0012 */
[----:B------:R-:W-:Y:S11]  /*3f6e0*/  IMAD.MOV.U32 R9, RZ, RZ, R19 ;  /* 0x000000ffff097224 */ /* 0x000ff600078e0013 */
[----:B------:R-:W-:Y:S06]  /*3f6f0*/  @!UPT UIADD3 URZ, URZ, URZ, URZ ;  /* 0x0000003f3f3ff290 */ /* 0x000fec000fffe03f */
[----:B------:R0:W-:Y:S01]  /*3f700*/  STL.64 [R1+0x200], R4 ;  /* 0x0002000401007387 */ /* 0x0001e20000100a00 */
[----:B------:R1:W-:Y:S03]  /*3f710*/  STL.64 [R1+0x208], R6 ;  /* 0x0002080601007387 */ /* 0x0003e60000100a00 */
[----:B0-----:R-:W3:Y:S01]  /*3f720*/  LDL.LU R4, [R1+0x1a0] ;  /* 0x0001a00001047983 */ /* 0x001ee20000300800 */
[----:B------:R-:W3:Y:S02]  /*3f730*/  LDL.LU R5, [R1+0x1a4] ;  /* 0x0001a40001057983 */ /* 0x000ee40000300800 */
[----:B-1----:R-:W3:Y:S02]  /*3f740*/  LDL.LU R6, [R1+0x1a8] ;  /* 0x0001a80001067983 */ /* 0x002ee40000300800 */
[----:B------:R-:W3:Y:S01]  /*3f750*/  LDL.LU R7, [R1+0x1ac] ;  /* 0x0001ac0001077983 */ /* 0x000ee20000300800 */
[----:B--2---:R-:W-:Y:S01]  /*3f760*/  HMMA.16816.F32.BF16 R24, R20, R18, R24 ;  /* 0x000000121418723c */ /* 0x004fe20000041818 */
[----:B------:R-:W0:Y:S11]  /*3f770*/  LDSM.16.MT88.4 R16, [R8+0x9080] ;  /* 0x009080000810783b */ /* 0x000e360000004200 */
[----:B------:R-:W-:Y:S11]  /*3f780*/  @!UPT UIADD3 URZ, URZ, URZ, URZ ;  /* 0x0000003f3f3ff290 */ /* 0x000ff6000fffe03f */
[----:B------:R-:W-:Y:S01]  /*3f790*/  STL.64 [R1+0x1f0], R24 ;  /* 0x0001f01801007387 */ /* 0x000fe20000100a00 */
[----:B------:R1:W-:Y:S03]  /*3f7a0*/  STL.64 [R1+0x1f8], R26 ;  /* 0x0001f81a01007387 */ /* 0x0003e60000100a00 */
[----:B-1----:R-:W3:Y:S01]  /*3f7b0*/  LDL.LU.64 R26, [R1+0x3860] ;  /* 0x00386000011a7983 */ /* 0x002ee20000300a00 */
[----:B------:R-:W-:Y:S02]  /*3f7c0*/  STL.64 [R1+0x3818], R10 ;  /* 0x0038180a01007387 */ /* 0x000fe40000100a00 */
[----:B------:R-:W-:Y:S02]  /*3f7d0*/  STL [R1+0x3810], R9 ;  /* 0x0038100901007387 */ /* 0x000fe40000100800 */
[----:B------:R-:W2:Y:S01]  /*3f7e0*/  LDL R13, [R1+0x1b98] ;  /* 0x001b9800010d7983 */ /* 0x000ea20000100800 */
[----:B------:R1:W-:Y:S04]  /*3f7f0*/  STL.64 [R1+0x37e0], R14 ;  /* 0x0037e00e01007387 */ /* 0x0003e80000100a00 */
[----:B--2---:R-:W-:Y:S01]  /*3f800*/  STL [R1+0x37d8], R13 ;  /* 0x0037d80d01007387 */ /* 0x004fe20000100800 */
[----:B-1----:R-:W2:Y:S02]  /*3f810*/  LDL.64 R14, [R1+0x68] ;  /* 0x00006800010e7983 */ /* 0x002ea40000100a00 */
[----:B0-----:R0:W-:Y:S02]  /*3f820*/  STL [R1+0x372c], R16 ;  /* 0x00372c1001007387 */ /* 0x0011e40000100800 */
[----:B------:R1:W-:Y:S01]  /*3f830*/  STL [R1+0x3728], R17 ;  /* 0x0037281101007387 */ /* 0x0003e20000100800 */
[----:B------:R4:W-:Y:S01]  /*3f840*/  STL [R1+0x3724], R18 ;  /* 0x0037241201007387 */ /* 0x0009e20000100800 */
[----:B------:R3:W-:Y:S03]  /*3f850*/  STL [R1+0x3720], R19 ;  /* 0x0037201301007387 */ /* 0x0007e60000100800 */
[----:B0-----:R-:W2:Y:S01]  /*3f860*/  LDL.LU R16, [R1+0x670] ;  /* 0x0006700001107983 */ /* 0x001ea20000300800 */
[----:B-1----:R-:W2:Y:S02]  /*3f870*/  LDL.LU R17, [R1+0x674] ;  /* 0x0006740001117983 */ /* 0x002ea40000300800 */
[----:B----4-:R-:W2:Y:S02]  /*3f880*/  LDL.LU R18, [R1+0x678] ;  /* 0x0006780001127983 */ /* 0x010ea40000300800 */
[----:B---3--:R-:W2:Y:S02]  /*3f890*/  LDL.LU R19, [R1+0x67c] ;  /* 0x00067c0001137983 */ /* 0x008ea40000300800 */
[----:B------:R-:W-:-:S02]  /*3f8a0*/  IMAD.MOV.U32 R10, RZ, RZ, R2 ;  /* 0x000000ffff0a7224 */ /* 0x000fc400078e0002 */
[----:B------:R-:W-:-:S07]  /*3f8b0*/  IMAD.MOV.U32 R11, RZ, RZ, R0 ;  /* 0x000000ffff0b7224 */ /* 0x000fce00078e0000 */
[C---:B--2---:R-:W-:Y:S01]  /*3f8c0*/  HMMA.16816.F32.BF16 R8, R20.reuse, R10, R16 ;  /* 0x0000000a1408723c */ /* 0x044fe20000041810 */
[----:B------:R-:W2:Y:S11]  /*3f8d0*/  LDL.LU R16, [R1+0x460] ;  /* 0x0004600001107983 */ /* 0x000eb60000300800 */
[----:B------:R-:W-:Y:S11]  /*3f8e0*/  @!UPT UIADD3 URZ, URZ, URZ, URZ ;  /* 0x0000003f3f3ff290 */ /* 0x000ff6000fffe03f */
[----:B------:R-:W-:Y:S01]  /*3f8f0*/  STL.64 [R1+0x670], R8 ;  /* 0x0006700801007387 */ /* 0x000fe20000100a00 */
[----:B------:R0:W-:Y:S02]  /*3f900*/  STL.64 [R1+0x678], R10 ;  /* 0x0006780a01007387 */ /* 0x0001e40000100a00 */
[----:B------:R-:W2:Y:S02]  /*3f910*/  LDL.LU R17, [R1+0x464] ;  /* 0x0004640001117983 */ /* 0x000ea40000300800 */
[----:B------:R-:W3:Y:S01]  /*3f920*/  LDL.LU R18, [R1+0x468] ;  /* 0x0004680001127983 */ /* 0x000ee20000300800 */
[----:B------:R-:W3:Y:S04]  /*3f930*/  LDL.LU R19, [R1+0x46c] ;  /* 0x00046c0001137983 */ /* 0x000ee80000300800 */
[----:B---3--:R1:W-:Y:S01]  /*3f940*/  STL.64 [R1+0x3838], R18 ;  /* 0x0038381201007387 */ /* 0x0083e20000100a00 */
[----:B--2---:R-:W-:Y:S02]  /*3f950*/  STL.64 [R1+0x3830], R16 ;  /* 0x0038301001007387 */ /* 0x004fe40000100a00 */
[----:B0-----:R-:W2:Y:S01]  /*3f960*/  LDL.64 R10, [R1+0x38] ;  /* 0x00003800010a7983 */ /* 0x001ea20000100a00 */
[----:B-1----:R-:W3:Y:S04]  /*3f970*/  LDL.64 R18, [R1+0x58] ;  /* 0x0000580001127983 */ /* 0x002ee80000100a00 */
[----:B--2---:R0:W-:Y:S04]  /*3f980*/  STL.64 [R1+0x3828], R10 ;  /* 0x0038280a01007387 */ /* 0x0041e80000100a00 */
[----:B0-----:R-:W2:Y:S01]  /*3f990*/  LDL.64 R10, [R1+0x48] ;  /* 0x00004800010a7983 */ /* 0x001ea20000100a00 */
[----:B------:R-:W-:Y:S07]  /*3f9a0*/  HMMA.16816.F32.BF16 R20, R20, R26, R4 ;  /* 0x0000001a1414723c */ /* 0x000fee0000041804 */
[----:B------:R-:W-:-:S02]  /*3f9b0*/  IMAD.MOV.U32 R5, RZ, RZ, R26 ;  /* 0x000000ffff057224 */ /* 0x000fc400078e001a */
[----:B------:R-:W-:Y:S01]  /*3f9c0*/  IMAD.MOV.U32 R4, RZ, RZ, R27 ;  /* 0x000000ffff047224 */ /* 0x000fe200078e001b */
[----:B--2---:R0:W-:Y:S01]  /*3f9d0*/  STL.64 [R1+0x3840], R10 ;  /* 0x0038400a01007387 */ /* 0x0041e20000100a00 */
[----:B------:R-:W3:Y:S02]  /*3f9e0*/  LDL.LU R8, [R1+0x470] ;  /* 0x0004700001087983 */ /* 0x000ee40000300800 */
[----:B------:R-:W3:Y:S01]  /*3f9f0*/  LDL.LU R9, [R1+0x474] ;  /* 0x0004740001097983 */ /* 0x000ee20000300800 */
[----:B0-----:R-:W3:Y:S01]  /*3fa00*/  LDL.LU R10, [R1+0x478] ;  /* 0x00047800010a7983 */ /* 0x001ee20000300800 */
[----:B------:R-:W3:Y:S02]  /*3fa10*/  LDL.LU R11, [R1+0x47c] ;  /* 0x00047c00010b7983 */ /* 0x000ee40000300800 */
[----:B------:R-:W2:Y:S06]  /*3fa20*/  LDL.LU.64 R6, [R1+0x3858] ;  /* 0x0038580001067983 */ /* 0x000eac0000300a00 */
[----:B------:R0:W-:Y:S01]  /*3fa30*/  STL.64 [R1+0x1e0], R20 ;  /* 0x0001e01401007387 */ /* 0x0001e20000100a00 */
[----:B------:R1:W-:Y:S01]  /*3fa40*/  STL.64 [R1+0x1e8], R22 ;  /* 0x0001e81601007387 */ /* 0x0003e20000100a00 */
[----:B------:R-:W4:Y:S02]  /*3fa50*/  LDL.LU.64 R26, [R1+0x3850] ;  /* 0x00385000011a7983 */ /* 0x000f240000300a00 */
[----:B------:R-:W4:Y:S01]  /*3fa60*/  LDL.LU.64 R24, [R1+0x3848] ;  /* 0x0038480001187983 */ /* 0x000f220000300a00 */
[----:B0-----:R-:W4:Y:S01]  /*3fa70*/  LDL.LU R20, [R1+0x480] ;  /* 0x0004800001147983 */ /* 0x001f220000300800 */
[----:B------:R-:W4:Y:S02]  /*3fa80*/  LDL.LU R21, [R1+0x484] ;  /* 0x0004840001157983 */ /* 0x000f240000300800 */
[----:B-1----:R-:W4:Y:S02]  /*3fa90*/  LDL.LU R22, [R1+0x488] ;  /* 0x0004880001167983 */ /* 0x002f240000300800 */
[----:B------:R-:W4:Y:S01]  /*3faa0*/  LDL.LU R23, [R1+0x48c] ;  /* 0x00048c0001177983 */ /* 0x000f220000300800 */
[----:B--2---:R0:W-:Y:S01]  /*3fab0*/  STL.64 [R1+0x37f8], R6 ;  /* 0x0037f80601007387 */ /* 0x0041e20000100a00 */
[----:B------:R1:W-:Y:S03]  /*3fac0*/  STL.64 [R1+0x37f0], R4 ;  /* 0x0037f00401007387 */ /* 0x0003e60000100a00 */
[----:B0-----:R-:W2:Y:S01]  /*3fad0*/  LDL.64 R6, [R1+0x28] ;  /* 0x0000280001067983 */ /* 0x001ea20000100a00 */
[----:B----4-:R-:W-:Y:S01]  /*3fae0*/  HMMA.16816.F32.BF16 R20, R24, R14, R20 ;  /* 0x0000000e1814723c */ /* 0x010fe20000041814 */
[----:B------:R-:W-:-:S02]  /*3faf0*/  IMAD.MOV.U32 R2, RZ, RZ, R14 ;  /* 0x000000ffff027224 */ /* 0x000fc400078e000e */
[----:B------:R-:W-:Y:S01]  /*3fb00*/  IMAD.MOV.U32 R0, RZ, RZ, R15 ;  /* 0x000000ffff007224 */ /* 0x000fe200078e000f */
[----:B--2---:R0:W-:Y:S01]  /*3fb10*/  STL.64 [R1+0x3820], R6 ;  /* 0x0038200601007387 */ /* 0x0041e20000100a00 */
[----:B-1----:R-:W2:Y:S02]  /*3fb20*/  LDL.LU R4, [R1+0x450] ;  /* 0x0004500001047983 */ /* 0x002ea40000300800 */
[----:B------:R-:W2:Y:S01]  /*3fb30*/  LDL.LU R5, [R1+0x454] ;  /* 0x0004540001057983 */ /* 0x000ea20000300800 */
[----:B0-----:R-:W2:Y:S01]  /*3fb40*/  LDL.LU R6, [R1+0x458] ;  /* 0x0004580001067983 */ /* 0x001ea20000300800 */
[----:B------:R-:W2:Y:S11]  /*3fb50*/  LDL.LU R7, [R1+0x45c] ;  /* 0x00045c0001077983 */ /* 0x000eb60000300800 */
[----:B------:R-:W-:Y:S03]  /*3fb60*/  @!UPT UIADD3 URZ, URZ, URZ, URZ ;  /* 0x0000003f3f3ff290 */ /* 0x000fe6000fffe03f */
[----:B------:R-:W-:Y:S02]  /*3fb70*/  STL.64 [R1+0x490], R20 ;  /* 0x0004901401007387 */ /* 0x000fe40000100a00 */
[----:B------:R-:W-:Y:S01]  /*3fb80*/  STL.64 [R1+0x498], R22 ;  /* 0x0004981601007387 */ /* 0x000fe20000100a00 */
[----:B------:R-:W4:Y:S01]  /*3fb90*/  LDL.LU R12, [R1+0x430] ;  /* 0x00043000010c7983 */ /* 0x000f220000300800 */
[----:B------:R-:W4:Y:S02]  /*3fba0*/  LDL.LU R13, [R1+0x434] ;  /* 0x00043400010d7983 */ /* 0x000f240000300800 */
[----:B------:R-:W2:Y:S02]  /*3fbb0*/  LDL.LU R14, [R1+0x438] ;  /* 0x00043800010e7983 */ /* 0x000ea40000300800 */
[----:B------:R-:W2:Y:S01]  /*3fbc0*/  LDL.LU R15, [R1+0x43c] ;  /* 0x00043c00010f7983 */ /* 0x000ea20000300800 */
[----:B---3--:R-:W-:Y:S01]  /*3fbd0*/  HMMA.16816.F32.BF16 R8, R24, R18, R8 ;  /* 0x000000121808723c */ /* 0x008fe20000041808 */
        /* <DEDUP_REMOVED lines=8> */
[----:B------:R-:W3:Y:S01]  /*3fc60*/  LDL.64 R22, [R1+0x8] ;  /* 0x0000080001167983 */ /* 0x000ee20000100a00 */
[----:B------:R-:W-:Y:S02]  /*3fc70*/  STL [R1+0x3734], R0 ;  /* 0x0037340001007387 */ /* 0x000fe40000100800 */
[----:B------:R-:W-:Y:S06]  /*3fc80*/  STL [R1+0x3730], R2 ;  /* 0x0037300201007387 */ /* 0x000fec0000100800 */
[----:B------:R-:W-:Y:S01]  /*3fc90*/  STL.64 [R1+0x480], R8 ;  /* 0x0004800801007387 */ /* 0x000fe20000100a00 */
[----:B------:R0:W-:Y:S04]  /*3fca0*/  STL.64 [R1+0x488], R10 ;  /* 0x0004880a01007387 */ /* 0x0001e80000100a00 */
[----:B0-----:R-:W4:Y:S01]  /*3fcb0*/  LDL.LU.64 R10, [R1+0x3840] ;  /* 0x00384000010a7983 */ /* 0x001f220000300a00 */
[----:B------:R-:W4:Y:S02]  /*3fcc0*/  LDL.LU.64 R18, [R1+0x3838] ;  /* 0x0038380001127983 */ /* 0x000f240000300a00 */
[----:B------:R-:W4:Y:S02]  /*3fcd0*/  LDL.LU.64 R16, [R1+0x3830] ;  /* 0x0038300001107983 */ /* 0x000f240000300a00 */
[----:B------:R-:W-:Y:S01]  /*3fce0*/  STL [R1+0x373c], R3 ;  /* 0x00373c0301007387 */ /* 0x000fe20000100800 */
[----:B------:R-:W-:Y:S01]  /*3fcf0*/  STL [R1+0x3738], R28 ;  /* 0x0037381c01007387 */ /* 0x000fe20000100800 */
[C---:B----4-:R-:W-:Y:S01]  /*3fd00*/  HMMA.16816.F32.BF16 R16, R24.reuse, R10, R16 ;  /* 0x0000000a1810723c */ /* 0x050fe20000041810 */
[----:B------:R-:W-:Y:S11]  /*3fd10*/  IMAD.MOV.U32 R29, RZ, RZ, R11 ;  /* 0x000000ffff1d7224 */ /* 0x000ff600078e000b */
[----:B------:R-:W-:Y:S11]  /*3fd20*/  @!UPT UIADD3 URZ, URZ, URZ, URZ ;  /* 0x0000003f3f3ff290 */ /* 0x000ff6000fffe03f */
[----:B------:R-:W-:Y:S01]  /*3fd30*/  STL.64 [R1+0x470], R16 ;  /* 0x0004701001007387 */ /* 0x000fe20000100a00 */
[----:B------:R0:W-:Y:S02]  /*3fd40*/  STL.64 [R1+0x478], R18 ;  /* 0x0004781201007387 */ /* 0x0001e40000100a00 */
[----:B0-----:R-:W-:Y:S02]  /*3fd50*/  IMAD.MOV.U32 R19, RZ, RZ, R10 ;  /* 0x000000ffff137224 */ /* 0x001fe400078e000a */
[----:B------:R-:W4:Y:S02]  /*3fd60*/  LDL.LU.64 R10, [R1+0x3828] ;  /* 0x00382800010a7983 */ /* 0x000f240000300a00 */
[C---:B----4-:R-:W-:Y:S11]  /*3fd70*/  HMMA.16816.F32.BF16 R4, R24.reuse, R10, R4 ;  /* 0x0000000a1804723c */ /* 0x050ff60000041804 */
[----:B------:R-:W-:Y:S11]  /*3fd80*/  @!UPT UIADD3 URZ, URZ, URZ, URZ ;  /* 0x0000003f3f3ff290 */ /* 0x000ff6000fffe03f */
[----:B------:R-:W-:Y:S01]  /*3fd90*/  @!UPT UIADD3 URZ, URZ, URZ, URZ ;  /* 0x0000003f3f3ff290 */ /* 0x000fe2000fffe03f */
[----:B------:R-:W-:Y:S01]  /*3fda0*/  STL.64 [R1+0x460], R4 ;  /* 0x0004600401007387 */ /* 0x000fe20000100a00 */
[----:B------:R0:W-:Y:S03]  /*3fdb0*/  STL.64 [R1+0x468], R6 ;  /* 0x0004680601007387 */ /* 0x0001e60000100a00 */
[----:B0-----:R-:W2:Y:S01]  /*3fdc0*/  LDL.LU.64 R6, [R1+0x3820] ;  /* 0x0038200001067983 */ /* 0x001ea20000300a00 */
[----:B------:R-:W-:Y:S02]  /*3fdd0*/  IMAD.MOV.U32 R18, RZ, RZ, R10 ;  /* 0x000000ffff127224 */ /* 0x000fe400078e000a */
[----:B------:R-:W-:Y:S02]  /*3fde0*/  IMAD.MOV.U32 R8, RZ, RZ, R11 ;  /* 0x000000ffff087224 */ /* 0x000fe400078e000b */
[----:B------:R-:W4:Y:S01]  /*3fdf0*/  LDL.LU.64 R10, [R1+0x3818] ;  /* 0x00381800010a7983 */ /* 0x000f220000300a00 */
[----:B------:R-:W3:Y:S01]  /*3fe00*/  LDL.LU R9, [R1+0x3810] ;  /* 0x0038100001097983 */ /* 0x000ee20000300800 */
        /* <DEDUP_REMOVED lines=9> */
[----:B------:R-:W2:Y:S01]  /*3fea0*/  LDL.LU.64 R4, [R1+0x37f0] ;  /* 0x0037f00001047983 */ /* 0x000ea20000300a00 */
[----:B------:R-:W-:Y:S01]  /*3feb0*/  STL.64 [R1+0x3748], R18 ;  /* 0x0037481201007387 */ /* 0x000fe20000100a00 */
[----:B------:R0:W-:Y:S03]  /*3fec0*/  STL.64 [R1+0x3740], R16 ;  /* 0x0037401001007387 */ /* 0x0001e60000100a00 */
[----:B0-----:R-:W2:Y:S01]  /*3fed0*/  LDL.LU R16, [R1+0x410] ;  /* 0x0004100001107983 */ /* 0x001ea20000300800 */
[----:B------:R-:W2:Y:S02]  /*3fee0*/  LDL.LU R17, [R1+0x414] ;  /* 0x0004140001117983 */ /* 0x000ea40000300800 */
[----:B------:R-:W2:Y:S02]  /*3fef0*/  LDL.LU R18, [R1+0x418] ;  /* 0x0004180001127983 */ /* 0x000ea40000300800 */
[----:B------:R-:W2:Y:S02]  /*3ff00*/  LDL.LU R19, [R1+0x41c] ;  /* 0x00041c0001137983 */ /* 0x000ea40000300800 */
[----:B--2---:R0:W-:Y:S01]  /*3ff10*/  STL.64 [R1+0x3758], R18 ;  /* 0x0037581201007387 */ /* 0x0041e20000100a00 */
[----:B------:R-:W-:Y:S03]  /*3ff20*/  STL.64 [R1+0x3750], R16 ;  /* 0x0037501001007387 */ /* 0x000fe60000100a00 */
[----:B0-----:R-:W2:Y:S04]  /*3ff30*/  LDL.64 R18, [R1+0xf8] ;  /* 0x0000f80001127983 */ /* 0x001ea80000100a00 */
[----:B--2---:R4:W-:Y:S02]  /*3ff40*/  STL.64 [R1+0x3768], R18 ;  /* 0x0037681201007387 */ /* 0x0049e40000100a00 */
[----:B----4-:R-:W-:-:S02]  /*3ff50*/  IMAD.MOV.U32 R18, RZ, RZ, R11 ;  /* 0x000000ffff127224 */ /* 0x010fc400078e000b */
[----:B---3--:R-:W-:Y:S01]  /*3ff60*/  IMAD.MOV.U32 R19, RZ, RZ, R9 ;  /* 0x000000ffff137224 */ /* 0x008fe200078e0009 */
[----:B------:R-:W2:Y:S01]  /*3ff70*/  LDL.LU R11, [R1+0x37ec] ;  /* 0x0037ec00010b7983 */ /* 0x000ea20000300800 */
[----:B------:R-:W3:Y:S03]  /*3ff80*/  LDL.LU R9, [R1+0x37e8] ;  /* 0x0037e80001097983 */ /* 0x000ee60000300800 */
[----:B------:R0:W-:Y:S04]  /*3ff90*/  STL.64 [R1+0x3780], R18 ;  /* 0x0037801201007387 */ /* 0x0001e80000100a00 */
[----:B0-----:R-:W4:Y:S02]  /*3ffa0*/  LDL.64 R18, [R1+0x18] ;  /* 0x0000180001127983 */ /* 0x001f240000100a00 */
[----:B----4-:R-:W-:Y:S01]  /*3ffb0*/  HMMA.16816.F32.BF16 R12, R24, R18, R12 ;  /* 0x00000012180c723c */ /* 0x010fe2000004180c */
[----:B------:R-:W-:-:S02]  /*3ffc0*/  IMAD.MOV.U32 R0, RZ, RZ, R18 ;  /* 0x000000ffff007224 */ /* 0x000fc400078e0012 */
[----:B------:R-:W-:Y:S11]  /*3ffd0*/  IMAD.MOV.U32 R2, RZ, RZ, R19 ;  /* 0x000000ffff027224 */ /* 0x000ff600078e0013 */
[----:B------:R-:W-:Y:S09]  /*3ffe0*/  @!UPT UIADD3 URZ, URZ, URZ, URZ ;  /* 0x0000003f3f3ff290 */ /* 0x000ff2000fffe03f */
[----:B------:R-:W-:Y:S01]  /*3fff0*/  STL.64 [R1+0x440], R12 ;  /* 0x0004400c01007387 */ /* 0x000fe20000100a00 */
[----:B------:R0:W-:Y:S03]  /*40000*/  STL.64 [R1+0x448], R14 ;  /* 0x0004480e01007387 */ /* 0x0001e60000100a00 */
[----:B0-----:R-:W4:Y:S01]  /*40010*/  LDL.LU.64 R14, [R1+0x37e0] ;  /* 0x0037e000010e7983 */ /* 0x001f220000300a00 */
[----:B------:R-:W2:Y:S02]  /*40020*/  LDL.LU R13, [R1+0x37d8] ;  /* 0x0037d800010d7983 */ /* 0x000ea40000300800 */
[----:B------:R-:W2:Y:S02]  /*40030*/  LDL.64 R18, [R1+0x118] ;  /* 0x0001180001127983 */ /* 0x000ea40000100a00 */
[----:B--2---:R0:W-:Y:S01]  /*40040*/  STL.64 [R1+0x3798], R18 ;  /* 0x0037981201007387 */ /* 0x0041e20000100a00 */
[----:B------:R-:W2:Y:S02]  /*40050*/  LDL.LU R16, [R1+0x420] ;  /* 0x0004200001107983 */ /* 0x000ea40000300800 */
[----:B------:R-:W2:Y:S01]  /*40060*/  LDL.LU R17, [R1+0x424] ;  /* 0x0004240001117983 */ /* 0x000ea20000300800 */
[----:B0-----:R-:W2:Y:S01]  /*40070*/  LDL.LU R18, [R1+0x428] ;  /* 0x0004280001127983 */ /* 0x001ea20000300800 */
[----:B------:R-:W2:Y:S02]  /*40080*/  LDL.LU R19, [R1+0x42c] ;  /* 0x00042c0001137983 */ /* 0x000ea40000300800 */
[----:B------:R-:W-:-:S02]  /*40090*/  IMAD.MOV.U32 R3, RZ, RZ, R22 ;  /* 0x000000ffff037224 */ /* 0x000fc400078e0016 */
[----:B------:R-:W-:Y:S01]  /*400a0*/  IMAD.MOV.U32 R28, RZ, RZ, R23 ;  /* 0x000000ffff1c7224 */ /* 0x000fe200078e0017 */
[----:B--2---:R-:W-:Y:S01]  /*400b0*/  HMMA.16816.F32.BF16 R16, R24, R22, R16 ;  /* 0x000000161810723c */ /* 0x004fe20000041810 */
[----:B------:R-:W0:Y:S11]  /*400c0*/  LDSM.16.MT88.4 R20, [R13+0x9000] ;  /* 0x009000000d14783b */ /* 0x000e360000004200 */
[----:B------:R-:W-:Y:S11]  /*400d0*/  @!UPT UIADD3 URZ, URZ, URZ, URZ ;  /* 0x0000003f3f3ff290 */ /* 0x000ff6000fffe03f */
[----:B------:R-:W-:Y:S01]  /*400e0*/  STL.64 [R1+0x980], R16 ;  /* 0x0009801001007387 */ /* 0x000fe20000100a00 */
[----:B------:R1:W-:Y:S03]  /*400f0*/  STL.64 [R1+0x988], R18 ;  /* 0x0009881201007387 */ /* 0x0003e60000100a00 */
[----:B-1----:R-:W2:Y:S04]  /*40100*/  LDL.64 R18, [R1+0x128] ;  /* 0x0001280001127983 */ /* 0x002ea80000100a00 */
[----:B--2---:R1:W-:Y:S02]  /*40110*/  STL.64 [R1+0x37a0], R18 ;  /* 0x0037a01201007387 */ /* 0x0043e40000100a00 */
[----:B-1----:R-:W-:-:S02]  /*40120*/  IMAD.MOV.U32 R18, RZ, RZ, R7 ;  /* 0x000000ffff127224 */ /* 0x002fc400078e0007 */
[----:B------:R-:W-:-:S05]  /*40130*/  IMAD.MOV.U32 R19, RZ, RZ, R6 ;  /* 0x000000ffff137224 */ /* 0x000fca00078e0006 */
[----:B------:R-:W-:Y:S01]  /*40140*/  STL.64 [R1+0x37b8], R18 ;  /* 0x0037b81201007387 */ /* 0x000fe20000100a00 */
[----:B----4-:R-:W-:Y:S02]  /*40150*/  STL.64 [R1+0x37c8], R14 ;  /* 0x0037c80e01007387 */ /* 0x010fe40000100a00 */
[----:B------:R-:W-:Y:S02]  /*40160*/  STL [R1+0x37c0], R13 ;  /* 0x0037c00d01007387 */ /* 0x000fe40000100800 */
[----:B0-----:R0:W-:Y:S01]  /*40170*/  STL.64 [R1+0x35d8], R22 ;  /* 0x0035d81601007387 */ /* 0x0011e20000100a00 */
[----:B------:R1:W-:Y:S01]  /*40180*/  STL.64 [R1+0x35d0], R20 ;  /* 0x0035d01401007387 */ /* 0x0003e20000100a00 */
[----:B0-----:R-:W-:Y:S02]  /*40190*/  IMAD.MOV.U32 R23, RZ, RZ, R4 ;  /* 0x000000ffff177224 */ /* 0x001fe400078e0004 */
[----:B------:R-:W-:Y:S01]  /*401a0*/  IMAD.MOV.U32 R22, RZ, RZ, R5 ;  /* 0x000000ffff167224 */ /* 0x000fe200078e0005 */
[----:B------:R-:W2:Y:S01]  /*401b0*/  LDL.LU R4, [R1+0x790] ;  /* 0x0007900001047983 */ /* 0x000ea20000300800 */
[----:B------:R-:W2:Y:S02]  /*401c0*/  LDL.LU R5, [R1+0x794] ;  /* 0x0007940001057983 */ /* 0x000ea40000300800 */
[----:B------:R-:W2:Y:S02]  /*401d0*/  LDL.LU R6, [R1+0x798] ;  /* 0x0007980001067983 */ /* 0x000ea40000300800 */
[----:B------:R-:W2:Y:S01]  /*401e0*/  LDL.LU R7, [R1+0x79c] ;  /* 0x00079c0001077983 */ /* 0x000ea20000300800 */
[----:B------:R-:W4:Y:S01]  /*401f0*/  LDL.LU R12, [R1+0x780] ;  /* 0x00078000010c7983 */ /* 0x000f220000300800 */
[----:B------:R-:W4:Y:S02]  /*40200*/  LDL.LU R13, [R1+0x784] ;  /* 0x00078400010d7983 */ /* 0x000f240000300800 */
[----:B------:R-:W4:Y:S02]  /*40210*/  LDL.LU R14, [R1+0x788] ;  /* 0x00078800010e7983 */ /* 0x000f240000300800 */
[----:B------:R-:W4:Y:S01]  /*40220*/  LDL.LU R15, [R1+0x78c] ;  /* 0x00078c00010f7983 */ /* 0x000f220000300800 */
[----:B------:R-:W2:Y:S01]  /*40230*/  LDL.LU R16, [R1+0x770] ;  /* 0x0007700001107983 */ /* 0x000ea20000300800 */
[----:B------:R-:W2:Y:S02]  /*40240*/  LDL.LU R17, [R1+0x774] ;  /* 0x0007740001117983 */ /* 0x000ea40000300800 */
[----:B------:R-:W2:Y:S02]  /*40250*/  LDL.LU R18, [R1+0x778] ;  /* 0x0007780001127983 */ /* 0x000ea40000300800 */
[----:B------:R-:W2:Y:S01]  /*40260*/  LDL.LU R19, [R1+0x77c] ;  /* 0x00077c0001137983 */ /* 0x000ea20000300800 */
[----:B------:R0:W-:Y:S01]  /*40270*/  STL.64 [R1+0x3760], R22 ;  /* 0x0037601601007387 */ /* 0x0001e20000100a00 */
[----:B-1----:R-:W2:Y:S02]  /*40280*/  LDL.LU R20, [R1+0x720] ;  /* 0x0007200001147983 */ /* 0x002ea40000300800 */
[----:B------:R-:W2:Y:S01]  /*40290*/  LDL.LU R21, [R1+0x724] ;  /* 0x0007240001157983 */ /* 0x000ea20000300800 */
[----:B0-----:R-:W2:Y:S01]  /*402a0*/  LDL.LU R22, [R1+0x728] ;  /* 0x0007280001167983 */ /* 0x001ea20000300800 */
[----:B------:R-:W2:Y:S03]  /*402b0*/  LDL.LU R23, [R1+0x72c] ;  /* 0x00072c0001177983 */ /* 0x000ea60000300800 */
[----:B--2---:R-:W-:Y:S01]  /*402c0*/  STL.64 [R1+0x3778], R22 ;  /* 0x0037781601007387 */ /* 0x004fe20000100a00 */
[----:B------:R0:W-:Y:S03]  /*402d0*/  STL.64 [R1+0x3770], R20 ;  /* 0x0037701401007387 */ /* 0x0001e60000100a00 */
[----:B0-----:R-:W2:Y:S01]  /*402e0*/  LDL.LU R20, [R1+0x730] ;  /* 0x0007300001147983 */ /* 0x001ea20000300800 */
[----:B------:R-:W2:Y:S02]  /*402f0*/  LDL.LU R21, [R1+0x734] ;  /* 0x0007340001157983 */ /* 0x000ea40000300800 */
[----:B------:R-:W2:Y:S02]  /*40300*/  LDL.LU R22, [R1+0x738] ;  /* 0x0007380001167983 */ /* 0x000ea40000300800 */
[----:B------:R-:W2:Y:S01]  /*40310*/  LDL.LU R23, [R1+0x73c] ;  /* 0x00073c0001177983 */ /* 0x000ea20000300800 */
[C---:B------:R-:W-:Y:S01]  /*40320*/  HMMA.16816.F32.BF16 R4, R24.reuse, R10, R4 ;  /* 0x0000000a1804723c */ /* 0x040fe20000041804 */
        /* <DEDUP_REMOVED lines=12> */
[----:B------:R-:W-:Y:S01]  /*403f0*/  STL.64 [R1+0x7e0], R4 ;  /* 0x0007e00401007387 */ /* 0x000fe20000100a00 */
[----:B------:R0:W-:Y:S03]  /*40400*/  STL.64 [R1+0x7e8], R6 ;  /* 0x0007e80601007387 */ /* 0x0001e60000100a00 */
[----:B0-----:R-:W4:Y:S01]  /*40410*/  LDL.LU.64 R6, [R1+0x37d0] ;  /* 0x0037d00001067983 */ /* 0x001f220000300a00 */
[----:B------:R-:W-:Y:S02]  /*40420*/  STL.64 [R1+0x3678], R10 ;  /* 0x0036780a01007387 */ /* 0x000fe40000100a00 */
[----:B---3--:R-:W-:Y:S01]  /*40430*/  STL [R1+0x3670], R9 ;  /* 0x0036700901007387 */ /* 0x008fe20000100800 */
[C---:B----4-:R-:W-:Y:S11]  /*40440*/  HMMA.16816.F32.BF16 R12, R24.reuse, R6, R12 ;  /* 0x00000006180c723c */ /* 0x050ff6000004180c */
[----:B------:R-:W-:Y:S11]  /*40450*/  @!UPT UIADD3 URZ, URZ, URZ, URZ ;  /* 0x0000003f3f3ff290 */ /* 0x000ff6000fffe03f */
[----:B------:R-:W-:Y:S01]  /*40460*/  @!UPT UIADD3 URZ, URZ, URZ, URZ ;  /* 0x0000003f3f3ff290 */ /* 0x000fe2000fffe03f */
[----:B------:R-:W-:Y:S01]  /*40470*/  STL.64 [R1+0x7d0], R12 ;  /* 0x0007d00c01007387 */ /* 0x000fe20000100a00 */
[----:B------:R0:W-:Y:S03]  /*40480*/  STL.64 [R1+0x7d8], R14 ;  /* 0x0007d80e01007387 */ /* 0x0001e60000100a00 */
[----:B0-----:R-:W3:Y:S01]  /*40490*/  LDL.LU.64 R14, [R1+0x37c8] ;  /* 0x0037c800010e7983 */ /* 0x001ee20000300a00 */
[----:B------:R-:W4:Y:S02]  /*404a0*/  LDL.LU R13, [R1+0x37c0] ;  /* 0x0037c000010d7983 */ /* 0x000f240000300800 */
        /* <DEDUP_REMOVED lines=18> */
[----:B0-----:R-:W3:Y:S02]  /*405d0*/  LDL.LU.64 R18, [R1+0x37a0] ;  /* 0x0037a00001127983 */ /* 0x001ee40000300a00 */
        /* <DEDUP_REMOVED lines=34> */
[----:B------:R-:W2:Y:S01]  /*40800*/  LDL.LU.64 R18, [R1+0x3748] ;  /* 0x0037480001127983 */ /* 0x000ea20000300a00 */
[----:B------:R-:W3:Y:S03]  /*40810*/  LDL.LU.64 R16, [R1+0x3740] ;  /* 0x0037400001107983 */ /* 0x000ee60000300a00 */
[----:B----4-:R-:W0:Y:S11]  /*40820*/  LDSM.16.MT88.4 R24, [R13+0x9080] ;  /* 0x009080000d18783b */ /* 0x010e360000004200 */
[----:B------:R-:W-:Y:S07]  /*40830*/  @!UPT UIADD3 URZ, URZ, URZ, URZ ;  /* 0x0000003f3f3ff290 */ /* 0x000fee000fffe03f */
[----:B------:R1:W-:Y:S01]  /*40840*/  STL.64 [R1+0x430], R20 ;  /* 0x0004301401007387 */ /* 0x0003e20000100a00 */
[----:B------:R4:W-:Y:S03]  /*40850*/  STL.64 [R1+0x438], R22 ;  /* 0x0004381601007387 */ /* 0x0009e60000100a00 */
[----:B-1----:R-:W2:Y:S01]  /*40860*/  LDL.LU R20, [R1+0x190] ;  /* 0x0001900001147983 */ /* 0x002ea20000300800 */
[----:B------:R-:W2:Y:S02]  /*40870*/  LDL.LU R21, [R1+0x194] ;  /* 0x0001940001157983 */ /* 0x000ea40000300800 */
[----:B----4-:R-:W4:Y:S02]  /*40880*/  LDL.LU R22, [R1+0x198] ;  /* 0x0001980001167983 */ /* 0x010f240000300800 */
[----:B------:R-:W4:Y:S02]  /*40890*/  LDL.LU R23, [R1+0x19c] ;  /* 0x00019c0001177983 */ /* 0x000f240000300800 */
[----:B----4-:R1:W-:Y:S01]  /*408a0*/  STL.64 [R1+0x35e8], R22 ;  /* 0x0035e81601007387 */ /* 0x0103e20000100a00 */
[----:B--2---:R-:W-:Y:S02]  /*408b0*/  STL.64 [R1+0x35e0], R20 ;  /* 0x0035e01401007387 */ /* 0x004fe40000100a00 */
[----:B-1----:R-:W-:-:S02]  /*408c0*/  IMAD.MOV.U32 R22, RZ, RZ, R10 ;  /* 0x000000ffff167224 */ /* 0x002fc400078e000a */
[----:B------:R-:W-:-:S05]  /*408d0*/  IMAD.MOV.U32 R23, RZ, RZ, R9 ;  /* 0x000000ffff177224 */ /* 0x000fca00078e0009 */
[----:B------:R1:W-:Y:S04]  /*408e0*/  STL.64 [R1+0x35f8], R22 ;  /* 0x0035f81601007387 */ /* 0x0003e80000100a00 */
[----:B-1----:R-:W2:Y:S04]  /*408f0*/  LDL.64 R22, [R1+0x108] ;  /* 0x0001080001167983 */ /* 0x002ea80000100a00 */
[----:B--2---:R1:W-:Y:S02]  /*40900*/  STL.64 [R1+0x3610], R22 ;  /* 0x0036101601007387 */ /* 0x0043e40000100a00 */
[----:B-1----:R-:W-:-:S02]  /*40910*/  IMAD.MOV.U32 R22, RZ, RZ, R7 ;  /* 0x000000ffff167224 */ /* 0x002fc400078e0007 */
[----:B------:R-:W-:-:S05]  /*40920*/  IMAD.MOV.U32 R23, RZ, RZ, R6 ;  /* 0x000000ffff177224 */ /* 0x000fca00078e0006 */
[----:B------:R1:W-:Y:S02]  /*40930*/  STL.64 [R1+0x3628], R22 ;  /* 0x0036281601007387 */ /* 0x0003e40000100a00 */
[----:B-1----:R-:W-:Y:S02]  /*40940*/  IMAD.MOV.U32 R22, RZ, RZ, R5 ;  /* 0x000000ffff167224 */ /* 0x002fe400078e0005 */
[----:B------:R-:W-:-:S05]  /*40950*/  IMAD.MOV.U32 R23, RZ, RZ, R4 ;  /* 0x000000ffff177224 */ /* 0x000fca00078e0004 */
[----:B------:R-:W-:Y:S01]  /*40960*/  STL.64 [R1+0x3640], R22 ;  /* 0x0036401601007387 */ /* 0x000fe20000100a00 */
[----:B0-----:R0:W-:Y:S02]  /*40970*/  STL.64 [R1+0x34a8], R26 ;  /* 0x0034a81a01007387 */ /* 0x0011e40000100a00 */
[----:B------:R1:W-:Y:S01]  /*40980*/  STL.64 [R1+0x34a0], R24 ;  /* 0x0034a01801007387 */ /* 0x0003e20000100a00 */
[----:B0-----:R-:W2:Y:S04]  /*40990*/  LDL.64 R26, [R1+0xe8] ;  /* 0x0000e800011a7983 */ /* 0x001ea80000100a00 */
[----:B--2---:R0:W-:Y:S01]  /*409a0*/  STL.64 [R1+0x35f0], R26 ;  /* 0x0035f01a01007387 */ /* 0x0041e20000100a00 */
[----:B-1----:R-:W2:Y:S02]  /*409b0*/  LDL.LU R24, [R1+0x580] ;  /* 0x0005800001187983 */ /* 0x002ea40000300800 */
[----:B------:R-:W2:Y:S01]  /*409c0*/  LDL.LU R25, [R1+0x584] ;  /* 0x0005840001197983 */ /* 0x000ea20000300800 */
[----:B0-----:R-:W4:Y:S01]  /*409d0*/  LDL.LU R26, [R1+0x588] ;  /* 0x00058800011a7983 */ /* 0x001f220000300800 */
[----:B------:R-:W4:Y:S02]  /*409e0*/  LDL.LU R27, [R1+0x58c] ;  /* 0x00058c00011b7983 */ /* 0x000f240000300800 */
[----:B------:R-:W2:Y:S02]  /*409f0*/  LDL.LU.64 R22, [R1+0xd8] ;  /* 0x0000d80001167983 */ /* 0x000ea40000300a00 */
[----:B--2---:R0:W-:Y:S01]  /*40a00*/  STL.64 [R1+0x3658], R22 ;  /* 0x0036581601007387 */ /* 0x0041e20000100a00 */
[----:B------:R-:W2:Y:S02]  /*40a10*/  LDL.LU R20, [R1+0x5d0] ;  /* 0x0005d00001147983 */ /* 0x000ea40000300800 */
[----:B------:R-:W2:Y:S01]  /*40a20*/  LDL.LU R21, [R1+0x5d4] ;  /* 0x0005d40001157983 */ /* 0x000ea20000300800 */
[----:B0-----:R-:W2:Y:S01]  /*40a30*/  LDL.LU R22, [R1+0x5d8] ;  /* 0x0005d80001167983 */ /* 0x001ea20000300800 */
[----:B------:R-:W2:Y:S03]  /*40a40*/  LDL.LU R23, [R1+0x5dc] ;  /* 0x0005dc0001177983 */ /* 0x000ea60000300800 */
[----:B--2---:R-:W-:Y:S01]  /*40a50*/  STL.64 [R1+0x3688], R22 ;  /* 0x0036881601007387 */ /* 0x004fe20000100a00 */
[----:B------:R-:W-:Y:S02]  /*40a60*/  STL.64 [R1+0x3680], R20 ;  /* 0x0036801401007387 */ /* 0x000fe40000100a00 */
[----:B------:R-:W2:Y:S02]  /*40a70*/  LDL.LU R12, [R1+0x5e0] ;  /* 0x0005e000010c7983 */ /* 0x000ea40000300800 */
[----:B------:R-:W2:Y:S01]  /*40a80*/  LDL.LU R13, [R1+0x5e4] ;  /* 0x0005e400010d7983 */ /* 0x000ea20000300800 */
[----:B------:R-:W2:Y:S01]  /*40a90*/  LDL.LU R14, [R1+0x5e8] ;  /* 0x0005e800010e7983 */ /* 0x000ea20000300800 */
[----:B------:R-:W2:Y:S03]  /*40aa0*/  LDL.LU R15, [R1+0x5ec] ;  /* 0x0005ec00010f7983 */ /* 0x000ea60000300800 */
[----:B--2---:R0:W-:Y:S01]  /*40ab0*/  STL.64 [R1+0x3698], R14 ;  /* 0x0036980e01007387 */ /* 0x0041e20000100a00 */
[----:B------:R-:W-:Y:S02]  /*40ac0*/  STL.64 [R1+0x3690], R12 ;  /* 0x0036900c01007387 */ /* 0x000fe40000100a00 */
[----:B------:R-:W2:Y:S02]  /*40ad0*/  LDL.LU R4, [R1+0x5f0] ;  /* 0x0005f00001047983 */ /* 0x000ea40000300800 */
[----:B------:R-:W2:Y:S01]  /*40ae0*/  LDL.LU R5, [R1+0x5f4] ;  /* 0x0005f40001057983 */ /* 0x000ea20000300800 */
[----:B------:R-:W2:Y:S01]  /*40af0*/  LDL.LU R6, [R1+0x5f8] ;  /* 0x0005f80001067983 */ /* 0x000ea20000300800 */
[----:B------:R-:W2:Y:S02]  /*40b00*/  LDL.LU R7, [R1+0x5fc] ;  /* 0x0005fc0001077983 */ /* 0x000ea40000300800 */
[----:B------:R-:W-:-:S02]  /*40b10*/  IMAD.MOV.U32 R10, RZ, RZ, R3 ;  /* 0x000000ffff0a7224 */ /* 0x000fc400078e0003 */
[----:B------:R-:W-:Y:S02]  /*40b20*/  IMAD.MOV.U32 R11, RZ, RZ, R28 ;  /* 0x000000ffff0b7224 */ /* 0x000fe400078e001c */
[----:B0-----:R-:W-:Y:S02]  /*40b30*/  IMAD.MOV.U32 R14, RZ, RZ, R0 ;  /* 0x000000ffff0e7224 */ /* 0x001fe400078e0000 */
[----:B------:R-:W-:Y:S01]  /*40b40*/  IMAD.MOV.U32 R15, RZ, RZ, R2 ;  /* 0x000000ffff0f7224 */ /* 0x000fe200078e0002 */
[----:B--2---:R-:W-:Y:S01]  /*40b50*/  STL.64 [R1+0x36a8], R6 ;  /* 0x0036a80601007387 */ /* 0x004fe20000100a00 */
[----:B------:R0:W-:Y:S02]  /*40b60*/  STL.64 [R1+0x36a0], R4 ;  /* 0x0036a00401007387 */ /* 0x0001e40000100a00 */
[----:B------:R-:W2:Y:S02]  /*40b70*/  LDL.LU R3, [R1+0x373c] ;  /* 0x00373c0001037983 */ /* 0x000ea40000300800 */
[----:B------:R-:W2:Y:S01]  /*40b80*/  LDL.LU R28, [R1+0x3738] ;  /* 0x00373800011c7983 */ /* 0x000ea20000300800 */
[----:B------:R3:W-:Y:S01]  /*40b90*/  STL.64 [R1+0x36b0], R10 ;  /* 0x0036b00a01007387 */ /* 0x0007e20000100a00 */
[----:B------:R-:W2:Y:S02]  /*40ba0*/  LDL.LU R0, [R1+0x3734] ;  /* 0x0037340001007983 */ /* 0x000ea40000300800 */
[----:B------:R-:W2:Y:S02]  /*40bb0*/  LDL.LU R2, [R1+0x3730] ;  /* 0x0037300001027983 */ /* 0x000ea40000300800 */
[----:B------:R1:W-:Y:S01]  /*40bc0*/  STL.64 [R1+0x36b8], R14 ;  /* 0x0036b80e01007387 */ /* 0x0003e20000100a00 */
[----:B0-----:R-:W2:Y:S01]  /*40bd0*/  LDL.LU R4, [R1+0x610] ;  /* 0x0006100001047983 */ /* 0x001ea20000300800 */
[----:B------:R-:W2:Y:S02]  /*40be0*/  LDL.LU R5, [R1+0x614] ;  /* 0x0006140001057983 */ /* 0x000ea40000300800 */
[----:B------:R-:W2:Y:S02]  /*40bf0*/  LDL.LU R6, [R1+0x618] ;  /* 0x0006180001067983 */ /* 0x000ea40000300800 */
[----:B------:R-:W2:Y:S02]  /*40c00*/  LDL.LU R7, [R1+0x61c] ;  /* 0x00061c0001077983 */ /* 0x000ea40000300800 */
[----:B---3--:R-:W-:-:S02]  /*40c10*/  IMAD.MOV.U32 R10, RZ, RZ, R16 ;  /* 0x000000ffff0a7224 */ /* 0x008fc400078e0010 */
[----:B------:R-:W-:Y:S01]  /*40c20*/  IMAD.MOV.U32 R11, RZ, RZ, R17 ;  /* 0x000000ffff0b7224 */ /* 0x000fe200078e0011 */
[----:B--2---:R0:W-:Y:S01]  /*40c30*/  STL.64 [R1+0x36c8], R6 ;  /* 0x0036c80601007387 */ /* 0x0041e20000100a00 */
[----:B------:R-:W-:Y:S02]  /*40c40*/  STL.64 [R1+0x36c0], R4 ;  /* 0x0036c00401007387 */ /* 0x000fe40000100a00 */
[----:B------:R-:W2:Y:S02]  /*40c50*/  LDL.LU R16, [R1+0x372c] ;  /* 0x00372c0001107983 */ /* 0x000ea40000300800 */
[----:B------:R-:W2:Y:S01]  /*40c60*/  LDL.LU R17, [R1+0x3728] ;  /* 0x0037280001117983 */ /* 0x000ea20000300800 */
[----:B------:R3:W-:Y:S01]  /*40c70*/  STL.64 [R1+0x36d0], R10 ;  /* 0x0036d00a01007387 */ /* 0x0007e20000100a00 */
[----:B------:R-:W2:Y:S02]  /*40c80*/  LDL.LU R12, [R1+0x620] ;  /* 0x00062000010c7983 */ /* 0x000ea40000300800 */
[----:B------:R-:W2:Y:S02]  /*40c90*/  LDL.LU R13, [R1+0x624] ;  /* 0x00062400010d7983 */ /* 0x000ea40000300800 */
[----:B-1----:R-:W2:Y:S01]  /*40ca0*/  LDL.LU R14, [R1+0x628] ;  /* 0x00062800010e7983 */ /* 0x002ea20000300800 */
[----:B------:R-:W2:Y:S01]  /*40cb0*/  LDL.LU R15, [R1+0x62c] ;  /* 0x00062c00010f7983 */ /* 0x000ea20000300800 */
[----:B0-----:R-:W-:-:S02]  /*40cc0*/  IMAD.MOV.U32 R6, RZ, RZ, R18 ;  /* 0x000000ffff067224 */ /* 0x001fc400078e0012 */
[----:B------:R-:W-:Y:S01]  /*40cd0*/  IMAD.MOV.U32 R7, RZ, RZ, R8 ;  /* 0x000000ffff077224 */ /* 0x000fe200078e0008 */
[----:B--2---:R0:W-:Y:S01]  /*40ce0*/  STL.64 [R1+0x36e0], R14 ;  /* 0x0036e00e01007387 */ /* 0x0041e20000100a00 */
[----:B------:R-:W-:Y:S02]  /*40cf0*/  STL.64 [R1+0x36d8], R12 ;  /* 0x0036d80c01007387 */ /* 0x000fe40000100a00 */
[----:B------:R-:W2:Y:S02]  /*40d00*/  LDL.LU R18, [R1+0x3724] ;  /* 0x0037240001127983 */ /* 0x000ea40000300800 */
[----:B------:R-:W-:Y:S01]  /*40d10*/  STL.64 [R1+0x36e8], R6 ;  /* 0x0036e80601007387 */ /* 0x000fe20000100a00 */
[----:B------:R-:W2:Y:S01]  /*40d20*/  LDL.LU R8, [R1+0x630] ;  /* 0x0006300001087983 */ /* 0x000ea20000300800 */
[----:B------:R-:W2:Y:S02]  /*40d30*/  LDL.LU R9, [R1+0x634] ;  /* 0x0006340001097983 */ /* 0x000ea40000300800 */
[----:B---3--:R-:W3:Y:S02]  /*40d40*/  LDL.LU R10, [R1+0x638] ;  /* 0x00063800010a7983 */ /* 0x008ee40000300800 */
[----:B------:R-:W3:Y:S02]  /*40d50*/  LDL.LU R11, [R1+0x63c] ;  /* 0x00063c00010b7983 */ /* 0x000ee40000300800 */
[----:B0-----:R-:W-:-:S02]  /*40d60*/  IMAD.MOV.U32 R14, RZ, RZ, R19 ;  /* 0x000000ffff0e7224 */ /* 0x001fc400078e0013 */
[----:B------:R-:W-:Y:S01]  /*40d70*/  IMAD.MOV.U32 R15, RZ, RZ, R29 ;  /* 0x000000ffff0f7224 */ /* 0x000fe200078e001d */
[----:B---3--:R0:W-:Y:S01]  /*40d80*/  STL.64 [R1+0x36f8], R10 ;  /* 0x0036f80a01007387 */ /* 0x0081e20000100a00 */
[----:B--2---:R-:W-:Y:S02]  /*40d90*/  STL.64 [R1+0x36f0], R8 ;  /* 0x0036f00801007387 */ /* 0x004fe40000100a00 */
[----:B------:R-:W2:Y:S02]  /*40da0*/  LDL.LU R19, [R1+0x3720] ;  /* 0x0037200001137983 */ /* 0x000ea40000300800 */
[----:B------:R1:W-:Y:S02]  /*40db0*/  STL.64 [R1+0x3700], R14 ;  /* 0x0037000e01007387 */ /* 0x0003e40000100a00 */
[----:B0-----:R-:W-:Y:S02]  /*40dc0*/  IMAD.MOV.U32 R10, RZ, RZ, R28 ;  /* 0x000000ffff0a7224 */ /* 0x001fe400078e001c */
[----:B------:R-:W-:-:S05]  /*40dd0*/  IMAD.MOV.U32 R11, RZ, RZ, R3 ;  /* 0x000000ffff0b7224 */ /* 0x000fca00078e0003 */
[----:B------:R-:W-:Y:S01]  /*40de0*/  STL.64 [R1+0x3708], R10 ;  /* 0x0037080a01007387 */ /* 0x000fe20000100a00 */
[----:B------:R-:W3:Y:S02]  /*40df0*/  LDL.LU R12, [R1+0x650] ;  /* 0x00065000010c7983 */ /* 0x000ee40000300800 */
[----:B------:R-:W3:Y:S02]  /*40e00*/  LDL.LU R13, [R1+0x654] ;  /* 0x00065400010d7983 */ /* 0x000ee40000300800 */
[----:B-1----:R-:W2:Y:S01]  /*40e10*/  LDL.LU R14, [R1+0x658] ;  /* 0x00065800010e7983 */ /* 0x002ea20000300800 */
[----:B------:R-:W2:Y:S04]  /*40e20*/  LDL.LU R15, [R1+0x65c] ;  /* 0x00065c00010f7983 */ /* 0x000ea80000300800 */
[----:B--2---:R-:W-:Y:S01]  /*40e30*/  STL.64 [R1+0x3718], R14 ;  /* 0x0037180e01007387 */ /* 0x004fe20000100a00 */
[----:B---3--:R0:W-:Y:S03]  /*40e40*/  STL.64 [R1+0x3710], R12 ;  /* 0x0037100c01007387 */ /* 0x0081e60000100a00 */
        /* <DEDUP_REMOVED lines=11> */
[----:B------:R-:W2:Y:S01]  /*40f00*/  LDL.LU R23, [R1+0x60c] ;  /* 0x00060c0001177983 */ /* 0x000ea20000300800 */
[----:B----4-:R-:W-:Y:S01]  /*40f10*/  STL.64 [R1+0x3608], R26 ;  /* 0x0036081a01007387 */ /* 0x010fe20000100a00 */
[----:B------:R0:W-:Y:S03]  /*40f20*/  STL.64 [R1+0x3600], R24 ;  /* 0x0036001801007387 */ /* 0x0001e60000100a00 */
[----:B0-----:R-:W4:Y:S01]  /*40f30*/  LDL.LU R24, [R1+0x590] ;  /* 0x0005900001187983 */ /* 0x001f220000300800 */
[----:B------:R-:W4:Y:S02]  /*40f40*/  LDL.LU R25, [R1+0x594] ;  /* 0x0005940001197983 */ /* 0x000f240000300800 */
[----:B------:R-:W2:Y:S02]  /*40f50*/  LDL.LU R26, [R1+0x598] ;  /* 0x00059800011a7983 */ /* 0x000ea40000300800 */
[----:B------:R-:W2:Y:S02]  /*40f60*/  LDL.LU R27, [R1+0x59c] ;  /* 0x00059c00011b7983 */ /* 0x000ea40000300800 */
[----:B--2---:R-:W-:Y:S01]  /*40f70*/  STL.64 [R1+0x3620], R26 ;  /* 0x0036201a01007387 */ /* 0x004fe20000100a00 */
[----:B----4-:R0:W-:Y:S03]  /*40f80*/  STL.64 [R1+0x3618], R24 ;  /* 0x0036181801007387 */ /* 0x0101e60000100a00 */
[----:B0-----:R-:W2:Y:S01]  /*40f90*/  LDL.LU R24, [R1+0x5a0] ;  /* 0x0005a00001187983 */ /* 0x001ea20000300800 */
[----:B------:R-:W2:Y:S02]  /*40fa0*/  LDL.LU R25, [R1+0x5a4] ;  /* 0x0005a40001197983 */ /* 0x000ea40000300800 */
[----:B------:R-:W4:Y:S02]  /*40fb0*/  LDL.LU R26, [R1+0x5a8] ;  /* 0x0005a800011a7983 */ /* 0x000f240000300800 */
[----:B------:R-:W4:Y:S02]  /*40fc0*/  LDL.LU R27, [R1+0x5ac] ;  /* 0x0005ac00011b7983 */ /* 0x000f240000300800 */
[----:B------:R-:W-:-:S02]  /*40fd0*/  IMAD.MOV.U32 R10, RZ, RZ, R2 ;  /* 0x000000ffff0a7224 */ /* 0x000fc400078e0002 */
[----:B------:R-:W-:-:S07]  /*40fe0*/  IMAD.MOV.U32 R11, RZ, RZ, R0 ;  /* 0x000000ffff0b7224 */ /* 0x000fce00078e0000 */
[C---:B------:R-:W-:Y:S01]  /*40ff0*/  HMMA.16816.F32.BF16 R8, R16.reuse, R10, R12 ;  /* 0x0000000a1008723c */ /* 0x040fe2000004180c */
[----:B----4-:R-:W-:Y:S01]  /*41000*/  STL.64 [R1+0x3638], R26 ;  /* 0x0036381a01007387 */ /* 0x010fe20000100a00 */
[----:B--2---:R0:W-:Y:S03]  /*41010*/  STL.64 [R1+0x3630], R24 ;  /* 0x0036301801007387 */ /* 0x0041e60000100a00 */
        /* <DEDUP_REMOVED lines=10> */
[----:B------:R-:W4:Y:S01]  /*410c0*/  LDL.LU.64 R14, [R1+0x3718] ;  /* 0x00371800010e7983 */ /* 0x000f220000300a00 */
[----:B------:R-:W4:Y:S02]  /*410d0*/  LDL.LU.64 R12, [R1+0x3710] ;  /* 0x00371000010c7983 */ /* 0x000f240000300a00 */
[----:B------:R-:W-:Y:S02]  /*410e0*/  STL.64 [R1+0x660], R8 ;  /* 0x0006600801007387 */ /* 0x000fe40000100a00 */
[----:B------:R0:W-:Y:S02]  /*410f0*/  STL.64 [R1+0x668], R10 ;  /* 0x0006680a01007387 */ /* 0x0001e40000100a00 */
        /* <DEDUP_REMOVED lines=8> */
[C---:B---3--:R-:W-:Y:S02]  /*41180*/  HMMA.16816.F32.BF16 R12, R16.reuse, R14, R4 ;  /* 0x0000000e100c723c */ /* 0x048fe40000041804 */
[----:B------:R-:W4:Y:S11]  /*41190*/  LDL.LU.64 R6, [R1+0x36e8] ;  /* 0x0036e80001067983 */ /* 0x000f360000300a00 */
[----:B------:R-:W-:Y:S10]  /*411a0*/  @!UPT UIADD3 URZ, URZ, URZ, URZ ;  /* 0x0000003f3f3ff290 */ /* 0x000ff4000fffe03f */
[----:B------:R-:W-:Y:S01]  /*411b0*/  STL.64 [R1+0x640], R12 ;  /* 0x0006400c01007387 */ /* 0x000fe20000100a00 */
[----:B------:R0:W-:Y:S03]  /*411c0*/  STL.64 [R1+0x648], R14 ;  /* 0x0006480e01007387 */ /* 0x0001e60000100a00 */
[----:B0-----:R-:W3:Y:S01]  /*411d0*/  LDL.LU.64 R14, [R1+0x36e0] ;  /* 0x0036e000010e7983 */ /* 0x001ee20000300a00 */
[----:B------:R-:W3:Y:S01]  /*411e0*/  LDL.LU.64 R12, [R1+0x36d8] ;  /* 0x0036d800010c7983 */ /* 0x000ee20000300a00 */
        /* <DEDUP_REMOVED lines=13> */
[C---:B----4-:R-:W-:Y:S03]  /*412c0*/  HMMA.16816.F32.BF16 R12, R16.reuse, R14, R4 ;  /* 0x0000000e100c723c */ /* 0x050fe60000041804 */
[----:B------:R-:W4:Y:S01]  /*412d0*/  LDL.LU.64 R6, [R1+0x36a8] ;  /* 0x0036a80001067983 */ /* 0x000f220000300a00 */
[----:B------:R-:W4:Y:S04]  /*412e0*/  LDL.LU.64 R4, [R1+0x36a0] ;  /* 0x0036a00001047983 */ /* 0x000f280000300a00 */
[C---:B---3--:R-:W-:Y:S11]  /*412f0*/  HMMA.16816.F32.BF16 R8, R16.reuse, R10, R20 ;  /* 0x0000000a1008723c */ /* 0x048ff60000041814 */
[----:B------:R-:W-:Y:S04]  /*41300*/  @!UPT UIADD3 URZ, URZ, URZ, URZ ;  /* 0x0000003f3f3ff290 */ /* 0x000fe8000fffe03f */
[----:B------:R-:W-:Y:S01]  /*41310*/  STL.64 [R1+0x1d0], R12 ;  /* 0x0001d00c01007387 */ /* 0x000fe20000100a00 */
[----:B------:R0:W-:Y:S03]  /*41320*/  STL.64 [R1+0x1d8], R14 ;  /* 0x0001d80e01007387 */ /* 0x0001e60000100a00 */
[----:B0-----:R-:W3:Y:S01]  /*41330*/  LDL.LU.64 R14, [R1+0x3698] ;  /* 0x00369800010e7983 */ /* 0x001ee20000300a00 */
[----:B------:R-:W3:Y:S02]  /*41340*/  LDL.LU.64 R12, [R1+0x3690] ;  /* 0x00369000010c7983 */ /* 0x000ee40000300a00 */
[----:B------:R-:W2:Y:S02]  /*41350*/  LDL.LU.64 R22, [R1+0x3688] ;  /* 0x0036880001167983 */ /* 0x000ea40000300a00 */
[----:B------:R-:W2:Y:S01]  /*41360*/  LDL.LU.64 R20, [R1+0x3680] ;  /* 0x0036800001147983 */ /* 0x000ea20000300a00 */
[----:B------:R-:W-:Y:S01]  /*41370*/  STL.64 [R1+0x950], R8 ;  /* 0x0009500801007387 */ /* 0x000fe20000100a00 */
[----:B------:R0:W-:Y:S03]  /*41380*/  STL.64 [R1+0x958], R10 ;  /* 0x0009580a01007387 */ /* 0x0001e60000100a00 */
[----:B0-----:R-:W4:Y:S01]  /*41390*/  LDL.LU.64 R10, [R1+0x3678] ;  /* 0x00367800010a7983 */ /* 0x001f220000300a00 */
[----:B------:R-:W2:Y:S01]  /*413a0*/  LDL.LU R9, [R1+0x3670] ;  /* 0x0036700001097983 */ /* 0x000ea20000300800 */
[C---:B----4-:R-:W-:Y:S11]  /*413b0*/  HMMA.16816.F32.BF16 R4, R16.reuse, R10, R4 ;  /* 0x0000000a1004723c */ /* 0x050ff60000041804 */
[----:B------:R-:W-:Y:S11]  /*413c0*/  @!UPT UIADD3 URZ, URZ, URZ, URZ ;  /* 0x0000003f3f3ff290 */ /* 0x000ff6000fffe03f */
[----:B------:R-:W-:Y:S01]  /*413d0*/  @!UPT UIADD3 URZ, URZ, URZ, URZ ;  /* 0x0000003f3f3ff290 */ /* 0x000fe2000fffe03f */
        /* <DEDUP_REMOVED lines=8> */
[----:B0-----:R-:W2:Y:S02]  /*41460*/  LDL.LU.64 R14, [R1+0x3660] ;  /* 0x00366000010e7983 */ /* 0x001ea40000300a00 */
[C---:B--2---:R-:W-:Y:S11]  /*41470*/  HMMA.16816.F32.BF16 R20, R16.reuse, R14, R20 ;  /* 0x0000000e1014723c */ /* 0x044ff60000041814 */
[----:B------:R-:W-:Y:S11]  /*41480*/  @!UPT UIADD3 URZ, URZ, URZ, URZ ;  /* 0x0000003f3f3ff290 */ /* 0x000ff6000fffe03f */
[----:B------:R-:W-:Y:S01]  /*41490*/  @!UPT UIADD3 URZ, URZ, URZ, URZ ;  /* 0x0000003f3f3ff290 */ /* 0x000fe2000fffe03f */
[----:B------:R-:W-:Y:S01]  /*414a0*/  STL.64 [R1+0x630], R20 ;  /* 0x0006301401007387 */ /* 0x000fe20000100a00 */
[----:B------:R0:W-:Y:S03]  /*414b0*/  STL.64 [R1+0x638], R22 ;  /* 0x0006381601007387 */ /* 0x0001e60000100a00 */
[----:B0-----:R-:W2:Y:S01]  /*414c0*/  LDL.LU.64 R22, [R1+0x3658] ;  /* 0x0036580001167983 */ /* 0x001ea20000300a00 */
[----:B------:R0:W-:Y:S03]  /*414d0*/  STL.64 [R1+0x35a0], R14 ;  /* 0x0035a00e01007387 */ /* 0x0001e60000100a00 */
[----:B0-----:R-:W3:Y:S01]  /*414e0*/  LDL.LU.64 R14, [R1+0x58] ;  /* 0x00005800010e7983 */ /* 0x001ee20000300a00 */
        /* <DEDUP_REMOVED lines=32> */
[----:B------:R-:W-:Y:S01]  /*416f0*/  STL [R1+0x3520], R3 ;  /* 0x0035200301007387 */ /* 0x000fe20000100800 */
[----:B------:R-:W-:Y:S01]  /*41700*/  STL [R1+0x351c], R4 ;  /* 0x00351c0401007387 */ /* 0x000fe20000100800 */
[C---:B--2---:R-:W-:Y:S03]  /*41710*/  HMMA.16816.F32.BF16 R20, R16.reuse, R22, R24 ;  /* 0x000000161014723c */ /* 0x044fe60000041818 */
[----:B------:R-:W2:Y:S11]  /*41720*/  LDL.LU.64 R26, [R1+0x35f0] ;  /* 0x0035f000011a7983 */ /* 0x000eb60000300a00 */
[----:B------:R-:W-:Y:S09]  /*41730*/  @!UPT UIADD3 URZ, URZ, URZ, URZ ;  /* 0x0000003f3f3ff290 */ /* 0x000ff2000fffe03f */
[----:B------:R-:W-:Y:S01]  /*41740*/  STL.64 [R1+0x5e0], R20 ;  /* 0x0005e01401007387 */ /* 0x000fe20000100a00 */
[----:B------:R0:W-:Y:S03]  /*41750*/  STL.64 [R1+0x5e8], R22 ;  /* 0x0005e81601007387 */ /* 0x0001e60000100a00 */
[----:B0-----:R-:W2:Y:S01]  /*41760*/  LDL.LU.64 R22, [R1+0x35e8] ;  /* 0x0035e80001167983 */ /* 0x001ea20000300a00 */
[----:B------:R-:W2:Y:S02]  /*41770*/  LDL.LU.64 R20, [R1+0x35e0] ;  /* 0x0035e00001147983 */ /* 0x000ea40000300a00 */
[----:B------:R-:W4:Y:S02]  /*41780*/  LDL R5, [R1+0xf70] ;  /* 0x000f700001057983 */ /* 0x000f240000100800 */
[----:B------:R-:W-:Y:S01]  /*41790*/  STL.64 [R1+0x3588], R6 ;  /* 0x0035880601007387 */ /* 0x000fe20000100a00 */
[----:B--2---:R-:W-:Y:S01]  /*417a0*/  HMMA.16816.F32.BF16 R16, R16, R26, R20 ;  /* 0x0000001a1010723c */ /* 0x004fe20000041814 */
[----:B----4-:R0:W-:Y:S01]  /*417b0*/  STL [R1+0x3580], R5 ;  /* 0x0035800501007387 */ /* 0x0101e20000100800 */
[----:B------:R-:W3:Y:S03]  /*417c0*/  LDL.LU R4, [R1+0x3f0] ;  /* 0x0003f00001047983 */ /* 0x000ee60000300800 */
[----:B0-----:R-:W3:Y:S01]  /*417d0*/  LDL.LU R5, [R1+0x3f4] ;  /* 0x0003f40001057983 */ /* 0x001ee20000300800 */
[----:B------:R-:W3:Y:S02]  /*417e0*/  LDL.LU R6, [R1+0x3f8] ;  /* 0x0003f80001067983 */ /* 0x000ee40000300800 */
[----:B------:R-:W3:Y:S02]  /*417f0*/  LDL.LU R7, [R1+0x3fc] ;  /* 0x0003fc0001077983 */ /* 0x000ee40000300800 */
[----:B------:R-:W3:Y:S01]  /*41800*/  LDL.LU.64 R22, [R1+0x35d8] ;  /* 0x0035d80001167983 */ /* 0x000ee20000300a00 */
[----:B------:R-:W3:Y:S01]  /*41810*/  LDL.LU.64 R20, [R1+0x35d0] ;  /* 0x0035d00001147983 */ /* 0x000ee20000300a00 */
[----:B------:R0:W-:Y:S02]  /*41820*/  STL.64 [R1+0x34b8], R26 ;  /* 0x0034b81a01007387 */ /* 0x0001e40000100a00 */
[----:B------:R-:W2:Y:S09]  /*41830*/  LDL.LU R24, [R1+0x400] ;  /* 0x0004000001187983 */ /* 0x000eb20000300800 */
[----:B------:R-:W-:Y:S01]  /*41840*/  STL.64 [R1+0x1c0], R16 ;  /* 0x0001c01001007387 */ /* 0x000fe20000100a00 */
[----:B------:R1:W-:Y:S02]  /*41850*/  STL.64 [R1+0x1c8], R18 ;  /* 0x0001c81201007387 */ /* 0x0003e40000100a00 */
[----:B------:R-:W2:Y:S01]  /*41860*/  LDL.LU R25, [R1+0x404] ;  /* 0x0004040001197983 */ /* 0x000ea20000300800 */
[----:B0-----:R-:W2:Y:S01]  /*41870*/  LDL.LU R26, [R1+0x408] ;  /* 0x00040800011a7983 */ /* 0x001ea20000300800 */
[----:B------:R-:W2:Y:S02]  /*41880*/  LDL.LU R27, [R1+0x40c] ;  /* 0x00040c00011b7983 */ /* 0x000ea40000300800 */
[----:B-1----:R-:W-:-:S02]  /*41890*/  IMAD.MOV.U32 R18, RZ, RZ, R2 ;  /* 0x000000ffff127224 */ /* 0x002fc400078e0002 */
[----:B------:R-:W-:-:S05]  /*418a0*/  IMAD.MOV.U32 R19, RZ, RZ, R0 ;  /* 0x000000ffff137224 */ /* 0x000fca00078e0000 */
[----:B------:R0:W-:Y:S04]  /*418b0*/  STL.64 [R1+0x3538], R18 ;  /* 0x0035381201007387 */ /* 0x0001e80000100a00 */
[----:B0-----:R-:W2:Y:S01]  /*418c0*/  LDL.LU.64 R18, [R1+0x68] ;  /* 0x0000680001127983 */ /* 0x001ea20000300a00 */
[C---:B---3--:R-:W-:Y:S08]  /*418d0*/  HMMA.16816.F32.BF16 R4, R20.reuse, R14, R4 ;  /* 0x0000000e1404723c */ /* 0x048ff00000041804 */
[C---:B--2---:R-:W-:Y:S01]  /*418e0*/  HMMA.16816.F32.BF16 R24, R20.reuse, R18, R24 ;  /* 0x000000121418723c */ /* 0x044fe20000041818 */
[----:B------:R-:W-:Y:S11]  /*418f0*/  IMAD.MOV.U32 R8, RZ, RZ, R19 ;  /* 0x000000ffff087224 */ /* 0x000ff600078e0013 */
[----:B------:R-:W-:Y:S11]  /*41900*/  @!UPT UIADD3 URZ, URZ, URZ, URZ ;  /* 0x0000003f3f3ff290 */ /* 0x000ff6000fffe03f */
[----:B------:R0:W-:Y:S01]  /*41910*/  STL.64 [R1+0x400], R24 ;  /* 0x0004001801007387 */ /* 0x0001e20000100a00 */
[----:B------:R1:W-:Y:S02]  /*41920*/  STL.64 [R1+0x408], R26 ;  /* 0x0004081a01007387 */ /* 0x0003e40000100a00 */
[----:B0-----:R-:W-:Y:S02]  /*41930*/  IMAD.MOV.U32 R24, RZ, RZ, R18 ;  /* 0x000000ffff187224 */ /* 0x001fe400078e0012 */
[----:B-1----:R-:W-:Y:S01]  /*41940*/  IMAD.MOV.U32 R26, RZ, RZ, R14 ;  /* 0x000000ffff1a7224 */ /* 0x002fe200078e000e */
[----:B------:R-:W2:Y:S01]  /*41950*/  LDL.LU.64 R18, [R1+0x48] ;  /* 0x0000480001127983 */ /* 0x000ea20000300a00 */
[----:B------:R-:W-:Y:S02]  /*41960*/  STL [R1+0x3524], R8 ;  /* 0x0035240801007387 */ /* 0x000fe40000100800 */
[----:B------:R-:W-:Y:S02]  /*41970*/  STL.64 [R1+0x3568], R10 ;  /* 0x0035680a01007387 */ /* 0x000fe40000100a00 */
[----:B------:R-:W-:Y:S01]  /*41980*/  IMAD.MOV.U32 R25, RZ, RZ, R15 ;  /* 0x000000ffff197224 */ /* 0x000fe200078e000f */
[----:B------:R-:W-:Y:S01]  /*41990*/  STL [R1+0x3560], R9 ;  /* 0x0035600901007387 */ /* 0x000fe20000100800 */
[----:B------:R-:W-:Y:S02]  /*419a0*/  STL.64 [R1+0x3f0], R4 ;  /* 0x0003f00401007387 */ /* 0x000fe40000100a00 */
[----:B------:R-:W-:Y:S02]  /*419b0*/  STL.64 [R1+0x3f8], R6 ;  /* 0x0003f80601007387 */ /* 0x000fe40000100a00 */
[----:B------:R-:W-:Y:S01]  /*419c0*/  STL [R1+0x35c8], R26 ;  /* 0x0035c81a01007387 */ /* 0x000fe20000100800 */
[----:B------:R0:W-:Y:S04]  /*419d0*/  STL.64 [R1+0x35c0], R24 ;  /* 0x0035c01801007387 */ /* 0x0001e80000100a00 */
[----:B0-----:R-:W2:Y:S01]  /*419e0*/  LDL.LU R24, [R1+0x3e0] ;  /* 0x0003e00001187983 */ /* 0x001ea20000300800 */
[----:B------:R-:W2:Y:S02]  /*419f0*/  LDL.LU R25, [R1+0x3e4] ;  /* 0x0003e40001197983 */ /* 0x000ea40000300800 */
[----:B------:R-:W2:Y:S02]  /*41a00*/  LDL.LU R26, [R1+0x3e8] ;  /* 0x0003e800011a7983 */ /* 0x000ea40000300800 */
[----:B------:R-:W2:Y:S01]  /*41a10*/  LDL.LU R27, [R1+0x3ec] ;  /* 0x0003ec00011b7983 */ /* 0x000ea20000300800 */
[----:B------:R-:W3:Y:S01]  /*41a20*/  LDL.LU R8, [R1+0x3a0] ;  /* 0x0003a00001087983 */ /* 0x000ee20000300800 */
[----:B------:R-:W3:Y:S02]  /*41a30*/  LDL.LU R9, [R1+0x3a4] ;  /* 0x0003a40001097983 */ /* 0x000ee40000300800 */
[----:B------:R-:W4:Y:S02]  /*41a40*/  LDL.LU R10, [R1+0x3a8] ;  /* 0x0003a800010a7983 */ /* 0x000f240000300800 */
[----:B------:R-:W4:Y:S01]  /*41a50*/  LDL.LU R11, [R1+0x3ac] ;  /* 0x0003ac00010b7983 */ /* 0x000f220000300800 */
[----:B------:R-:W2:Y:S01]  /*41a60*/  LDL.LU R4, [R1+0x3b0] ;  /* 0x0003b00001047983 */ /* 0x000ea20000300800 */
[----:B------:R-:W2:Y:S02]  /*41a70*/  LDL.LU R5, [R1+0x3b4] ;  /* 0x0003b40001057983 */ /* 0x000ea40000300800 */
[----:B------:R-:W2:Y:S02]  /*41a80*/  LDL.LU R6, [R1+0x3b8] ;  /* 0x0003b80001067983 */ /* 0x000ea40000300800 */
[----:B------:R-:W2:Y:S01]  /*41a90*/  LDL.LU R7, [R1+0x3bc] ;  /* 0x0003bc0001077983 */ /* 0x000ea20000300800 */
[----:B------:R-:W2:Y:S01]  /*41aa0*/  LDL.LU R12, [R1+0x3c0] ;  /* 0x0003c000010c7983 */ /* 0x000ea20000300800 */
[----:B------:R-:W2:Y:S02]  /*41ab0*/  LDL.LU R13, [R1+0x3c4] ;  /* 0x0003c400010d7983 */ /* 0x000ea40000300800 */
[----:B------:R-:W2:Y:S02]  /*41ac0*/  LDL.LU R14, [R1+0x3c8] ;  /* 0x0003c800010e7983 */ /* 0x000ea40000300800 */
[----:B------:R-:W2:Y:S02]  /*41ad0*/  LDL.LU R15, [R1+0x3cc] ;  /* 0x0003cc00010f7983 */ /* 0x000ea40000300800 */
[----:B--2---:R0:W-:Y:S01]  /*41ae0*/  STL.64 [R1+0x35b0], R14 ;  /* 0x0035b00e01007387 */ /* 0x0041e20000100a00 */
[----:B------:R-:W-:Y:S03]  /*41af0*/  STL.64 [R1+0x35a8], R12 ;  /* 0x0035a80c01007387 */ /* 0x000fe60000100a00 */
[----:B0-----:R-:W2:Y:S01]  /*41b00*/  LDL.LU.64 R14, [R1+0x38] ;  /* 0x00003800010e7983 */ /* 0x001ea20000300a00 */
[----:B------:R0:W-:Y:S02]  /*41b10*/  STL.64 [R1+0x3598], R6 ;  /* 0x0035980601007387 */ /* 0x0001e40000100a00 */
[----:B------:R1:W-:Y:S01]  /*41b20*/  STL.64 [R1+0x3590], R4 ;  /* 0x0035900401007387 */ /* 0x0003e20000100a00 */
[----:B0-----:R-:W2:Y:S01]  /*41b30*/  LDL.LU.64 R6, [R1+0x28] ;  /* 0x0000280001067983 */ /* 0x001ea20000300a00 */
[----:B------:R-:W-:Y:S01]  /*41b40*/  HMMA.16816.F32.BF16 R24, R20, R18, R24 ;  /* 0x000000121418723c */ /* 0x000fe20000041818 */
[----:B------:R-:W-:-:S02]  /*41b50*/  IMAD.MOV.U32 R28, RZ, RZ, R18 ;  /* 0x000000ffff1c7224 */ /* 0x000fc400078e0012 */
[----:B--2---:R0:W-:Y:S01]  /*41b60*/  STL.64 [R1+0x35b8], R6 ;  /* 0x0035b80601007387 */ /* 0x0041e20000100a00 */
[----:B-1----:R-:W2:Y:S02]  /*41b70*/  LDL.LU R4, [R1+0x3d0] ;  /* 0x0003d00001047983 */ /* 0x002ea40000300800 */
[----:B------:R-:W2:Y:S01]  /*41b80*/  LDL.LU R5, [R1+0x3d4] ;  /* 0x0003d40001057983 */ /* 0x000ea20000300800 */
[----:B0-----:R-:W2:Y:S01]  /*41b90*/  LDL.LU R6, [R1+0x3d8] ;  /* 0x0003d80001067983 */ /* 0x001ea20000300800 */
[----:B------:R-:W2:Y:S02]  /*41ba0*/  LDL.LU R7, [R1+0x3dc] ;  /* 0x0003dc0001077983 */ /* 0x000ea40000300800 */
[----:B----4-:R0:W-:Y:S02]  /*41bb0*/  STL.64 [R1+0x3578], R10 ;  /* 0x0035780a01007387 */ /* 0x0101e40000100a00 */
[----:B---3--:R-:W-:Y:S01]  /*41bc0*/  STL.64 [R1+0x3570], R8 ;  /* 0x0035700801007387 */ /* 0x008fe20000100a00 */
[----:B0-----:R-:W3:Y:S10]  /*41bd0*/  LDL.LU.64 R10, [R1+0x18] ;  /* 0x00001800010a7983 */ /* 0x001ef40000300a00 */
[----:B------:R-:W-:Y:S02]  /*41be0*/  STL.64 [R1+0x3e0], R24 ;  /* 0x0003e01801007387 */ /* 0x000fe40000100a00 */
[----:B------:R0:W-:Y:S02]  /*41bf0*/  STL.64 [R1+0x3e8], R26 ;  /* 0x0003e81a01007387 */ /* 0x0001e40000100a00 */
[----:B0-----:R-:W4:Y:S01]  /*41c00*/  LDL.LU R26, [R1+0x35c8] ;  /* 0x0035c800011a7983 */ /* 0x001f220000300800 */
[----:B------:R-:W2:Y:S02]  /*41c10*/  LDL.LU.64 R24, [R1+0x35c0] ;  /* 0x0035c00001187983 */ /* 0x000ea40000300a00 */
[----:B------:R-:W2:Y:S02]  /*41c20*/  LDL.LU R16, [R1+0x370] ;  /* 0x0003700001107983 */ /* 0x000ea40000300800 */
[----:B------:R-:W2:Y:S02]  /*41c30*/  LDL.LU R17, [R1+0x374] ;  /* 0x0003740001117983 */ /* 0x000ea40000300800 */
[----:B------:R-:W-:Y:S01]  /*41c40*/  IMAD.MOV.U32 R27, RZ, RZ, R19 ;  /* 0x000000ffff1b7224 */ /* 0x000fe200078e0013 */
[----:B------:R-:W2:Y:S01]  /*41c50*/  LDL.LU R18, [R1+0x378] ;  /* 0x0003780001127983 */ /* 0x000ea20000300800 */
[----:B------:R-:W2:Y:S03]  /*41c60*/  LDL.LU R19, [R1+0x37c] ;  /* 0x00037c0001137983 */ /* 0x000ea60000300800 */
[----:B--2---:R-:W-:Y:S01]  /*41c70*/  STL.64 [R1+0x3548], R18 ;  /* 0x0035481201007387 */ /* 0x004fe20000100a00 */
[----:B------:R0:W-:Y:S03]  /*41c80*/  STL.64 [R1+0x3540], R16 ;  /* 0x0035401001007387 */ /* 0x0001e60000100a00 */
[----:B0-----:R-:W2:Y:S01]  /*41c90*/  LDL.LU R16, [R1+0x380] ;  /* 0x0003800001107983 */ /* 0x001ea20000300800 */
[----:B------:R-:W2:Y:S02]  /*41ca0*/  LDL.LU R17, [R1+0x384] ;  /* 0x0003840001117983 */ /* 0x000ea40000300800 */
[----:B------:R-:W2:Y:S02]  /*41cb0*/  LDL.LU R18, [R1+0x388] ;  /* 0x0003880001127983 */ /* 0x000ea40000300800 */
[----:B------:R-:W2:Y:S01]  /*41cc0*/  LDL.LU R19, [R1+0x38c] ;  /* 0x00038c0001137983 */ /* 0x000ea20000300800 */
[----:B------:R-:W-:Y:S01]  /*41cd0*/  HMMA.16816.F32.BF16 R4, R20, R14, R4 ;  /* 0x0000000e1404723c */ /* 0x000fe20000041804 */
[----:B------:R-:W-:-:S02]  /*41ce0*/  IMAD.MOV.U32 R2, RZ, RZ, R14 ;  /* 0x000000ffff027224 */ /* 0x000fc400078e000e */
[----:B------:R-:W-:Y:S01]  /*41cf0*/  IMAD.MOV.U32 R29, RZ, RZ, R15 ;  /* 0x000000ffff1d7224 */ /* 0x000fe200078e000f */
[----:B--2---:R0:W-:Y:S01]  /*41d00*/  STL.64 [R1+0x3558], R18 ;  /* 0x0035581201007387 */ /* 0x0041e20000100a00 */
[----:B------:R-:W-:Y:S03]  /*41d10*/  STL.64 [R1+0x3550], R16 ;  /* 0x0035501001007387 */ /* 0x000fe60000100a00 */
[----:B0-----:R-:W2:Y:S01]  /*41d20*/  LDL.LU.64 R18, [R1+0x8] ;  /* 0x0000080001127983 */ /* 0x001ea20000300a00 */
[----:B----4-:R-:W-:Y:S02]  /*41d30*/  STL.64 [R1+0x3510], R26 ;  /* 0x0035101a01007387 */ /* 0x010fe40000100a00 */
[----:B------:R0:W-:Y:S02]  /*41d40*/  STL.64 [R1+0x3508], R24 ;  /* 0x0035081801007387 */ /* 0x0001e40000100a00 */
[----:B0-----:R-:W4:Y:S01]  /*41d50*/  LDL.LU R24, [R1+0x390] ;  /* 0x0003900001187983 */ /* 0x001f220000300800 */
[----:B------:R-:W4:Y:S02]  /*41d60*/  LDL.LU R25, [R1+0x394] ;  /* 0x0003940001197983 */ /* 0x000f240000300800 */
[----:B------:R-:W4:Y:S02]  /*41d70*/  LDL.LU R26, [R1+0x398] ;  /* 0x00039800011a7983 */ /* 0x000f240000300800 */
[----:B------:R-:W4:Y:S05]  /*41d80*/  LDL.LU R27, [R1+0x39c] ;  /* 0x00039c00011b7983 */ /* 0x000f2a0000300800 */
        /* <DEDUP_REMOVED lines=9> */
[----:B------:R1:W-:Y:S02]  /*41e20*/  STL.64 [R1+0x3c8], R14 ;  /* 0x0003c80e01007387 */ /* 0x0003e40000100a00 */
[----:B0-----:R-:W-:Y:S01]  /*41e30*/  IMAD.MOV.U32 R13, RZ, RZ, R6 ;  /* 0x000000ffff0d7224 */ /* 0x001fe200078e0006 */
[----:B-1----:R-:W2:Y:S01]  /*41e40*/  LDL.LU.64 R14, [R1+0x35a0] ;  /* 0x0035a000010e7983 */ /* 0x002ea20000300a00 */
[----:B------:R-:W-:Y:S02]  /*41e50*/  IMAD.MOV.U32 R12, RZ, RZ, R7 ;  /* 0x000000ffff0c7224 */ /* 0x000fe400078e0007 */
[----:B------:R-:W2:Y:S02]  /*41e60*/  LDL.LU.64 R6, [R1+0x3598] ;  /* 0x0035980001067983 */ /* 0x000ea40000300a00 */
[----:B------:R-:W2:Y:S02]  /*41e70*/  LDL.LU.64 R4, [R1+0x3590] ;  /* 0x0035900001047983 */ /* 0x000ea40000300a00 */
[----:B---3--:R-:W-:Y:S01]  /*41e80*/  IMAD.MOV.U32 R0, RZ, RZ, R11 ;  /* 0x000000ffff007224 */ /* 0x008fe200078e000b */
[C---:B--2---:R-:W-:Y:S11]  /*41e90*/  HMMA.16816.F32.BF16 R4, R20.reuse, R10, R4 ;  /* 0x0000000a1404723c */ /* 0x044ff60000041804 */
[----:B------:R-:W-:Y:S11]  /*41ea0*/  @!UPT UIADD3 URZ, URZ, URZ, URZ ;  /* 0x0000003f3f3ff290 */ /* 0x000ff6000fffe03f */
[----:B------:R-:W-:Y:S01]  /*41eb0*/  @!UPT UIADD3 URZ, URZ, URZ, URZ ;  /* 0x0000003f3f3ff290 */ /* 0x000fe2000fffe03f */
[----:B------:R0:W-:Y:S01]  /*41ec0*/  STL.64 [R1+0x3b0], R4 ;  /* 0x0003b00401007387 */ /* 0x0001e20000100a00 */
[----:B------:R1:W-:Y:S02]  /*41ed0*/  STL.64 [R1+0x3b8], R6 ;  /* 0x0003b80601007387 */ /* 0x0003e40000100a00 */
[----:B0-----:R-:W-:Y:S01]  /*41ee0*/  IMAD.MOV.U32 R4, RZ, RZ, R10 ;  /* 0x000000ffff047224 */ /* 0x001fe200078e000a */
[----:B-1----:R-:W2:Y:S01]  /*41ef0*/  LDL.LU.64 R6, [R1+0x3588] ;  /* 0x0035880001067983 */ /* 0x002ea20000300a00 */
[----:B------:R-:W3:Y:S02]  /*41f00*/  LDL.LU R5, [R1+0x3580] ;  /* 0x0035800001057983 */ /* 0x000ee40000300800 */
[----:B------:R-:W2:Y:S02]  /*41f10*/  LDL.LU.64 R10, [R1+0x3578] ;  /* 0x00357800010a7983 */ /* 0x000ea40000300a00 */
[----:B------:R-:W2:Y:S02]  /*41f20*/  LDL.LU.64 R8, [R1+0x3570] ;  /* 0x0035700001087983 */ /* 0x000ea40000300a00 */
[C---:B--2---:R-:W-:Y:S11]  /*41f30*/  HMMA.16816.F32.BF16 R8, R20.reuse, R18, R8 ;  /* 0x000000121408723c */ /* 0x044ff60000041808 */
[----:B------:R-:W-:Y:S11]  /*41f40*/  @!UPT UIADD3 URZ, URZ, URZ, URZ ;  /* 0x0000003f3f3ff290 */ /* 0x000ff6000fffe03f */
[----:B------:R-:W-:Y:S01]  /*41f50*/  @!UPT UIADD3 URZ, URZ, URZ, URZ ;  /* 0x0000003f3f3ff290 */ /* 0x000fe2000fffe03f */
[----:B------:R-:W-:Y:S01]  /*41f60*/  STL.64 [R1+0x3a0], R8 ;  /* 0x0003a00801007387 */ /* 0x000fe20000100a00 */
[----:B------:R0:W-:Y:S03]  /*41f70*/  STL.64 [R1+0x3a8], R10 ;  /* 0x0003a80a01007387 */ /* 0x0001e60000100a00 */
[----:B0-----:R-:W4:Y:S01]  /*41f80*/  LDL.LU.64 R10, [R1+0x3568] ;  /* 0x00356800010a7983 */ /* 0x001f220000300a00 */
[----:B------:R-:W2:Y:S02]  /*41f90*/  LDL.LU R9, [R1+0x3560] ;  /* 0x0035600001097983 */ /* 0x000ea40000300800 */
[----:B------:R-:W-:Y:S02]  /*41fa0*/  IMAD.MOV.U32 R8, RZ, RZ, R18 ;  /* 0x000000ffff087224 */ /* 0x000fe400078e0012 */
[----:B------:R-:W-:Y:S02]  /*41fb0*/  IMAD.MOV.U32 R3, RZ, RZ, R19 ;  /* 0x000000ffff037224 */ /* 0x000fe400078e0013 */
[----:B------:R-:W2:Y:S01]  /*41fc0*/  LDL.LU.64 R18, [R1+0x3558] ;  /* 0x0035580001127983 */ /* 0x000ea20000300a00 */
[----:B------:R-:W2:Y:S01]  /*41fd0*/  LDL.LU.64 R16, [R1+0x3550] ;  /* 0x0035500001107983 */ /* 0x000ea20000300a00 */
[C---:B----4-:R-:W-:Y:S11]  /*41fe0*/  HMMA.16816.F32.BF16 R24, R20.reuse, R10, R24 ;  /* 0x0000000a1418723c */ /* 0x050ff60000041818 */
[----:B------:R-:W-:Y:S11]  /*41ff0*/  @!UPT UIADD3 URZ, URZ, URZ, URZ ;  /* 0x0000003f3f3ff290 */ /* 0x000ff6000fffe03f */
[----:B------:R-:W-:Y:S01]  /*42000*/  @!UPT UIADD3 URZ, URZ, URZ, URZ ;  /* 0x0000003f3f3ff290 */ /* 0x000fe2000fffe03f */
[----:B------:R0:W-:Y:S01]  /*42010*/  STL.64 [R1+0x970], R24 ;  /* 0x0009701801007387 */ /* 0x0001e20000100a00 */
[----:B------:R1:W-:Y:S03]  /*42020*/  STL.64 [R1+0x978], R26 ;  /* 0x0009781a01007387 */ /* 0x0003e60000100a00 */
[----:B0-----:R-:W4:Y:S01]  /*42030*/  LDL.LU R24, [R1+0x350] ;  /* 0x0003500001187983 */ /* 0x001f220000300800 */
[----:B------:R-:W4:Y:S02]  /*42040*/  LDL.LU R25, [R1+0x354] ;  /* 0x0003540001197983 */ /* 0x000f240000300800 */
[----:B-1----:R-:W3:Y:S02]  /*42050*/  LDL.LU R26, [R1+0x358] ;  /* 0x00035800011a7983 */ /* 0x002ee40000300800 */
[----:B------:R-:W3:Y:S01]  /*42060*/  LDL.LU R27, [R1+0x35c] ;  /* 0x00035c00011b7983 */ /* 0x000ee20000300800 */
[C---:B--2---:R-:W-:Y:S01]  /*42070*/  HMMA.16816.F32.BF16 R16, R20.reuse, R6, R16 ;  /* 0x000000061410723c */ /* 0x044fe20000041810 */
[----:B---3--:R-:W-:Y:S01]  /*42080*/  STL.64 [R1+0x3530], R26 ;  /* 0x0035301a01007387 */ /* 0x008fe20000100a00 */
[----:B----4-:R0:W-:Y:S03]  /*42090*/  STL.64 [R1+0x3528], R24 ;  /* 0x0035281801007387 */ /* 0x0101e60000100a00 */
[----:B0-----:R-:W2:Y:S01]  /*420a0*/  LDL.LU R24, [R1+0x360] ;  /* 0x0003600001187983 */ /* 0x001ea20000300800 */
[----:B------:R-:W2:Y:S02]  /*420b0*/  LDL.LU R25, [R1+0x364] ;  /* 0x0003640001197983 */ /* 0x000ea40000300800 */
[----:B------:R-:W2:Y:S02]  /*420c0*/  LDL.LU R26, [R1+0x368] ;  /* 0x00036800011a7983 */ /* 0x000ea40000300800 */
[----:B------:R-:W2:Y:S01]  /*420d0*/  LDL.LU R27, [R1+0x36c] ;  /* 0x00036c00011b7983 */ /* 0x000ea20000300800 */
[----:B------:R-:W-:Y:S01]  /*420e0*/  STL.64 [R1+0x34c8], R10 ;  /* 0x0034c80a01007387 */ /* 0x000fe20000100a00 */
[----:B------:R-:W-:Y:S11]  /*420f0*/  STL [R1+0x34c0], R9 ;  /* 0x0034c00901007387 */ /* 0x000ff60000100800 */
[----:B------:R-:W-:Y:S02]  /*42100*/  STL.64 [R1+0x960], R16 ;  /* 0x0009601001007387 */ /* 0x000fe40000100a00 */
[----:B------:R0:W-:Y:S02]  /*42110*/  STL.64 [R1+0x968], R18 ;  /* 0x0009681201007387 */ /* 0x0001e40000100a00 */
[----:B0-----:R-:W3:Y:S01]  /*42120*/  LDL.LU.64 R18, [R1+0x3548] ;  /* 0x0035480001127983 */ /* 0x001ee20000300a00 */
[----:B------:R-:W3:Y:S02]  /*42130*/  LDL.LU.64 R16, [R1+0x3540] ;  /* 0x0035400001107983 */ /* 0x000ee40000300a00 */
[----:B------:R-:W-:Y:S02]  /*42140*/  STL.64 [R1+0x34f0], R6 ;  /* 0x0034f00601007387 */ /* 0x000fe40000100a00 */
[----:B------:R-:W-:Y:S01]  /*42150*/  STL [R1+0x34e8], R5 ;  /* 0x0034e80501007387 */ /* 0x000fe20000100800 */
[C---:B---3--:R-:W-:Y:S11]  /*42160*/  HMMA.16816.F32.BF16 R16, R20.reuse, R14, R16 ;  /* 0x0000000e1410723c */ /* 0x048ff60000041810 */
[----:B------:R-:W-:Y:S11]  /*42170*/  @!UPT UIADD3 URZ, URZ, URZ, URZ ;  /* 0x0000003f3f3ff290 */ /* 0x000ff6000fffe03f */
[----:B------:R-:W-:Y:S01]  /*42180*/  @!UPT UIADD3 URZ, URZ, URZ, URZ ;  /* 0x0000003f3f3ff290 */ /* 0x000fe2000fffe03f */
[----:B------:R-:W-:Y:S01]  /*42190*/  STL.64 [R1+0x390], R16 ;  /* 0x0003901001007387 */ /* 0x000fe20000100a00 */
[----:B------:R0:W-:Y:S03]  /*421a0*/  STL.64 [R1+0x398], R18 ;  /* 0x0003981201007387 */ /* 0x0001e60000100a00 */
[----:B0-----:R-:W2:Y:S02]  /*421b0*/  LDL.LU.64 R18, [R1+0x3538] ;  /* 0x0035380001127983 */ /* 0x001ea40000300a00 */
[----:B--2---:R-:W-:Y:S11]  /*421c0*/  HMMA.16816.F32.BF16 R24, R20, R18, R24 ;  /* 0x000000121418723c */ /* 0x004ff60000041818 */
[----:B------:R-:W-:Y:S11]  /*421d0*/  @!UPT UIADD3 URZ, URZ, URZ, URZ ;  /* 0x0000003f3f3ff290 */ /* 0x000ff6000fffe03f */
[----:B------:R-:W-:Y:S01]  /*421e0*/  @!UPT UIADD3 URZ, URZ, URZ, URZ ;  /* 0x0000003f3f3ff290 */ /* 0x000fe2000fffe03f */
[----:B------:R-:W-:Y:S01]  /*421f0*/  STL.64 [R1+0x380], R24 ;  /* 0x0003801801007387 */ /* 0x000fe20000100a00 */
[----:B------:R0:W-:Y:S03]  /*42200*/  STL.64 [R1+0x388], R26 ;  /* 0x0003881a01007387 */ /* 0x0001e60000100a00 */
[----:B0-----:R-:W2:Y:S01]  /*42210*/  LDL.LU.64 R26, [R1+0x3530] ;  /* 0x00353000011a7983 */ /* 0x001ea20000300a00 */
[----:B------:R-:W2:Y:S02]  /*42220*/  LDL.LU.64 R24, [R1+0x3528] ;  /* 0x0035280001187983 */ /* 0x000ea40000300a00 */
[----:B------:R0:W-:Y:S02]  /*42230*/  STL.64 [R1+0x33d8], R18 ;  /* 0x0033d81201007387 */ /* 0x0001e40000100a00 */
[----:B------:R-:W3:Y:S01]  /*42240*/  LDL.LU R16, [R1+0x80] ;  /* 0x0000800001107983 */ /* 0x000ee20000300800 */
[----:B------:R-:W3:Y:S04]  /*42250*/  LDL.LU R17, [R1+0x84] ;  /* 0x0000840001117983 */ /* 0x000ee80000300800 */
[----:B0-----:R-:W4:Y:S01]  /*42260*/  LDL.LU R18, [R1+0x88] ;  /* 0x0000880001127983 */ /* 0x001f220000300800 */
[----:B------:R-:W4:Y:S03]  /*42270*/  LDL.LU R19, [R1+0x8c] ;  /* 0x00008c0001137983 */ /* 0x000f260000300800 */
[----:B----4-:R-:W-:Y:S01]  /*42280*/  STL.64 [R1+0x33e8], R18 ;  /* 0x0033e81201007387 */ /* 0x010fe20000100a00 */
[----:B---3--:R0:W-:Y:S03]  /*42290*/  STL.64 [R1+0x33e0], R16 ;  /* 0x0033e01001007387 */ /* 0x0081e60000100a00 */
[----:B0-----:R-:W3:Y:S01]  /*422a0*/  LDL.LU R16, [R1+0xa0] ;  /* 0x0000a00001107983 */ /* 0x001ee20000300800 */
[----:B------:R-:W3:Y:S02]  /*422b0*/  LDL.LU R17, [R1+0xa4] ;  /* 0x0000a40001117983 */ /* 0x000ee40000300800 */
[----:B------:R-:W4:Y:S02]  /*422c0*/  LDL.LU R18, [R1+0xa8] ;  /* 0x0000a80001127983 */ /* 0x000f240000300800 */
[----:B------:R-:W4:Y:S02]  /*422d0*/  LDL.LU R19, [R1+0xac] ;  /* 0x0000ac0001137983 */ /* 0x000f240000300800 */
[----:B----4-:R0:W-:Y:S01]  /*422e0*/  STL.64 [R1+0x33f8], R18 ;  /* 0x0033f81201007387 */ /* 0x0101e20000100a00 */
[----:B---3--:R-:W-:Y:S02]  /*422f0*/  STL.64 [R1+0x33f0], R16 ;  /* 0x0033f01001007387 */ /* 0x008fe40000100a00 */
[----:B0-----:R-:W-:-:S02]  /*42300*/  IMAD.MOV.U32 R18, RZ, RZ, R8 ;  /* 0x000000ffff127224 */ /* 0x001fc400078e0008 */
[----:B------:R-:W-:Y:S01]  /*42310*/  IMAD.MOV.U32 R19, RZ, RZ, R3 ;  /* 0x000000ffff137224 */ /* 0x000fe200078e0003 */
[----:B------:R-:W3:Y:S01]  /*42320*/  LDL.LU R8, [R1+0x3524] ;  /* 0x0035240001087983 */ /* 0x000ee20000300800 */
[----:B------:R-:W4:Y:S03]  /*42330*/  LDL.LU R3, [R1+0x3520] ;  /* 0x0035200001037983 */ /* 0x000f260000300800 */
[----:B------:R0:W-:Y:S02]  /*42340*/  STL.64 [R1+0x3410], R18 ;  /* 0x0034101201007387 */ /* 0x0001e40000100a00 */
[----:B0-----:R-:W-:Y:S02]  /*42350*/  IMAD.MOV.U32 R18, RZ, RZ, R4 ;  /* 0x000000ffff127224 */ /* 0x001fe400078e0004 */
[----:B------:R-:W-:Y:S01]  /*42360*/  IMAD.MOV.U32 R19, RZ, RZ, R0 ;  /* 0x000000ffff137224 */ /* 0x000fe200078e0000 */
[----:B------:R-:W2:Y:S01]  /*42370*/  LDL.LU R4, [R1+0x351c] ;  /* 0x00351c0001047983 */ /* 0x000ea20000300800 */
[----:B------:R-:W2:Y:S03]  /*42380*/  LDL.LU R0, [R1+0x3518] ;  /* 0x0035180001007983 */ /* 0x000ea60000300800 */
[----:B------:R0:W-:Y:S02]  /*42390*/  STL.64 [R1+0x3428], R18 ;  /* 0x0034281201007387 */ /* 0x0001e40000100a00 */
[----:B0-----:R-:W-:-:S02]  /*423a0*/  IMAD.MOV.U32 R18, RZ, RZ, R13 ;  /* 0x000000ffff127224 */ /* 0x001fc400078e000d */
[----:B------:R-:W-:-:S05]  /*423b0*/  IMAD.MOV.U32 R19, RZ, RZ, R12 ;  /* 0x000000ffff137224 */ /* 0x000fca00078e000c */
[----:B------:R0:W-:Y:S04]  /*423c0*/  STL.64 [R1+0x3440], R18 ;  /* 0x0034401201007387 */ /* 0x0001e80000100a00 */
[----:B0-----:R-:W2:Y:S02]  /*423d0*/  LDL.LU.64 R18, [R1+0x128] ;  /* 0x0001280001127983 */ /* 0x001ea40000300a00 */
[----:B--2---:R-:W-:Y:S01]  /*423e0*/  HMMA.16816.F32.BF16 R24, R20, R18, R24 ;  /* 0x000000121418723c */ /* 0x004fe20000041818 */
[----:B------:R-:W-:Y:S02]  /*423f0*/  IMAD.MOV.U32 R13, RZ, RZ, R18 ;  /* 0x000000ffff0d7224 */ /* 0x000fe400078e0012 */
[----:B------:R-:W-:-:S04]  /*42400*/  IMAD.MOV.U32 R12, RZ, RZ, R19 ;  /* 0x000000ffff0c7224 */ /* 0x000fc800078e0013 */
[----:B------:R-:W-:Y:S02]  /*42410*/  IMAD.MOV.U32 R18, RZ, RZ, R2 ;  /* 0x000000ffff127224 */ /* 0x000fe400078e0002 */
[----:B------:R-:W-:Y:S11]  /*42420*/  IMAD.MOV.U32 R19, RZ, RZ, R29 ;  /* 0x000000ffff137224 */ /* 0x000ff600078e001d */
[----:B------:R-:W-:Y:S03]  /*42430*/  @!UPT UIADD3 URZ, URZ, URZ, URZ ;  /* 0x0000003f3f3ff290 */ /* 0x000fe6000fffe03f */
[----:B------:R-:W-:Y:S01]  /*42440*/  STL.64 [R1+0x370], R24 ;  /* 0x0003701801007387 */ /* 0x000fe20000100a00 */
[----:B------:R0:W-:Y:S03]  /*42450*/  STL.64 [R1+0x378], R26 ;  /* 0x0003781a01007387 */ /* 0x0001e60000100a00 */
[----:B0-----:R-:W2:Y:S01]  /*42460*/  LDL.LU.64 R26, [R1+0x3510] ;  /* 0x00351000011a7983 */ /* 0x001ea20000300a00 */
[----:B------:R-:W3:Y:S02]  /*42470*/  LDL.LU.64 R24, [R1+0x3508] ;  /* 0x0035080001187983 */ /* 0x000ee40000300a00 */
[----:B------:R-:W3:Y:S02]  /*42480*/  LDL.LU R2, [R1+0x3500] ;  /* 0x0035000001027983 */ /* 0x000ee40000300800 */
[----:B------:R-:W-:Y:S01]  /*42490*/  STL.64 [R1+0x3458], R18 ;  /* 0x0034581201007387 */ /* 0x000fe20000100a00 */
[----:B------:R-:W-:Y:S01]  /*424a0*/  STL.64 [R1+0x3408], R14 ;  /* 0x0034080e01007387 */ /* 0x000fe20000100a00 */
[----:B------:R0:W-:Y:S03]  /*424b0*/  STL.64 [R1+0x3400], R12 ;  /* 0x0034000c01007387 */ /* 0x0001e60000100a00 */
[----:B0-----:R-:W3:Y:S01]  /*424c0*/  LDL.LU R12, [R1+0xb0] ;  /* 0x0000b000010c7983 */ /* 0x001ee20000300800 */
[----:B------:R-:W3:Y:S02]  /*424d0*/  LDL.LU R13, [R1+0xb4] ;  /* 0x0000b400010d7983 */ /* 0x000ee40000300800 */
[----:B------:R-:W3:Y:S02]  /*424e0*/  LDL.LU R14, [R1+0xb8] ;  /* 0x0000b800010e7983 */ /* 0x000ee40000300800 */
[----:B------:R-:W3:Y:S02]  /*424f0*/  LDL.LU R15, [R1+0xbc] ;  /* 0x0000bc00010f7983 */ /* 0x000ee40000300800 */
[----:B------:R-:W-:-:S02]  /*42500*/  IMAD.MOV.U32 R18, RZ, RZ, R28 ;  /* 0x000000ffff127224 */ /* 0x000fc400078e001c */
[----:B--2---:R-:W-:-:S05]  /*42510*/  IMAD.MOV.U32 R19, RZ, RZ, R27 ;  /* 0x000000ffff137224 */ /* 0x004fca00078e001b */
[----:B------:R-:W-:Y:S04]  /*42520*/  STL.64 [R1+0x3470], R18 ;  /* 0x0034701201007387 */ /* 0x000fe80000100a00 */
[----:B---3--:R-:W-:Y:S01]  /*42530*/  STL.64 [R1+0x3420], R14 ;  /* 0x0034200e01007387 */ /* 0x008fe20000100a00 */
[----:B------:R0:W-:Y:S03]  /*42540*/  STL.64 [R1+0x3418], R12 ;  /* 0x0034180c01007387 */ /* 0x0001e60000100a00 */
[----:B0-----:R-:W2:Y:S01]  /*42550*/  LDL.LU R12, [R1+0xc0] ;  /* 0x0000c000010c7983 */ /* 0x001ea20000300800 */
[----:B------:R-:W2:Y:S02]  /*42560*/  LDL.LU R13, [R1+0xc4] ;  /* 0x0000c400010d7983 */ /* 0x000ea40000300800 */
[----:B------:R-:W3:Y:S02]  /*42570*/  LDL.LU R14, [R1+0xc8] ;  /* 0x0000c800010e7983 */ /* 0x000ee40000300800 */
[----:B------:R-:W3:Y:S02]  /*42580*/  LDL.LU R15, [R1+0xcc] ;  /* 0x0000cc00010f7983 */ /* 0x000ee40000300800 */
[----:B------:R-:W-:-:S02]  /*42590*/  IMAD.MOV.U32 R18, RZ, RZ, R26 ;  /* 0x000000ffff127224 */ /* 0x000fc400078e001a */
[----:B------:R-:W-:-:S05]  /*425a0*/  IMAD.MOV.U32 R19, RZ, RZ, R25 ;  /* 0x000000ffff137224 */ /* 0x000fca00078e0019 */
[----:B------:R0:W-:Y:S02]  /*425b0*/  STL.64 [R1+0x3488], R18 ;  /* 0x0034881201007387 */ /* 0x0001e40000100a00 */
[----:B0-----:R-:W-:Y:S02]  /*425c0*/  IMAD.MOV.U32 R19, RZ, RZ, R8 ;  /* 0x000000ffff137224 */ /* 0x001fe400078e0008 */
[----:B---3--:R-:W-:Y:S01]  /*425d0*/  STL.64 [R1+0x3438], R14 ;  /* 0x0034380e01007387 */ /* 0x008fe20000100a00 */
[----:B--2---:R0:W-:Y:S03]  /*425e0*/  STL.64 [R1+0x3430], R12 ;  /* 0x0034300c01007387 */ /* 0x0041e60000100a00 */
        /* <DEDUP_REMOVED lines=11> */
[----:B----4-:R-:W-:-:S05]  /*426a0*/  IMAD.MOV.U32 R11, RZ, RZ, R3 ;  /* 0x000000ffff0b7224 */ /* 0x010fca00078e0003 */
[----:B------:R0:W-:Y:S01]  /*426b0*/  STL.64 [R1+0x34f8], R10 ;  /* 0x0034f80a01007387 */ /* 0x0001e20000100a00 */
[----:B-1----:R-:W2:Y:S02]  /*426c0*/  LDL.LU R8, [R1+0x340] ;  /* 0x0003400001087983 */ /* 0x002ea40000300800 */
[----:B------:R-:W2:Y:S01]  /*426d0*/  LDL.LU R9, [R1+0x344] ;  /* 0x0003440001097983 */ /* 0x000ea20000300800 */
[----:B0-----:R-:W2:Y:S01]  /*426e0*/  LDL.LU R10, [R1+0x348] ;  /* 0x00034800010a7983 */ /* 0x001ea20000300800 */
[----:B------:R-:W2:Y:S02]  /*426f0*/  LDL.LU R11, [R1+0x34c] ;  /* 0x00034c00010b7983 */ /* 0x000ea40000300800 */
[----:B------:R-:W2:Y:S02]  /*42700*/  LDL.64 R6, [R1+0x118] ;  /* 0x0001180001067983 */ /* 0x000ea40000100a00 */
[----:B------:R-:W4:Y:S02]  /*42710*/  LDL.LU.64 R26, [R1+0xf8] ;  /* 0x0000f800011a7983 */ /* 0x000f240000300a00 */
[----:B------:R-:W-:Y:S01]  /*42720*/  IMAD.MOV.U32 R18, RZ, RZ, R24 ;  /* 0x000000ffff127224 */ /* 0x000fe200078e0018 */
[----:B----4-:R0:W-:Y:S01]  /*42730*/  STL.64 [R1+0x34e0], R26 ;  /* 0x0034e01a01007387 */ /* 0x0101e20000100a00 */
[----:B------:R-:W4:Y:S02]  /*42740*/  LDL.LU R24, [R1+0x330] ;  /* 0x0003300001187983 */ /* 0x000f240000300800 */
[----:B------:R-:W4:Y:S01]  /*42750*/  LDL.LU R25, [R1+0x334] ;  /* 0x0003340001197983 */ /* 0x000f220000300800 */
[----:B0-----:R-:W4:Y:S01]  /*42760*/  LDL.LU R26, [R1+0x338] ;  /* 0x00033800011a7983 */ /* 0x001f220000300800 */
[----:B------:R-:W4:Y:S02]  /*42770*/  LDL.LU R27, [R1+0x33c] ;  /* 0x00033c00011b7983 */ /* 0x000f240000300800 */
[----:B------:R0:W-:Y:S02]  /*42780*/  STL.64 [R1+0x34b0], R18 ;  /* 0x0034b01201007387 */ /* 0x0001e40000100a00 */
[----:B------:R-:W2:Y:S01]  /*42790*/  LDL.LU R16, [R1+0x180] ;  /* 0x0001800001107983 */ /* 0x000ea20000300800 */
[----:B------:R-:W2:Y:S04]  /*427a0*/  LDL.LU R17, [R1+0x184] ;  /* 0x0001840001117983 */ /* 0x000ea80000300800 */
[----:B0-----:R-:W2:Y:S01]  /*427b0*/  LDL.LU R18, [R1+0x188] ;  /* 0x0001880001127983 */ /* 0x001ea20000300800 */
[----:B------:R-:W2:Y:S02]  /*427c0*/  LDL.LU R19, [R1+0x18c] ;  /* 0x00018c0001137983 */ /* 0x000ea40000300800 */
[----:B---3--:R-:W-:Y:S02]  /*427d0*/  STL.64 [R1+0x3450], R14 ;  /* 0x0034500e01007387 */ /* 0x008fe40000100a00 */
[----:B------:R0:W-:Y:S02]  /*427e0*/  STL.64 [R1+0x3448], R12 ;  /* 0x0034480c01007387 */ /* 0x0001e40000100a00 */
[----:B0-----:R-:W3:Y:S01]  /*427f0*/  LDL.LU R12, [R1+0x140] ;  /* 0x00014000010c7983 */ /* 0x001ee20000300800 */
[----:B------:R-:W3:Y:S02]  /*42800*/  LDL.LU R13, [R1+0x144] ;  /* 0x00014400010d7983 */ /* 0x000ee40000300800 */
[----:B------:R-:W2:Y:S02]  /*42810*/  LDL.LU R14, [R1+0x148] ;  /* 0x00014800010e7983 */ /* 0x000ea40000300800 */
[----:B------:R-:W2:Y:S02]  /*42820*/  LDL.LU R15, [R1+0x14c] ;  /* 0x00014c00010f7983 */ /* 0x000ea40000300800 */
[----:B--2---:R-:W-:Y:S01]  /*42830*/  STL.64 [R1+0x3468], R14 ;  /* 0x0034680e01007387 */ /* 0x004fe20000100a00 */
[----:B---3--:R0:W-:Y:S03]  /*42840*/  STL.64 [R1+0x3460], R12 ;  /* 0x0034600c01007387 */ /* 0x0081e60000100a00 */
[----:B0-----:R-:W2:Y:S01]  /*42850*/  LDL.LU R12, [R1+0x150] ;  /* 0x00015000010c7983 */ /* 0x001ea20000300800 */
[----:B------:R-:W2:Y:S02]  /*42860*/  LDL.LU R13, [R1+0x154] ;  /* 0x00015400010d7983 */ /* 0x000ea40000300800 */
[----:B------:R-:W3:Y:S02]  /*42870*/  LDL.LU R14, [R1+0x158] ;  /* 0x00015800010e7983 */ /* 0x000ee40000300800 */
[----:B------:R-:W3:Y:S01]  /*42880*/  LDL.LU R15, [R1+0x15c] ;  /* 0x00015c00010f7983 */ /* 0x000ee20000300800 */
[----:B------:R-:W-:Y:S01]  /*42890*/  HMMA.16816.F32.BF16 R8, R20, R6, R8 ;  /* 0x000000061408723c */ /* 0x000fe20000041808 */
[----:B---3--:R-:W-:Y:S01]  /*428a0*/  STL.64 [R1+0x3480], R14 ;  /* 0x0034800e01007387 */ /* 0x008fe20000100a00 */
[----:B--2---:R0:W-:Y:S03]  /*428b0*/  STL.64 [R1+0x3478], R12 ;  /* 0x0034780c01007387 */ /* 0x0041e60000100a00 */
        /* <DEDUP_REMOVED lines=13> */
[----:B------:R-:W-:-:S02]  /*42990*/  IMAD.MOV.U32 R4, RZ, RZ, R7 ;  /* 0x000000ffff047224 */ /* 0x000fc400078e0007 */
[----:B------:R-:W3:Y:S02]  /*429a0*/  LDL.LU.64 R6, [R1+0x34f0] ;  /* 0x0034f00001067983 */ /* 0x000ee40000300a00 */
[----:B------:R-:W2:Y:S01]  /*429b0*/  LDL.LU R5, [R1+0x34e8] ;  /* 0x0034e80001057983 */ /* 0x000ea20000300800 */
[C---:B----4-:R-:W-:Y:S01]  /*429c0*/  HMMA.16816.F32.BF16 R8, R20.reuse, R10, R24 ;  /* 0x0000000a1408723c */ /* 0x050fe20000041818 */
[----:B------:R-:W4:Y:S11]  /*429d0*/  LDL.LU.64 R26, [R1+0x34e0] ;  /* 0x0034e000011a7983 */ /* 0x000f360000300a00 */
[----:B------:R-:W-:Y:S11]  /*429e0*/  @!UPT UIADD3 URZ, URZ, URZ, URZ ;  /* 0x0000003f3f3ff290 */ /* 0x000ff6000fffe03f */
[----:B------:R-:W-:Y:S01]  /*429f0*/  STL.64 [R1+0x350], R8 ;  /* 0x0003500801007387 */ /* 0x000fe20000100a00 */
[----:B------:R0:W-:Y:S03]  /*42a00*/  STL.64 [R1+0x358], R10 ;  /* 0x0003580a01007387 */ /* 0x0001e60000100a00 */
[----:B0-----:R-:W2:Y:S01]  /*42a10*/  LDL.LU.64 R10, [R1+0x34d8] ;  /* 0x0034d800010a7983 */ /* 0x001ea20000300a00 */
[----:B------:R-:W2:Y:S02]  /*42a20*/  LDL.LU.64 R8, [R1+0x34d0] ;  /* 0x0034d00001087983 */ /* 0x000ea40000300a00 */
[----:B----4-:R-:W-:Y:S02]  /*42a30*/  IMAD.MOV.U32 R29, RZ, RZ, R26 ;  /* 0x000000ffff1d7224 */ /* 0x010fe400078e001a */
[----:B------:R-:W-:Y:S01]  /*42a40*/  IMAD.MOV.U32 R28, RZ, RZ, R27 ;  /* 0x000000ffff1c7224 */ /* 0x000fe200078e001b */
[C---:B--2---:R-:W-:Y:S11]  /*42a50*/  HMMA.16816.F32.BF16 R8, R20.reuse, R26, R8 ;  /* 0x0000001a1408723c */ /* 0x044ff60000041808 */
[----:B------:R-:W-:Y:S11]  /*42a60*/  @!UPT UIADD3 URZ, URZ, URZ, URZ ;  /* 0x0000003f3f3ff290 */ /* 0x000ff6000fffe03f */
[----:B------:R-:W-:Y:S01]  /*42a70*/  @!UPT UIADD3 URZ, URZ, URZ, URZ ;  /* 0x0000003f3f3ff290 */ /* 0x000fe2000fffe03f */
[----:B------:R-:W-:Y:S01]  /*42a80*/  STL.64 [R1+0x340], R8 ;  /* 0x0003400801007387 */ /* 0x000fe20000100a00 */
[----:B------:R0:W-:Y:S03]  /*42a90*/  STL.64 [R1+0x348], R10 ;  /* 0x0003480a01007387 */ /* 0x0001e60000100a00 */
[----:B0-----:R-:W2:Y:S01]  /*42aa0*/  LDL.LU.64 R10, [R1+0x34c8] ;  /* 0x0034c800010a7983 */ /* 0x001ea20000300a00 */
[----:B------:R-:W4:Y:S02]  /*42ab0*/  LDL.LU R9, [R1+0x34c0] ;  /* 0x0034c00001097983 */ /* 0x000f240000300800 */
[----:B------:R-:W2:Y:S02]  /*42ac0*/  LDL.LU.64 R26, [R1+0x34b8] ;  /* 0x0034b800011a7983 */ /* 0x000ea40000300a00 */
[----:B------:R-:W3:Y:S01]  /*42ad0*/  LDL R8, [R1+0xf6c] ;  /* 0x000f6c0001087983 */ /* 0x000ee20000100800 */
[----:B--2---:R-:W-:Y:S01]  /*42ae0*/  HMMA.16816.F32.BF16 R20, R20, R26, R16 ;  /* 0x0000001a1414723c */ /* 0x004fe20000041810 */
[----:B------:R-:W2:Y:S01]  /*42af0*/  LDL.LU.64 R18, [R1+0x34b0] ;  /* 0x0034b00001127983 */ /* 0x000ea20000300a00 */
[----:B------:R-:W-:-:S02]  /*42b00*/  IMAD.MOV.U32 R3, RZ, RZ, R27 ;  /* 0x000000ffff037224 */ /* 0x000fc400078e001b */
[----:B------:R-:W2:Y:S11]  /*42b10*/  LDL.LU.64 R26, [R1+0x34a8] ;  /* 0x0034a800011a7983 */ /* 0x000eb60000300a00 */
[----:B------:R-:W-:Y:S08]  /*42b20*/  @!UPT UIADD3 URZ, URZ, URZ, URZ ;  /* 0x0000003f3f3ff290 */ /* 0x000ff0000fffe03f */
[----:B------:R0:W-:Y:S01]  /*42b30*/  STL.64 [R1+0x920], R20 ;  /* 0x0009201401007387 */ /* 0x0001e20000100a00 */
[----:B------:R1:W-:Y:S02]  /*42b40*/  STL.64 [R1+0x928], R22 ;  /* 0x0009281601007387 */ /* 0x0003e40000100a00 */
[----:B------:R-:W2:Y:S01]  /*42b50*/  LDL.LU.64 R24, [R1+0x34a0] ;  /* 0x0034a00001187983 */ /* 0x000ea20000300a00 */
[----:B0-----:R-:W3:Y:S01]  /*42b60*/  LDL.LU R20, [R1+0x90] ;  /* 0x0000900001147983 */ /* 0x001ee20000300800 */
[----:B------:R-:W3:Y:S02]  /*42b70*/  LDL.LU R21, [R1+0x94] ;  /* 0x0000940001157983 */ /* 0x000ee40000300800 */
[----:B-1----:R-:W3:Y:S02]  /*42b80*/  LDL.LU R22, [R1+0x98] ;  /* 0x0000980001167983 */ /* 0x002ee40000300800 */
[----:B------:R-:W3:Y:S01]  /*42b90*/  LDL.LU R23, [R1+0x9c] ;  /* 0x00009c0001177983 */ /* 0x000ee20000300800 */
        /* <DEDUP_REMOVED lines=49> */
[----:B------:R-:W2:Y:S01]  /*42eb0*/  LDL.LU.64 R16, [R1+0x33f0] ;  /* 0x0033f00001107983 */ /* 0x000ea20000300a00 */
[C---:B---3--:R-:W-:Y:S08]  /*42ec0*/  HMMA.16816.F32.BF16 R20, R24.reuse, R6, R20 ;  /* 0x000000061814723c */ /* 0x048ff00000041814 */
[C---:B--2---:R-:W-:Y:S11]  /*42ed0*/  HMMA.16816.F32.BF16 R16, R24.reuse, R10, R16 ;  /* 0x0000000a1810723c */ /* 0x044ff60000041810 */
[----:B------:R-:W-:Y:S11]  /*42ee0*/  @!UPT UIADD3 URZ, URZ, URZ, URZ ;  /* 0x0000003f3f3ff290 */ /* 0x000ff6000fffe03f */
[----:B------:R-:W-:Y:S01]  /*42ef0*/  @!UPT UIADD3 URZ, URZ, URZ, URZ ;  /* 0x0000003f3f3ff290 */ /* 0x000fe2000fffe03f */
[----:B------:R-:W-:Y:S01]  /*42f00*/  STL.64 [R1+0x140], R16 ;  /* 0x0001401001007387 */ /* 0x000fe20000100a00 */
[----:B------:R0:W-:Y:S03]  /*42f10*/  STL.64 [R1+0x148], R18 ;  /* 0x0001481201007387 */ /* 0x0001e60000100a00 */
[----:B0-----:R-:W2:Y:S01]  /*42f20*/  LDL.LU.64 R18, [R1+0x33e8] ;  /* 0x0033e80001127983 */ /* 0x001ea20000300a00 */
[----:B------:R-:W2:Y:S02]  /*42f30*/  LDL.LU.64 R16, [R1+0x33e0] ;  /* 0x0033e00001107983 */ /* 0x000ea40000300a00 */
[----:B------:R-:W-:Y:S02]  /*42f40*/  STL.64 [R1+0x130], R20 ;  /* 0x0001301401007387 */ /* 0x000fe40000100a00 */
[----:B------:R-:W-:Y:S02]  /*42f50*/  STL.64 [R1+0x138], R22 ;  /* 0x0001381601007387 */ /* 0x000fe40000100a00 */
[----:B------:R-:W0:Y:S04]  /*42f60*/  LDSM.16.MT88.4 R20, [R5+0xa000] ;  /* 0x00a000000514783b */ /* 0x000e280000004200 */
[----:B0-----:R-:W-:Y:S01]  /*42f70*/  STL.64 [R1+0x3380], R22 ;  /* 0x0033801601007387 */ /* 0x001fe20000100a00 */
[----:B--2---:R-:W-:Y:S11]  /*42f80*/  HMMA.16816.F32.BF16 R16, R24, R14, R16 ;  /* 0x0000000e1810723c */ /* 0x004ff60000041810 */
[----:B------:R-:W-:Y:S11]  /*42f90*/  @!UPT UIADD3 URZ, URZ, URZ, URZ ;  /* 0x0000003f3f3ff290 */ /* 0x000ff6000fffe03f */
[----:B------:R-:W-:Y:S01]  /*42fa0*/  @!UPT UIADD3 URZ, URZ, URZ, URZ ;  /* 0x0000003f3f3ff290 */ /* 0x000fe2000fffe03f */
[----:B------:R-:W-:Y:S01]  /*42fb0*/  STL.64 [R1+0x910], R16 ;  /* 0x0009101001007387 */ /* 0x000fe20000100a00 */
[----:B------:R-:W-:Y:S02]  /*42fc0*/  STL.64 [R1+0x918], R18 ;  /* 0x0009181201007387 */ /* 0x000fe40000100a00 */
[----:B------:R-:W-:Y:S02]  /*42fd0*/  STL.64 [R1+0x3378], R20 ;  /* 0x0033781401007387 */ /* 0x000fe40000100a00 */
[----:B------:R-:W0:Y:S04]  /*42fe0*/  LDSM.16.M88.4 R20, [R8] ;  /* 0x000000000814783b */ /* 0x000e280000000200 */
[----:B------:R-:W1:Y:S04]  /*42ff0*/  LDSM.16.M88.4 R16, [R8+0x800] ;  /* 0x000800000810783b */ /* 0x000e680000000200 */
[----:B0-----:R0:W-:Y:S01]  /*43000*/  STL.64 [R1+0xc0], R20 ;  /* 0x0000c01401007387 */ /* 0x0011e20000100a00 */
[----:B------:R-:W-:Y:S02]  /*43010*/  STL.64 [R1+0xc8], R22 ;  /* 0x0000c81601007387 */ /* 0x000fe40000100a00 */
[----:B-1----:R-:W-:Y:S02]  /*43020*/  STL.64 [R1+0xb0], R16 ;  /* 0x0000b01001007387 */ /* 0x002fe40000100a00 */
[----:B------:R-:W-:Y:S02]  /*43030*/  STL.64 [R1+0xb8], R18 ;  /* 0x0000b81201007387 */ /* 0x000fe40000100a00 */
[----:B0-----:R-:W-:-:S02]  /*43040*/  IMAD.MOV.U32 R21, RZ, RZ, R16 ;  /* 0x000000ffff157224 */ /* 0x001fc400078e0010 */
[----:B------:R-:W-:Y:S02]  /*43050*/  IMAD.MOV.U32 R20, RZ, RZ, R17 ;  /* 0x000000ffff147224 */ /* 0x000fe400078e0011 */
[----:B------:R-:W0:Y:S04]  /*43060*/  LDSM.16.M88.4 R16, [R8+0x1000] ;  /* 0x001000000810783b */ /* 0x000e280000000200 */
[----:B------:R1:W-:Y:S04]  /*43070*/  STL.64 [R1+0x33c8], R20 ;  /* 0x0033c81401007387 */ /* 0x0003e80000100a00 */
[----:B-1----:R-:W2:Y:S01]  /*43080*/  LDL.LU R20, [R1+0x8c0] ;  /* 0x0008c00001147983 */ /* 0x002ea20000300800 */
[----:B------:R-:W2:Y:S03]  /*43090*/  LDL.LU R21, [R1+0x8c4] ;  /* 0x0008c40001157983 */ /* 0x000ea60000300800 */
[----:B0-----:R-:W-:Y:S01]  /*430a0*/  STL.64 [R1+0xa0], R16 ;  /* 0x0000a01001007387 */ /* 0x001fe20000100a00 */
[----:B------:R-:W-:Y:S02]  /*430b0*/  STL.64 [R1+0xa8], R18 ;  /* 0x0000a81201007387 */ /* 0x000fe40000100a00 */
[----:B------:R-:W0:Y:S04]  /*430c0*/  LDSM.16.M88.4 R16, [R8+0x1800] ;  /* 0x001800000810783b */ /* 0x000e280000000200 */
[----:B------:R-:W-:-:S02]  /*430d0*/  IMAD.MOV.U32 R22, RZ, RZ, R2 ;  /* 0x000000ffff167224 */ /* 0x000fc400078e0002 */
[----:B------:R-:W-:Y:S01]  /*430e0*/  IMAD.MOV.U32 R23, RZ, RZ, R0 ;  /* 0x000000ffff177224 */ /* 0x000fe200078e0000 */
[----:B0-----:R-:W-:Y:S01]  /*430f0*/  STL.64 [R1+0x90], R16 ;  /* 0x0000901001007387 */ /* 0x001fe20000100a00 */
[----:B------:R-:W-:Y:S02]  /*43100*/  IMAD.MOV.U32 R2, RZ, RZ, R18 ;  /* 0x000000ffff027224 */ /* 0x000fe400078e0012 */
[----:B------:R-:W-:Y:S02]  /*43110*/  STL.64 [R1+0x98], R18 ;  /* 0x0000981201007387 */ /* 0x000fe40000100a00 */
[----:B------:R-:W-:Y:S02]  /*43120*/  IMAD.MOV.U32 R0, RZ, RZ, R19 ;  /* 0x000000ffff007224 */ /* 0x000fe400078e0013 */
[----:B------:R-:W0:Y:S04]  /*43130*/  LDSM.16.M88.4 R16, [R8+0x2000] ;  /* 0x002000000810783b */ /* 0x000e280000000200 */
[----:B------:R-:W-:Y:S01]  /*43140*/  STL [R1+0x2b28], R0 ;  /* 0x002b280001007387 */ /* 0x000fe20000100800 */
[----:B------:R-:W-:Y:S03]  /*43150*/  STL [R1+0x2a78], R2 ;  /* 0x002a780201007387 */ /* 0x000fe60000100800 */
[----:B0-----:R-:W-:Y:S01]  /*43160*/  STL.64 [R1+0x80], R16 ;  /* 0x0000801001007387 */ /* 0x001fe20000100a00 */
[----:B------:R-:W-:Y:S02]  /*43170*/  STL.64 [R1+0x88], R18 ;  /* 0x0000881201007387 */ /* 0x000fe40000100a00 */
[----:B------:R-:W0:Y:S02]  /*43180*/  LDSM.16.M88.4 R16, [R8+0x2800] ;  /* 0x002800000810783b */ /* 0x000e240000000200 */
[----:B0-----:R-:W-:Y:S02]  /*43190*/  STL.64 [R1+0x70], R16 ;  /* 0x0000701001007387 */ /* 0x001fe40000100a00 */
[----:B------:R0:W-:Y:S02]  /*431a0*/  STL.64 [R1+0x78], R18 ;  /* 0x0000781201007387 */ /* 0x0001e40000100a00 */
[----:B0-----:R-:W2:Y:S01]  /*431b0*/  LDL.LU.64 R18, [R1+0x33d8] ;  /* 0x0033d80001127983 */ /* 0x001ea20000300a00 */
[----:B------:R-:W-:-:S02]  /*431c0*/  IMAD.MOV.U32 R2, RZ, RZ, R16 ;  /* 0x000000ffff027224 */ /* 0x000fc400078e0010 */
[----:B------:R-:W-:Y:S01]  /*431d0*/  IMAD.MOV.U32 R0, RZ, RZ, R17 ;  /* 0x000000ffff007224 */ /* 0x000fe200078e0011 */
[----:B--2---:R-:W-:Y:S01]  /*431e0*/  HMMA.16816.F32.BF16 R20, R24, R18, R20 ;  /* 0x000000121814723c */ /* 0x004fe20000041814 */
[----:B------:R-:W0:Y:S11]  /*431f0*/  LDSM.16.M88.4 R16, [R8+0x3000] ;  /* 0x003000000810783b */ /* 0x000e360000000200 */
[----:B------:R-:W-:Y:S11]  /*43200*/  @!UPT UIADD3 URZ, URZ, URZ, URZ ;  /* 0x0000003f3f3ff290 */ /* 0x000ff6000fffe03f */
[----:B------:R-:W-:Y:S01]  /*43210*/  STL.64 [R1+0x5d0], R20 ;  /* 0x0005d01401007387 */ /* 0x000fe20000100a00 */
[----:B------:R-:W-:Y:S02]  /*43220*/  STL.64 [R1+0x5d8], R22 ;  /* 0x0005d81601007387 */ /* 0x000fe40000100a00 */
[----:B------:R-:W1:Y:S01]  /*43230*/  LDSM.16.M88.4 R20, [R8+0x3800] ;  /* 0x003800000814783b */ /* 0x000e620000000200 */
[----:B0-----:R-:W-:Y:S03]  /*43240*/  STL.64 [R1+0x60], R16 ;  /* 0x0000601001007387 */ /* 0x001fe60000100a00 */
        /* <DEDUP_REMOVED lines=15> */
[----:B------:R1:W-:Y:S02]  /*43340*/  STL.64 [R1+0x18], R22 ;  /* 0x0000181601007387 */ /* 0x0003e40000100a00 */
[----:B-1----:R-:W-:Y:S01]  /*43350*/  IMAD.MOV.U32 R22, RZ, RZ, R13 ;  /* 0x000000ffff167224 */ /* 0x002fe200078e000d */
[----:B0-----:R-:W-:Y:S01]  /*43360*/  STL.64 [R1], R16 ;  /* 0x0000001001007387 */ /* 0x001fe20000100a00 */
[----:B------:R-:W-:Y:S02]  /*43370*/  STL.64 [R1+0x8], R18 ;  /* 0x0000081201007387 */ /* 0x000fe40000100a00 */
[----:B------:R-:W0:Y:S04]  /*43380*/  LDSM.16.M88.4 R16, [R8+0x6800] ;  /* 0x006800000810783b */ /* 0x000e280000000200 */
[----:B------:R-:W-:-:S02]  /*43390*/  IMAD.MOV.U32 R23, RZ, RZ, R12 ;  /* 0x000000ffff177224 */ /* 0x000fc400078e000c */
[----:B------:R-:W1:Y:S04]  /*433a0*/  LDSM.16.M88.4 R12, [R8+0x7000] ;  /* 0x00700000080c783b */ /* 0x000e680000000200 */
[----:B0-----:R-:W-:Y:S01]  /*433b0*/  STL [R1+0x32bc], R16 ;  /* 0x0032bc1001007387 */ /* 0x001fe20000100800 */
[----:B------:R-:W-:Y:S02]  /*433c0*/  STL [R1+0x32b8], R17 ;  /* 0x0032b81101007387 */ /* 0x000fe40000100800 */
[----:B------:R-:W-:Y:S02]  /*433d0*/  STL [R1+0x2c3c], R18 ;  /* 0x002c3c1201007387 */ /* 0x000fe40000100800 */
[----:B------:R-:W-:Y:S01]  /*433e0*/  STL [R1+0x2c38], R19 ;  /* 0x002c381301007387 */ /* 0x000fe20000100800 */
[----:B-1----:R0:W-:Y:S01]  /*433f0*/  STL [R1+0x2984], R14 ;  /* 0x0029840e01007387 */ /* 0x0021e20000100800 */
[----:B------:R1:W-:Y:S02]  /*43400*/  STL [R1+0x2980], R15 ;  /* 0x0029800f01007387 */ /* 0x0003e40000100800 */
[----:B------:R2:W-:Y:S01]  /*43410*/  STL.64 [R1+0x32b0], R12 ;  /* 0x0032b00c01007387 */ /* 0x0005e20000100a00 */
[----:B0-----:R-:W3:Y:S01]  /*43420*/  LDL.LU R14, [R1+0x108] ;  /* 0x00010800010e7983 */ /* 0x001ee20000300800 */
[----:B-1----:R-:W3:Y:S03]  /*43430*/  LDL.LU R15, [R1+0x10c] ;  /* 0x00010c00010f7983 */ /* 0x002ee60000300800 */
[----:B---3--:R0:W-:Y:S01]  /*43440*/  STL.64 [R1+0x33d0], R14 ;  /* 0x0033d00e01007387 */ /* 0x0081e20000100a00 */
[----:B--2---:R-:W2:Y:S02]  /*43450*/  LDL.LU R12, [R1+0xa00] ;  /* 0x000a0000010c7983 */ /* 0x004ea40000300800 */
[----:B------:R-:W2:Y:S01]  /*43460*/  LDL.LU R13, [R1+0xa04] ;  /* 0x000a0400010d7983 */ /* 0x000ea20000300800 */
[----:B0-----:R-:W2:Y:S01]  /*43470*/  LDL.LU R14, [R1+0xa08] ;  /* 0x000a0800010e7983 */ /* 0x001ea20000300800 */
[----:B------:R-:W3:Y:S02]  /*43480*/  LDL R18, [R1+0x1ba0] ;  /* 0x001ba00001127983 */ /* 0x000ee40000100800 */
[----:B----4-:R-:W-:-:S02]  /*43490*/  IMAD.MOV.U32 R15, RZ, RZ, R9 ;  /* 0x000000ffff0f7224 */ /* 0x010fc400078e0009 */
[----:B------:R-:W0:Y:S04]  /*434a0*/  LDSM.16.M88.4 R8, [R8+0x7800] ;  /* 0x007800000808783b */ /* 0x000e280000000200 */
[----:B---3--:R1:W-:Y:S01]  /*434b0*/  STL [R1+0x3350], R18 ;  /* 0x0033501201007387 */ /* 0x0083e20000100800 */
[----:B------:R-:W3:Y:S02]  /*434c0*/  LDL.LU R16, [R1+0x9e0] ;  /* 0x0009e00001107983 */ /* 0x000ee40000300800 */
[----:B------:R-:W3:Y:S01]  /*434d0*/  LDL.LU R17, [R1+0x9e4] ;  /* 0x0009e40001117983 */ /* 0x000ee20000300800 */
[----:B-1----:R-:W3:Y:S01]  /*434e0*/  LDL.LU R18, [R1+0x9e8] ;  /* 0x0009e80001127983 */ /* 0x002ee20000300800 */
[----:B------:R-:W3:Y:S02]  /*434f0*/  LDL.LU R19, [R1+0x9ec] ;  /* 0x0009ec0001137983 */ /* 0x000ee40000300800 */
[----:B0-----:R-:W-:Y:S02]  /*43500*/  STL [R1+0x2a6c], R10 ;  /* 0x002a6c0a01007387 */ /* 0x001fe40000100800 */
[----:B------:R0:W-:Y:S02]  /*43510*/  STL [R1+0x2a68], R11 ;  /* 0x002a680b01007387 */ /* 0x0001e40000100800 */
[----:B0-----:R-:W-:-:S02]  /*43520*/  IMAD.MOV.U32 R11, RZ, RZ, R4 ;  /* 0x000000ffff0b7224 */ /* 0x001fc400078e0004 */
[----:B------:R-:W0:Y:S04]  /*43530*/  LDSM.16.MT88.4 R4, [R5+0xa080] ;  /* 0x00a080000504783b */ /* 0x000e280000004200 */
[----:B------:R-:W-:Y:S01]  /*43540*/  STL.64 [R1+0x3348], R8 ;  /* 0x0033480801007387 */ /* 0x000fe20000100a00 */
[----:B------:R-:W4:Y:S01]  /*43550*/  LDL.LU R10, [R1+0x118] ;  /* 0x00011800010a7983 */ /* 0x000f220000300800 */
[C---:B--2---:R-:W-:Y:S02]  /*43560*/  HMMA.16816.F32.BF16 R20, R24.reuse, R22, R12 ;  /* 0x000000161814723c */ /* 0x044fe4000004180c */
[----:B0-----:R-:W-:Y:S01]  /*43570*/  STL.64 [R1+0x3298], R6 ;  /* 0x0032980601007387 */ /* 0x001fe20000100a00 */
[----:B------:R0:W-:Y:S03]  /*43580*/  STL.64 [R1+0x3290], R4 ;  /* 0x0032900401007387 */ /* 0x0001e60000100a00 */
[----:B0-----:R-:W4:Y:S01]  /*43590*/  LDL.LU R4, [R1+0x9f0] ;  /* 0x0009f00001047983 */ /* 0x001f220000300800 */
[----:B------:R-:W4:Y:S02]  /*435a0*/  LDL.LU R5, [R1+0x9f4] ;  /* 0x0009f40001057983 */ /* 0x000f240000300800 */
[----:B------:R-:W4:Y:S02]  /*435b0*/  LDL.LU R6, [R1+0x9f8] ;  /* 0x0009f80001067983 */ /* 0x000f240000300800 */
[----:B------:R-:W4:Y:S01]  /*435c0*/  LDL.LU R7, [R1+0x9fc] ;  /* 0x0009fc0001077983 */ /* 0x000f220000300800 */
[----:B------:R-:W3:Y:S11]  /*435d0*/  LDL.LU.64 R14, [R1+0x33d0] ;  /* 0x0033d000010e7983 */ /* 0x000ef60000300a00 */
[----:B------:R0:W-:Y:S02]  /*435e0*/  STL.64 [R1+0x5c0], R20 ;  /* 0x0005c01401007387 */ /* 0x0001e40000100a00 */
[----:B------:R-:W-:Y:S01]  /*435f0*/  STL.64 [R1+0x5c8], R22 ;  /* 0x0005c81601007387 */ /* 0x000fe20000100a00 */
[----:B0-----:R-:W2:Y:S01]  /*43600*/  LDL.LU.64 R20, [R1+0x33c8] ;  /* 0x0033c80001147983 */ /* 0x001ea20000300a00 */
[C---:B----4-:R-:W-:Y:S08]  /*43610*/  HMMA.16816.F32.BF16 R8, R24.reuse, R10, R4 ;  /* 0x0000000a1808723c */ /* 0x050ff00000041804 */
[----:B---3--:R-:W-:Y:S07]  /*43620*/  HMMA.16816.F32.BF16 R4, R24, R14, R16 ;  /* 0x0000000e1804723c */ /* 0x008fee0000041810 */
[----:B--2---:R-:W-:-:S02]  /*43630*/  IMAD.MOV.U32 R16, RZ, RZ, R21 ;  /* 0x000000ffff107224 */ /* 0x004fc400078e0015 */
[----:B------:R-:W-:-:S06]  /*43640*/  IMAD.MOV.U32 R17, RZ, RZ, R20 ;  /* 0x000000ffff117224 */ /* 0x000fcc00078e0014 */
[----:B------:R0:W-:Y:S01]  /*43650*/  STL.64 [R1+0x5b0], R8 ;  /* 0x0005b00801007387 */ /* 0x0001e20000100a00 */
[----:B------:R-:W-:Y:S07]  /*43660*/  STL.64 [R1+0x5b8], R10 ;  /* 0x0005b80a01007387 */ /* 0x000fee0000100a00 */
[----:B------:R-:W-:Y:S02]  /*43670*/  STL.64 [R1+0x5a0], R4 ;  /* 0x0005a00401007387 */ /* 0x000fe40000100a00 */
[----:B------:R-:W-:Y:S01]  /*43680*/  STL.64 [R1+0x5a8], R6 ;  /* 0x0005a80601007387 */ /* 0x000fe20000100a00 */
[----:B------:R-:W-:Y:S04]  /*43690*/  STL.64 [R1+0x3360], R16 ;  /* 0x0033601001007387 */ /* 0x000fe80000100a00 */
[----:B0-----:R-:W2:Y:S04]  /*436a0*/  LDL.64 R8, [R1+0xa0] ;  /* 0x0000a00001087983 */ /* 0x001ea80000100a00 */
[----:B--2---:R0:W-:Y:S04]  /*436b0*/  STL.64 [R1+0x3358], R8 ;  /* 0x0033580801007387 */ /* 0x0041e80000100a00 */
[----:B0-----:R-:W2:Y:S01]  /*436c0*/  LDL.LU R8, [R1+0x560] ;  /* 0x0005600001087983 */ /* 0x001ea20000300800 */
[----:B------:R-:W2:Y:S02]  /*436d0*/  LDL.LU R9, [R1+0x564] ;  /* 0x0005640001097983 */ /* 0x000ea40000300800 */
[----:B------:R-:W3:Y:S02]  /*436e0*/  LDL.LU R10, [R1+0x568] ;  /* 0x00056800010a7983 */ /* 0x000ee40000300800 */
[----:B------:R-:W3:Y:S01]  /*436f0*/  LDL.LU R11, [R1+0x56c] ;  /* 0x00056c00010b7983 */ /* 0x000ee20000300800 */
[----:B------:R-:W4:Y:S01]  /*43700*/  LDL.LU R22, [R1+0xe8] ;  /* 0x0000e80001167983 */ /* 0x000f220000300800 */
[----:B------:R-:W-:-:S02]  /*43710*/  IMAD.MOV.U32 R23, RZ, RZ, R3 ;  /* 0x000000ffff177224 */ /* 0x000fc400078e0003 */
[----:B------:R-:W2:Y:S03]  /*43720*/  LDL.LU R3, [R1+0x33c0] ;  /* 0x0033c00001037983 */ /* 0x000ea60000300800 */
[----:B----4-:R0:W-:Y:S02]  /*43730*/  STL.64 [R1+0x3398], R22 ;  /* 0x0033981601007387 */ /* 0x0101e40000100a00 */
[----:B0-----:R-:W-:Y:S02]  /*43740*/  IMAD.MOV.U32 R22, RZ, RZ, R29 ;  /* 0x000000ffff167224 */ /* 0x001fe400078e001d */
[----:B------:R-:W-:Y:S01]  /*43750*/  IMAD.MOV.U32 R23, RZ, RZ, R28 ;  /* 0x000000ffff177224 */ /* 0x000fe200078e001c */
[----:B------:R-:W4:Y:S01]  /*43760*/  LDL.LU R29, [R1+0x33bc] ;  /* 0x0033bc00011d7983 */ /* 0x000f220000300800 */
[----:B------:R-:W4:Y:S02]  /*43770*/  LDL.LU R28, [R1+0x33b8] ;  /* 0x0033b800011c7983 */ /* 0x000f240000300800 */
[----:B---3--:R-:W-:Y:S02]  /*43780*/  STL.64 [R1+0x3370], R10 ;  /* 0x0033700a01007387 */ /* 0x008fe40000100a00 */
[----:B--2---:R0:W-:Y:S02]  /*43790*/  STL.64 [R1+0x3368], R8 ;  /* 0x0033680801007387 */ /* 0x0041e40000100a00 */
        /* <DEDUP_REMOVED lines=8> */
[----:B------:R-:W3:Y:S02]  /*43820*/  LDL.LU R10, [R1+0x6f8] ;  /* 0x0006f800010a7983 */ /* 0x000ee40000300800 */
[----:B------:R-:W3:Y:S02]  /*43830*/  LDL.LU R11, [R1+0x6fc] ;  /* 0x0006fc00010b7983 */ /* 0x000ee40000300800 */
[----:B------:R-:W-:-:S02]  /*43840*/  IMAD.MOV.U32 R12, RZ, RZ, R2 ;  /* 0x000000ffff0c7224 */ /* 0x000fc400078e0002 */
[----:B------:R-:W-:Y:S01]  /*43850*/  IMAD.MOV.U32 R13, RZ, RZ, R0 ;  /* 0x000000ffff0d7224 */ /* 0x000fe200078e0000 */
[----:B---3--:R-:W-:Y:S01]  /*43860*/  STL.64 [R1+0x33a8], R10 ;  /* 0x0033a80a01007387 */ /* 0x008fe20000100a00 */
[----:B--2---:R0:W-:Y:S03]  /*43870*/  STL.64 [R1+0x33a0], R8 ;  /* 0x0033a00801007387 */ /* 0x0041e60000100a00 */
[----:B0-----:R-:W2:Y:S01]  /*43880*/  LDL.LU R8, [R1+0x9d0] ;  /* 0x0009d00001087983 */ /* 0x001ea20000300800 */
[----:B------:R-:W2:Y:S02]  /*43890*/  LDL.LU R9, [R1+0x9d4] ;  /* 0x0009d40001097983 */ /* 0x000ea40000300800 */
[----:B------:R-:W2:Y:S02]  /*438a0*/  LDL.LU R10, [R1+0x9d8] ;  /* 0x0009d800010a7983 */ /* 0x000ea40000300800 */
[----:B------:R-:W2:Y:S01]  /*438b0*/  LDL.LU R11, [R1+0x9dc] ;  /* 0x0009dc00010b7983 */ /* 0x000ea20000300800 */
[----:B------:R-:W3:Y:S01]  /*438c0*/  LDL.64 R16, [R1+0xc0] ;  /* 0x0000c00001107983 */ /* 0x000ee20000100a00 */
[----:B------:R0:W-:Y:S03]  /*438d0*/  STL.64 [R1+0x3320], R12 ;  /* 0x0033200c01007387 */ /* 0x0001e60000100a00 */
[----:B0-----:R-:W2:Y:S04]  /*438e0*/  LDL.64 R12, [R1+0x80] ;  /* 0x00008000010c7983 */ /* 0x001ea80000100a00 */
[----:B--2---:R0:W-:Y:S04]  /*438f0*/  STL.64 [R1+0x3328], R12 ;  /* 0x0033280c01007387 */ /* 0x0041e80000100a00 */
[----:B0-----:R-:W2:Y:S01]  /*43900*/  LDL.64 R12, [R1+0x90] ;  /* 0x00009000010c7983 */ /* 0x001ea20000100a00 */
[----:B----4-:R-:W-:-:S02]  /*43910*/  IMAD.MOV.U32 R4, RZ, RZ, R29 ;  /* 0x000000ffff047224 */ /* 0x010fc400078e001d */
[----:B------:R-:W-:Y:S01]  /*43920*/  IMAD.MOV.U32 R5, RZ, RZ, R3 ;  /* 0x000000ffff057224 */ /* 0x000fe200078e0003 */
[----:B------:R-:W-:Y:S01]  /*43930*/  HMMA.16816.F32.BF16 R20, R24, R22, R8 ;  /* 0x000000161814723c */ /* 0x000fe20000041808 */
[----:B--2---:R0:W-:Y:S04]  /*43940*/  STL.64 [R1+0x3340], R12 ;  /* 0x0033400c01007387 */ /* 0x0041e80000100a00 */
[----:B0-----:R-:W2:Y:S01]  /*43950*/  LDL.LU R12, [R1+0x550] ;  /* 0x00055000010c7983 */ /* 0x001ea20000300800 */
[----:B------:R-:W2:Y:S02]  /*43960*/  LDL.LU R13, [R1+0x554] ;  /* 0x00055400010d7983 */ /* 0x000ea40000300800 */
[----:B------:R-:W2:Y:S02]  /*43970*/  LDL.LU R14, [R1+0x558] ;  /* 0x00055800010e7983 */ /* 0x000ea40000300800 */
[----:B------:R-:W2:Y:S01]  /*43980*/  LDL.LU R15, [R1+0x55c] ;  /* 0x00055c00010f7983 */ /* 0x000ea20000300800 */
[----:B------:R-:W4:Y:S01]  /*43990*/  LDL.LU R29, [R1+0x33b4] ;  /* 0x0033b400011d7983 */ /* 0x000f220000300800 */
[----:B------:R-:W2:Y:S02]  /*439a0*/  LDL.LU R3, [R1+0x33b0] ;  /* 0x0033b00001037983 */ /* 0x000ea40000300800 */
[----:B------:R-:W2:Y:S02]  /*439b0*/  LDL.LU R6, [R1+0x528] ;  /* 0x0005280001067983 */ /* 0x000ea40000300800 */
[----:B------:R-:W2:Y:S02]  /*439c0*/  LDL.LU R7, [R1+0x52c] ;  /* 0x00052c0001077983 */ /* 0x000ea40000300800 */
[----:B--2---:R0:W-:Y:S01]  /*439d0*/  STL.64 [R1+0x3338], R6 ;  /* 0x0033380601007387 */ /* 0x0041e20000100a00 */
[----:B------:R1:W-:Y:S02]  /*439e0*/  STL.64 [R1+0x3330], R4 ;  /* 0x0033300401007387 */ /* 0x0003e40000100a00 */
[----:B0-----:R-:W-:Y:S01]  /*439f0*/  IMAD.MOV.U32 R6, RZ, RZ, R28 ;  /* 0x000000ffff067224 */ /* 0x001fe200078e001c */
[----:B-1----:R-:W2:Y:S01]  /*43a00*/  LDL.LU R4, [R1+0x540] ;  /* 0x0005400001047983 */ /* 0x002ea20000300800 */
[----:B------:R-:W-:-:S02]  /*43a10*/  IMAD.MOV.U32 R7, RZ, RZ, R3 ;  /* 0x000000ffff077224 */ /* 0x000fc400078e0003 */
[----:B------:R-:W2:Y:S02]  /*43a20*/  LDL.LU.64 R10, [R1+0x33a8] ;  /* 0x0033a800010a7983 */ /* 0x000ea40000300a00 */
[----:B------:R-:W2:Y:S02]  /*43a30*/  LDL.LU.64 R8, [R1+0x33a0] ;  /* 0x0033a00001087983 */ /* 0x000ea40000300a00 */
[----:B------:R-:W-:Y:S02]  /*43a40*/  IMAD.MOV.U32 R28, RZ, RZ, R22 ;  /* 0x000000ffff1c7224 */ /* 0x000fe400078e0016 */
[----:B------:R-:W-:Y:S02]  /*43a50*/  IMAD.MOV.U32 R3, RZ, RZ, R23 ;  /* 0x000000ffff037224 */ /* 0x000fe400078e0017 */
[----:B------:R-:W2:Y:S01]  /*43a60*/  LDL.LU.64 R22, [R1+0x3398] ;  /* 0x0033980001167983 */ /* 0x000ea20000300a00 */
[----:B----4-:R-:W-:Y:S02]  /*43a70*/  IMAD.MOV.U32 R5, RZ, RZ, R29 ;  /* 0x000000ffff057224 */ /* 0x010fe400078e001d */
[----:B------:R-:W-:-:S02]  /*43a80*/  IMAD.MOV.U32 R29, RZ, RZ, R21 ;  /* 0x000000ffff1d7224 */ /* 0x000fc400078e0015 */
[----:B------:R-:W-:Y:S01]  /*43a90*/  IMAD.MOV.U32 R2, RZ, RZ, R20 ;  /* 0x000000ffff027224 */ /* 0x000fe200078e0014 */
[----:B------:R-:W-:Y:S01]  /*43aa0*/  STL [R1+0x2c04], R3 ;  /* 0x002c040301007387 */ /* 0x000fe20000100800 */
[----:B------:R3:W-:Y:S02]  /*43ab0*/  STL [R1+0x2c00], R28 ;  /* 0x002c001c01007387 */ /* 0x0007e40000100800 */
[----:B------:R-:W-:Y:S01]  /*43ac0*/  STL [R1+0x2bdc], R29 ;  /* 0x002bdc1d01007387 */ /* 0x000fe20000100800 */
[----:B------:R-:W-:Y:S01]  /*43ad0*/  STL [R1+0x2bd8], R2 ;  /* 0x002bd80201007387 */ /* 0x000fe20000100800 */
[----:B--2---:R-:W-:Y:S03]  /*43ae0*/  HMMA.16816.F32.BF16 R24, R24, R22, R8 ;  /* 0x000000161818723c */ /* 0x004fe60000041808 */
[----:B------:R-:W2:Y:S01]  /*43af0*/  LDL.LU.64 R10, [R1+0x3390] ;  /* 0x00339000010a7983 */ /* 0x000ea20000300a00 */
[----:B------:R-:W2:Y:S02]  /*43b00*/  LDL.LU.64 R8, [R1+0x3388] ;  /* 0x0033880001087983 */ /* 0x000ea40000300a00 */
[----:B------:R-:W2:Y:S02]  /*43b10*/  LDL.LU.64 R22, [R1+0x3380] ;  /* 0x0033800001167983 */ /* 0x000ea40000300a00 */
[----:B------:R-:W2:Y:S02]  /*43b20*/  LDL.LU.64 R20, [R1+0x3378] ;  /* 0x0033780001147983 */ /* 0x000ea40000300a00 */
[----:B---3--:R-:W-:Y:S11]  /*43b30*/  IMAD.MOV.U32 R28, RZ, RZ, R17 ;  /* 0x000000ffff1c7224 */ /* 0x008ff600078e0011 */
[----:B------:R-:W-:Y:S02]  /*43b40*/  @!UPT UIADD3 URZ, URZ, URZ, URZ ;  /* 0x0000003f3f3ff290 */ /* 0x000fe4000fffe03f */
[----:B------:R0:W-:Y:S01]  /*43b50*/  STL.64 [R1+0xd0], R24 ;  /* 0x0000d01801007387 */ /* 0x0001e20000100a00 */
[----:B------:R1:W-:Y:S02]  /*43b60*/  STL [R1+0xd8], R26 ;  /* 0x0000d81a01007387 */ /* 0x0003e40000100800 */
[----:B------:R-:W-:Y:S01]  /*43b70*/  IMAD.MOV.U32 R0, RZ, RZ, R27 ;  /* 0x000000ffff007224 */ /* 0x000fe200078e001b */
[----:B0-----:R-:W3:Y:S01]  /*43b80*/  LDL.LU R24, [R1+0x530] ;  /* 0x0005300001187983 */ /* 0x001ee20000300800 */
[----:B------:R-:W3:Y:S02]  /*43b90*/  LDL.LU R25, [R1+0x534] ;  /* 0x0005340001197983 */ /* 0x000ee40000300800 */
[----:B-1----:R-:W3:Y:S02]  /*43ba0*/  LDL.LU R26, [R1+0x538] ;  /* 0x00053800011a7983 */ /* 0x002ee40000300800 */
[----:B------:R-:W3:Y:S01]  /*43bb0*/  LDL.LU R27, [R1+0x53c] ;  /* 0x00053c00011b7983 */ /* 0x000ee20000300800 */
[----:B------:R-:W-:Y:S01]  /*43bc0*/  STL [R1+0x2c08], R0 ;  /* 0x002c080001007387 */ /* 0x000fe20000100800 */
        /* <DEDUP_REMOVED lines=8> */
[C---:B--2---:R-:W-:Y:S01]  /*43c50*/  HMMA.16816.F32.BF16 R16, R20.reuse, R16, R8 ;  /* 0x000000101410723c */ /* 0x044fe20000041808 */
[----:B------:R-:W2:Y:S11]  /*43c60*/  LDL.LU.64 R8, [R1+0x3358] ;  /* 0x0033580001087983 */ /* 0x000eb60000300a00 */
[----:B------:R-:W-:Y:S11]  /*43c70*/  @!UPT UIADD3 URZ, URZ, URZ, URZ ;  /* 0x0000003f3f3ff290 */ /* 0x000ff6000fffe03f */
[----:B------:R-:W-:Y:S01]  /*43c80*/  STL.64 [R1+0x570], R16 ;  /* 0x0005701001007387 */ /* 0x000fe20000100a00 */
[----:B------:R0:W-:Y:S03]  /*43c90*/  STL.64 [R1+0x578], R18 ;  /* 0x0005781201007387 */ /* 0x0001e60000100a00 */
[----:B0-----:R-:W4:Y:S01]  /*43ca0*/  LDL.LU R18, [R1+0x3350] ;  /* 0x0033500001127983 */ /* 0x001f220000300800 */
[----:B--2---:R-:W-:Y:S01]  /*43cb0*/  HMMA.16816.F32.BF16 R12, R20, R8, R12 ;  /* 0x00000008140c723c */ /* 0x004fe2000004180c */
[----:B------:R-:W-:Y:S02]  /*43cc0*/  IMAD.MOV.U32 R16, RZ, RZ, R8 ;  /* 0x000000ffff107224 */ /* 0x000fe400078e0008 */
[----:B------:R-:W-:Y:S02]  /*43cd0*/  IMAD.MOV.U32 R17, RZ, RZ, R9 ;  /* 0x000000ffff117224 */ /* 0x000fe400078e0009 */
[----:B------:R-:W2:Y:S11]  /*43ce0*/  LDL.LU.64 R8, [R1+0x3348] ;  /* 0x0033480001087983 */ /* 0x000eb60000300a00 */
[----:B------:R-:W-:Y:S07]  /*43cf0*/  @!UPT UIADD3 URZ, URZ, URZ, URZ ;  /* 0x0000003f3f3ff290 */ /* 0x000fee000fffe03f */
[----:B------:R0:W-:Y:S04]  /*43d00*/  STL.64 [R1+0x560], R12 ;  /* 0x0005600c01007387 */ /* 0x0001e80000100a00 */
[----:B0-----:R-:W2:Y:S01]  /*43d10*/  LDL.LU.64 R12, [R1+0x3340] ;  /* 0x00334000010c7983 */ /* 0x001ea20000300a00 */
[----:B------:R-:W-:Y:S02]  /*43d20*/  IMAD.MOV.U32 R11, RZ, RZ, R15 ;  /* 0x000000ffff0b7224 */ /* 0x000fe400078e000f */
[----:B------:R-:W-:-:S03]  /*43d30*/  IMAD.MOV.U32 R10, RZ, RZ, R14 ;  /* 0x000000ffff0a7224 */ /* 0x000fc600078e000e */
[----:B------:R-:W-:Y:S02]  /*43d40*/  STL [R1+0x2a74], R11 ;  /* 0x002a740b01007387 */ /* 0x000fe40000100800 */
[----:B------:R-:W-:Y:S01]  /*43d50*/  STL [R1+0x2a70], R10 ;  /* 0x002a700a01007387 */ /* 0x000fe20000100800 */
        /* <DEDUP_REMOVED lines=8> */
[----:B------:R-:W3:Y:S02]  /*43de0*/  LDL.LU.64 R12, [R1+0x3328] ;  /* 0x00332800010c7983 */ /* 0x000ee40000300a00 */
[----:B---3--:R-:W-:Y:S01]  /*43df0*/  HMMA.16816.F32.BF16 R24, R20, R12, R24 ;  /* 0x0000000c1418723c */ /* 0x008fe20000041818 */
[----:B------:R-:W-:-:S02]  /*43e00*/  IMAD.MOV.U32 R29, RZ, RZ, R13 ;  /* 0x000000ffff1d7224 */ /* 0x000fc400078e000d */
[----:B------:R-:W2:Y:S11]  /*43e10*/  LDL.LU.64 R12, [R1+0x3320] ;  /* 0x00332000010c7983 */ /* 0x000eb60000300a00 */
[----:B------:R-:W-:Y:S10]  /*43e20*/  @!UPT UIADD3 URZ, URZ, URZ, URZ ;  /* 0x0000003f3f3ff290 */ /* 0x000ff4000fffe03f */
[----:B------:R-:W-:Y:S02]  /*43e30*/  IMAD.MOV.U32 R11, RZ, RZ, R26 ;  /* 0x000000ffff0b7224 */ /* 0x000fe400078e001a */
[----:B------:R-:W-:Y:S01]  /*43e40*/  IMAD.MOV.U32 R10, RZ, RZ, R27 ;  /* 0x000000ffff0a7224 */ /* 0x000fe200078e001b */
[----:B------:R-:W-:Y:S02]  /*43e50*/  STL.64 [R1+0x540], R24 ;  /* 0x0005401801007387 */ /* 0x000fe40000100a00 */
[----:B----4-:R-:W0:Y:S02]  /*43e60*/  LDSM.16.MT88.4 R24, [R18+0xa000] ;  /* 0x00a000001218783b */ /* 0x010e240000004200 */
[----:B------:R-:W-:Y:S02]  /*43e70*/  STL.64 [R1+0x32a8], R10 ;  /* 0x0032a80a01007387 */ /* 0x000fe40000100a00 */
[----:B------:R1:W-:Y:S02]  /*43e80*/  STL.64 [R1+0x32a0], R8 ;  /* 0x0032a00801007387 */ /* 0x0003e40000100a00 */
[----:B------:R-:W-:Y:S01]  /*43e90*/  STL [R1+0x3230], R29 ;  /* 0x0032301d01007387 */ /* 0x000fe20000100800 */
[----:B-1----:R-:W3:Y:S01]  /*43ea0*/  LDL.LU R8, [R1+0x8b0] ;  /* 0x0008b00001087983 */ /* 0x002ee20000300800 */
[C---:B--2---:R-:W-:Y:S11]  /*43eb0*/  HMMA.16816.F32.BF16 R4, R20.reuse, R12, R4 ;  /* 0x0000000c1404723c */ /* 0x044ff60000041804 */
[----:B------:R-:W-:Y:S11]  /*43ec0*/  @!UPT UIADD3 URZ, URZ, URZ, URZ ;  /* 0x0000003f3f3ff290 */ /* 0x000ff6000fffe03f */
[----:B------:R-:W-:Y:S01]  /*43ed0*/  @!UPT UIADD3 URZ, URZ, URZ, URZ ;  /* 0x0000003f3f3ff290 */ /* 0x000fe2000fffe03f */
[----:B------:R-:W-:Y:S01]  /*43ee0*/  STL.64 [R1+0x530], R4 ;  /* 0x0005300401007387 */ /* 0x000fe20000100a00 */
[----:B------:R-:W-:Y:S02]  /*43ef0*/  STL.64 [R1+0x538], R6 ;  /* 0x0005380601007387 */ /* 0x000fe40000100a00 */
[----:B------:R-:W3:Y:S02]  /*43f00*/  LDL.LU R9, [R1+0x8b4] ;  /* 0x0008b40001097983 */ /* 0x000ee40000300800 */
[----:B------:R-:W2:Y:S01]  /*43f10*/  LDL.LU R10, [R1+0x8b8] ;  /* 0x0008b800010a7983 */ /* 0x000ea20000300800 */
[----:B------:R-:W2:Y:S01]  /*43f20*/  LDL.LU R11, [R1+0x8bc] ;  /* 0x0008bc00010b7983 */ /* 0x000ea20000300800 */
[----:B------:R-:W4:Y:S03]  /*43f30*/  LDL.64 R12, [R1+0x40] ;  /* 0x00004000010c7983 */ /* 0x000f260000100a00 */
[----:B----4-:R1:W-:Y:S04]  /*43f40*/  STL.64 [R1+0x3308], R12 ;  /* 0x0033080c01007387 */ /* 0x0103e80000100a00 */
[----:B-1----:R-:W4:Y:S04]  /*43f50*/  LDL.64 R12, [R1+0x50] ;  /* 0x00005000010c7983 */ /* 0x002f280000100a00 */
[----:B----4-:R1:W-:Y:S04]  /*43f60*/  STL.64 [R1+0x3310], R12 ;  /* 0x0033100c01007387 */ /* 0x0103e80000100a00 */
[----:B-1----:R-:W4:Y:S01]  /*43f70*/  LDL.64 R12, [R1+0x60] ;  /* 0x00006000010c7983 */ /* 0x002f220000100a00 */
[----:B--2---:R-:W-:Y:S02]  /*43f80*/  STL.64 [R1+0x32e0], R10 ;  /* 0x0032e00a01007387 */ /* 0x004fe40000100a00 */
[----:B---3--:R1:W-:Y:S02]  /*43f90*/  STL.64 [R1+0x32d8], R8 ;  /* 0x0032d80801007387 */ /* 0x0083e40000100a00 */
[----:B-1----:R-:W2:Y:S04]  /*43fa0*/  LDL R8, [R1+0x20] ;  /* 0x0000200001087983 */ /* 0x002ea80000100800 */
[----:B------:R-:W2:Y:S04]  /*43fb0*/  LDL R9, [R1+0x24] ;  /* 0x0000240001097983 */ /* 0x000ea80000100800 */
[----:B--2---:R1:W-:Y:S04]  /*43fc0*/  STL.64 [R1+0x32f0], R8 ;  /* 0x0032f00801007387 */ /* 0x0043e80000100a00 */
[----:B-1----:R-:W2:Y:S04]  /*43fd0*/  LDL.64 R8, [R1+0x30] ;  /* 0x0000300001087983 */ /* 0x002ea80000100a00 */
[----:B--2---:R1:W-:Y:S04]  /*43fe0*/  STL.64 [R1+0x3318], R8 ;  /* 0x0033180801007387 */ /* 0x0043e80000100a00 */
[----:B-1----:R-:W4:Y:S01]  /*43ff0*/  LDL.LU R8, [R1+0x900] ;  /* 0x0009000001087983 */ /* 0x002f220000300800 */
[----:B------:R-:W4:Y:S02]  /*44000*/  LDL.LU R9, [R1+0x904] ;  /* 0x0009040001097983 */ /* 0x000f240000300800 */
[----:B------:R-:W4:Y:S02]  /*44010*/  LDL.LU R10, [R1+0x908] ;  /* 0x00090800010a7983 */ /* 0x000f240000300800 */
[----:B------:R-:W4:Y:S01]  /*44020*/  LDL.LU R11, [R1+0x90c] ;  /* 0x00090c00010b7983 */ /* 0x000f220000300800 */
[----:B------:R-:W2:Y:S04]  /*44030*/  LDL.64 R4, [R1+0x10] ;  /* 0x0000100001047983 */ /* 0x000ea80000100a00 */
[----:B--2---:R1:W-:Y:S04]  /*44040*/  STL.64 [R1+0x32e8], R4 ;  /* 0x0032e80401007387 */ /* 0x0043e80000100a00 */
[----:B-1----:R-:W2:Y:S01]  /*44050*/  LDL.LU R4, [R1+0x9c0] ;  /* 0x0009c00001047983 */ /* 0x002ea20000300800 */
[----:B------:R-:W2:Y:S02]  /*44060*/  LDL.LU R5, [R1+0x9c4] ;  /* 0x0009c40001057983 */ /* 0x000ea40000300800 */
[----:B------:R-:W3:Y:S02]  /*44070*/  LDL.LU R6, [R1+0x9c8] ;  /* 0x0009c80001067983 */ /* 0x000ee40000300800 */
[----:B------:R-:W3:Y:S01]  /*44080*/  LDL.LU R7, [R1+0x9cc] ;  /* 0x0009cc0001077983 */ /* 0x000ee20000300800 */
[----:B----4-:R-:W-:Y:S01]  /*44090*/  HMMA.16816.F32.BF16 R8, R20, R12, R8 ;  /* 0x0000000c1408723c */ /* 0x010fe20000041808 */
[----:B------:R-:W-:-:S02]  /*440a0*/  IMAD.MOV.U32 R19, RZ, RZ, R12 ;  /* 0x000000ffff137224 */ /* 0x000fc400078e000c */
[----:B------:R-:W-:Y:S01]  /*440b0*/  IMAD.MOV.U32 R3, RZ, RZ, R13 ;  /* 0x000000ffff037224 */ /* 0x000fe200078e000d */
[----:B---3--:R-:W-:Y:S01]  /*440c0*/  STL.64 [R1+0x3300], R6 ;  /* 0x0033000601007387 */ /* 0x008fe20000100a00 */
[----:B--2---:R1:W-:Y:S03]  /*440d0*/  STL.64 [R1+0x32f8], R4 ;  /* 0x0032f80401007387 */ /* 0x0043e60000100a00 */
[----:B-1----:R-:W2:Y:S01]  /*440e0*/  LDL.LU R4, [R1+0x8d0] ;  /* 0x0008d00001047983 */ /* 0x002ea20000300800 */
[----:B------:R-:W2:Y:S02]  /*440f0*/  LDL.LU R5, [R1+0x8d4] ;  /* 0x0008d40001057983 */ /* 0x000ea40000300800 */
[----:B------:R-:W2:Y:S02]  /*44100*/  LDL.LU R6, [R1+0x8d8] ;  /* 0x0008d80001067983 */ /* 0x000ea40000300800 */
[----:B------:R-:W2:Y:S01]  /*44110*/  LDL.LU R7, [R1+0x8dc] ;  /* 0x0008dc0001077983 */ /* 0x000ea20000300800 */
[----:B------:R-:W-:Y:S01]  /*44120*/  STL [R1+0x3234], R18 ;  /* 0x0032341201007387 */ /* 0x000fe20000100800 */
[----:B0-----:R-:W-:Y:S02]  /*44130*/  STL.64 [R1+0x3148], R26 ;  /* 0x0031481a01007387 */ /* 0x001fe40000100a00 */
[----:B------:R0:W-:Y:S02]  /*44140*/  STL.64 [R1+0x3140], R24 ;  /* 0x0031401801007387 */ /* 0x0001e40000100a00 */
[----:B0-----:R-:W3:Y:S01]  /*44150*/  LDL.LU R24, [R1+0x8f0] ;  /* 0x0008f00001187983 */ /* 0x001ee20000300800 */
[----:B------:R-:W3:Y:S02]  /*44160*/  LDL.LU R25, [R1+0x8f4] ;  /* 0x0008f40001197983 */ /* 0x000ee40000300800 */
[----:B------:R-:W3:Y:S02]  /*44170*/  LDL.LU R26, [R1+0x8f8] ;  /* 0x0008f800011a7983 */ /* 0x000ee40000300800 */
[----:B------:R-:W3:Y:S01]  /*44180*/  LDL.LU R27, [R1+0x8fc] ;  /* 0x0008fc00011b7983 */ /* 0x000ee20000300800 */
[----:B------:R0:W-:Y:S01]  /*44190*/  STL.64 [R1+0x900], R8 ;  /* 0x0009000801007387 */ /* 0x0001e20000100a00 */
[----:B------:R-:W-:Y:S03]  /*441a0*/  STL.64 [R1+0x908], R10 ;  /* 0x0009080a01007387 */ /* 0x000fe60000100a00 */
[----:B0-----:R-:W2:Y:S01]  /*441b0*/  LDL.LU.64 R8, [R1+0x3318] ;  /* 0x0033180001087983 */ /* 0x001ea20000300a00 */
[----:B------:R-:W3:Y:S02]  /*441c0*/  LDL.LU.64 R12, [R1+0x3310] ;  /* 0x00331000010c7983 */ /* 0x000ee40000300a00 */
[----:B------:R-:W-:Y:S02]  /*441d0*/  STL [R1+0x323c], R3 ;  /* 0x00323c0301007387 */ /* 0x000fe40000100800 */
[----:B------:R-:W-:Y:S01]  /*441e0*/  STL [R1+0x3238], R19 ;  /* 0x0032381301007387 */ /* 0x000fe20000100800 */
        /* <DEDUP_REMOVED lines=8> */
[----:B------:R0:W-:Y:S02]  /*44270*/  STL [R1+0x3244], R24 ;  /* 0x0032441801007387 */ /* 0x0001e40000100800 */
[----:B------:R1:W-:Y:S01]  /*44280*/  STL [R1+0x3240], R25 ;  /* 0x0032401901007387 */ /* 0x0003e20000100800 */
[----:B0-----:R-:W3:Y:S01]  /*44290*/  LDL.LU R24, [R1+0x8e0] ;  /* 0x0008e00001187983 */ /* 0x001ee20000300800 */
[----:B-1----:R-:W3:Y:S02]  /*442a0*/  LDL.LU R25, [R1+0x8e4] ;  /* 0x0008e40001197983 */ /* 0x002ee40000300800 */
[----:B------:R-:W3:Y:S02]  /*442b0*/  LDL.LU R26, [R1+0x8e8] ;  /* 0x0008e800011a7983 */ /* 0x000ee40000300800 */
[----:B------:R-:W3:Y:S02]  /*442c0*/  LDL.LU R27, [R1+0x8ec] ;  /* 0x0008ec00011b7983 */ /* 0x000ee40000300800 */
[----:B---3--:R-:W-:Y:S11]  /*442d0*/  HMMA.16816.F32.BF16 R24, R20, R12, R24 ;  /* 0x0000000c1418723c */ /* 0x008ff60000041818 */
[----:B------:R-:W-:Y:S11]  /*442e0*/  @!UPT UIADD3 URZ, URZ, URZ, URZ ;  /* 0x0000003f3f3ff290 */ /* 0x000ff6000fffe03f */
[----:B------:R-:W-:Y:S01]  /*442f0*/  @!UPT UIADD3 URZ, URZ, URZ, URZ ;  /* 0x0000003f3f3ff290 */ /* 0x000fe2000fffe03f */
[----:B------:R-:W-:Y:S01]  /*44300*/  STL.64 [R1+0x8e0], R24 ;  /* 0x0008e01801007387 */ /* 0x000fe20000100a00 */
[----:B------:R0:W-:Y:S02]  /*44310*/  STL.64 [R1+0x8e8], R26 ;  /* 0x0008e81a01007387 */ /* 0x0001e40000100a00 */
[----:B0-----:R-:W-:Y:S02]  /*44320*/  IMAD.MOV.U32 R27, RZ, RZ, R12 ;  /* 0x000000ffff1b7224 */ /* 0x001fe400078e000c */
[----:B------:R-:W-:-:S05]  /*44330*/  IMAD.MOV.U32 R26, RZ, RZ, R13 ;  /* 0x000000ffff1a7224 */ /* 0x000fca00078e000d */
[----:B------:R0:W-:Y:S01]  /*44340*/  STL.64 [R1+0x32d0], R26 ;  /* 0x0032d01a01007387 */ /* 0x0001e20000100a00 */
[----:B------:R-:W3:Y:S02]  /*44350*/  LDL.LU R24, [R1+0x8a0] ;  /* 0x0008a00001187983 */ /* 0x000ee40000300800 */
[----:B------:R-:W3:Y:S01]  /*44360*/  LDL.LU R25, [R1+0x8a4] ;  /* 0x0008a40001197983 */ /* 0x000ee20000300800 */
[----:B0-----:R-:W3:Y:S01]  /*44370*/  LDL.LU R26, [R1+0x8a8] ;  /* 0x0008a800011a7983 */ /* 0x001ee20000300800 */
[----:B------:R-:W3:Y:S02]  /*44380*/  LDL.LU R27, [R1+0x8ac] ;  /* 0x0008ac00011b7983 */ /* 0x000ee40000300800 */
[----:B------:R-:W4:Y:S02]  /*44390*/  LDL.LU R12, [R1+0x890] ;  /* 0x00089000010c7983 */ /* 0x000f240000300800 */
[----:B------:R-:W4:Y:S01]  /*443a0*/  LDL.LU R13, [R1+0x894] ;  /* 0x00089400010d7983 */ /* 0x000f220000300800 */
[----:B------:R-:W3:Y:S01]  /*443b0*/  LDL.LU R14, [R1+0x898] ;  /* 0x00089800010e7983 */ /* 0x000ee20000300800 */
[----:B------:R-:W3:Y:S01]  /*443c0*/  LDL.LU R15, [R1+0x89c] ;  /* 0x00089c00010f7983 */ /* 0x000ee20000300800 */
[----:B--2---:R-:W-:Y:S01]  /*443d0*/  HMMA.16816.F32.BF16 R4, R20, R8, R4 ;  /* 0x000000081404723c */ /* 0x004fe20000041804 */
[----:B------:R-:W-:-:S02]  /*443e0*/  IMAD.MOV.U32 R18, RZ, RZ, R8 ;  /* 0x000000ffff127224 */ /* 0x000fc400078e0008 */
[----:B------:R-:W-:Y:S01]  /*443f0*/  IMAD.MOV.U32 R29, RZ, RZ, R9 ;  /* 0x000000ffff1d7224 */ /* 0x000fe200078e0009 */
[----:B---3--:R-:W-:Y:S01]  /*44400*/  STL.64 [R1+0x32c8], R14 ;  /* 0x0032c80e01007387 */ /* 0x008fe20000100a00 */
[----:B----4-:R0:W-:Y:S03]  /*44410*/  STL.64 [R1+0x32c0], R12 ;  /* 0x0032c00c01007387 */ /* 0x0101e60000100a00 */
[----:B0-----:R-:W2:Y:S11]  /*44420*/  LDL.64 R12, [R1] ;  /* 0x00000000010c7983 */ /* 0x001eb60000100a00 */
[----:B------:R-:W-:Y:S04]  /*44430*/  @!UPT UIADD3 URZ, URZ, URZ, URZ ;  /* 0x0000003f3f3ff290 */ /* 0x000fe8000fffe03f */
[----:B------:R-:W-:Y:S02]  /*44440*/  STL.64 [R1+0x8d0], R4 ;  /* 0x0008d00401007387 */ /* 0x000fe40000100a00 */
[----:B------:R0:W-:Y:S02]  /*44450*/  STL.64 [R1+0x8d8], R6 ;  /* 0x0008d80601007387 */ /* 0x0001e40000100a00 */
[----:B0-----:R-:W3:Y:S01]  /*44460*/  LDL.LU.64 R6, [R1+0x3300] ;  /* 0x0033000001067983 */ /* 0x001ee20000300a00 */
[----:B------:R-:W3:Y:S02]  /*44470*/  LDL.LU.64 R4, [R1+0x32f8] ;  /* 0x0032f80001047983 */ /* 0x000ee40000300a00 */
[----:B------:R-:W3:Y:S02]  /*44480*/  LDL.LU.64 R8, [R1+0x32f0] ;  /* 0x0032f00001087983 */ /* 0x000ee40000300a00 */
[C---:B---3--:R-:W-:Y:S01]  /*44490*/  HMMA.16816.F32.BF16 R8, R20.reuse, R8, R4 ;  /* 0x000000081408723c */ /* 0x048fe20000041804 */
[----:B------:R-:W3:Y:S11]  /*444a0*/  LDL.LU.64 R4, [R1+0x32e8] ;  /* 0x0032e80001047983 */ /* 0x000ef60000300a00 */
[----:B------:R-:W-:Y:S11]  /*444b0*/  @!UPT UIADD3 URZ, URZ, URZ, URZ ;  /* 0x0000003f3f3ff290 */ /* 0x000ff6000fffe03f */
[----:B------:R-:W-:Y:S01]  /*444c0*/  STL.64 [R1+0x8c0], R8 ;  /* 0x0008c00801007387 */ /* 0x000fe20000100a00 */
[----:B------:R0:W-:Y:S03]  /*444d0*/  STL.64 [R1+0x8c8], R10 ;  /* 0x0008c80a01007387 */ /* 0x0001e60000100a00 */
[----:B0-----:R-:W4:Y:S01]  /*444e0*/  LDL.LU.64 R10, [R1+0x32e0] ;  /* 0x0032e000010a7983 */ /* 0x001f220000300a00 */
[----:B------:R-:W4:Y:S01]  /*444f0*/  LDL.LU.64 R8, [R1+0x32d8] ;  /* 0x0032d80001087983 */ /* 0x000f220000300a00 */
[----:B--2---:R-:W-:Y:S01]  /*44500*/  HMMA.16816.F32.BF16 R24, R20, R12, R24 ;  /* 0x0000000c1418723c */ /* 0x004fe20000041818 */
[----:B---3--:R-:W-:Y:S02]  /*44510*/  IMAD.MOV.U32 R3, RZ, RZ, R4 ;  /* 0x000000ffff037224 */ /* 0x008fe400078e0004 */
[----:B------:R-:W-:-:S05]  /*44520*/  IMAD.MOV.U32 R19, RZ, RZ, R5 ;  /* 0x000000ffff137224 */ /* 0x000fca00078e0005 */
[----:B----4-:R-:W-:Y:S11]  /*44530*/  HMMA.16816.F32.BF16 R8, R20, R4, R8 ;  /* 0x000000041408723c */ /* 0x010ff60000041808 */
[----:B------:R-:W-:Y:S11]  /*44540*/  @!UPT UIADD3 URZ, URZ, URZ, URZ ;  /* 0x0000003f3f3ff290 */ /* 0x000ff6000fffe03f */
[----:B------:R-:W-:Y:S01]  /*44550*/  @!UPT UIADD3 URZ, URZ, URZ, URZ ;  /* 0x0000003f3f3ff290 */ /* 0x000fe2000fffe03f */
[----:B------:R0:W-:Y:S01]  /*44560*/  STL.64 [R1+0x8b0], R8 ;  /* 0x0008b00801007387 */ /* 0x0001e20000100a00 */
[----:B------:R1:W-:Y:S02]  /*44570*/  STL.64 [R1+0x8b8], R10 ;  /* 0x0008b80a01007387 */ /* 0x0003e40000100a00 */
[----:B------:R-:W2:Y:S02]  /*44580*/  LDL.LU R4, [R1+0x500] ;  /* 0x0005000001047983 */ /* 0x000ea40000300800 */
[----:B------:R-:W2:Y:S01]  /*44590*/  LDL.LU R5, [R1+0x504] ;  /* 0x0005040001057983 */ /* 0x000ea20000300800 */
[----:B------:R-:W2:Y:S01]  /*445a0*/  LDL.LU R6, [R1+0x508] ;  /* 0x0005080001067983 */ /* 0x000ea20000300800 */
[----:B------:R-:W2:Y:S03]  /*445b0*/  LDL.LU R7, [R1+0x50c] ;  /* 0x00050c0001077983 */ /* 0x000ea60000300800 */
[----:B0-----:R-:W3:Y:S01]  /*445c0*/  LDL.LU R8, [R1+0x880] ;  /* 0x0008800001087983 */ /* 0x001ee20000300800 */
[----:B------:R-:W3:Y:S02]  /*445d0*/  LDL.LU R9, [R1+0x884] ;  /* 0x0008840001097983 */ /* 0x000ee40000300800 */
[----:B-1----:R-:W3:Y:S02]  /*445e0*/  LDL.LU R10, [R1+0x888] ;  /* 0x00088800010a7983 */ /* 0x002ee40000300800 */
[----:B------:R-:W3:Y:S01]  /*445f0*/  LDL.LU R11, [R1+0x88c] ;  /* 0x00088c00010b7983 */ /* 0x000ee20000300800 */
[----:B------:R-:W-:Y:S01]  /*44600*/  STL.64 [R1+0x8a0], R24 ;  /* 0x0008a01801007387 */ /* 0x000fe20000100a00 */
[----:B------:R0:W-:Y:S03]  /*44610*/  STL.64 [R1+0x8a8], R26 ;  /* 0x0008a81a01007387 */ /* 0x0001e60000100a00 */
[----:B0-----:R-:W4:Y:S01]  /*44620*/  LDL.LU.64 R26, [R1+0x32d0] ;  /* 0x0032d000011a7983 */ /* 0x001f220000300a00 */
[----:B------:R-:W-:-:S02]  /*44630*/  IMAD.MOV.U32 R24, RZ, RZ, R12 ;  /* 0x000000ffff187224 */ /* 0x000fc400078e000c */
[----:B------:R-:W-:Y:S02]  /*44640*/  IMAD.MOV.U32 R25, RZ, RZ, R13 ;  /* 0x000000ffff197224 */ /* 0x000fe400078e000d */
[----:B------:R-:W2:Y:S01]  /*44650*/  LDL.LU.64 R14, [R1+0x32c8] ;  /* 0x0032c800010e7983 */ /* 0x000ea20000300a00 */
[----:B------:R-:W2:Y:S04]  /*44660*/  LDL.LU.64 R12, [R1+0x32c0] ;  /* 0x0032c000010c7983 */ /* 0x000ea80000300a00 */
[----:B----4-:R-:W-:Y:S01]  /*44670*/  STL.64 [R1+0x3250], R26 ;  /* 0x0032501a01007387 */ /* 0x010fe20000100a00 */
[----:B------:R0:W-:Y:S02]  /*44680*/  STL.64 [R1+0x3248], R24 ;  /* 0x0032481801007387 */ /* 0x0001e40000100a00 */
[----:B0-----:R-:W-:-:S02]  /*44690*/  IMAD.MOV.U32 R24, RZ, RZ, R16 ;  /* 0x000000ffff187224 */ /* 0x001fc400078e0010 */
[----:B------:R-:W-:Y:S01]  /*446a0*/  IMAD.MOV.U32 R25, RZ, RZ, R17 ;  /* 0x000000ffff197224 */ /* 0x000fe200078e0011 */
[----:B------:R-:W2:Y:S01]  /*446b0*/  LDL.LU R16, [R1+0x32bc] ;  /* 0x0032bc0001107983 */ /* 0x000ea20000300800 */
[----:B------:R-:W2:Y:S03]  /*446c0*/  LDL.LU R17, [R1+0x32b8] ;  /* 0x0032b80001117983 */ /* 0x000ea60000300800 */
[----:B------:R0:W-:Y:S04]  /*446d0*/  STL.64 [R1+0x3260], R24 ;  /* 0x0032601801007387 */ /* 0x0001e80000100a00 */
[----:B0-----:R-:W4:Y:S01]  /*446e0*/  LDL.LU R24, [R1+0x2f0] ;  /* 0x0002f00001187983 */ /* 0x001f220000300800 */
[----:B------:R-:W4:Y:S02]  /*446f0*/  LDL.LU R25, [R1+0x2f4] ;  /* 0x0002f40001197983 */ /* 0x000f240000300800 */
[----:B------:R-:W3:Y:S02]  /*44700*/  LDL.LU R26, [R1+0x2f8] ;  /* 0x0002f800011a7983 */ /* 0x000ee40000300800 */
[----:B------:R-:W3:Y:S01]  /*44710*/  LDL.LU R27, [R1+0x2fc] ;  /* 0x0002fc00011b7983 */ /* 0x000ee20000300800 */
[C---:B--2---:R-:W-:Y:S01]  /*44720*/  HMMA.16816.F32.BF16 R12, R20.reuse, R16, R12 ;  /* 0x00000010140c723c */ /* 0x044fe2000004180c */
[----:B---3--:R-:W-:Y:S01]  /*44730*/  STL.64 [R1+0x3280], R26 ;  /* 0x0032801a01007387 */ /* 0x008fe20000100a00 */
[----:B----4-:R0:W-:Y:S03]  /*44740*/  STL.64 [R1+0x3278], R24 ;  /* 0x0032781801007387 */ /* 0x0101e60000100a00 */
[----:B0-----:R-:W2:Y:S11]  /*44750*/  LDL R24, [R1+0xc0] ;  /* 0x0000c00001187983 */ /* 0x001eb60000100800 */
[----:B------:R-:W-:Y:S07]  /*44760*/  @!UPT UIADD3 URZ, URZ, URZ, URZ ;  /* 0x0000003f3f3ff290 */ /* 0x000fee000fffe03f */
[----:B------:R0:W-:Y:S02]  /*44770*/  STL.64 [R1+0x890], R12 ;  /* 0x0008900c01007387 */ /* 0x0001e40000100a00 */
[----:B------:R-:W-:Y:S01]  /*44780*/  STL.64 [R1+0x898], R14 ;  /* 0x0008980e01007387 */ /* 0x000fe20000100a00 */
[----:B0-----:R-:W3:Y:S01]  /*44790*/  LDL.LU.64 R12, [R1+0x32b0] ;  /* 0x0032b000010c7983 */ /* 0x001ee20000300a00 */
[----:B------:R0:W-:Y:S02]  /*447a0*/  STL.64 [R1+0x3170], R16 ;  /* 0x0031701001007387 */ /* 0x0001e40000100a00 */
[----:B------:R1:W-:Y:S01]  /*447b0*/  STL.64 [R1+0x3258], R18 ;  /* 0x0032581201007387 */ /* 0x0003e20000100a00 */
[----:B0-----:R-:W4:Y:S01]  /*447c0*/  LDL.LU R16, [R1+0x2e0] ;  /* 0x0002e00001107983 */ /* 0x001f220000300800 */
[----:B------:R-:W4:Y:S02]  /*447d0*/  LDL.LU R17, [R1+0x2e4] ;  /* 0x0002e40001117983 */ /* 0x000f240000300800 */
[----:B-1----:R-:W2:Y:S02]  /*447e0*/  LDL.LU R18, [R1+0x2e8] ;  /* 0x0002e80001127983 */ /* 0x002ea40000300800 */
[----:B------:R-:W2:Y:S02]  /*447f0*/  LDL.LU R19, [R1+0x2ec] ;  /* 0x0002ec0001137983 */ /* 0x000ea40000300800 */
[----:B--2---:R-:W-:Y:S01]  /*44800*/  STL.64 [R1+0x3270], R18 ;  /* 0x0032701201007387 */ /* 0x004fe20000100a00 */
[----:B----4-:R0:W-:Y:S03]  /*44810*/  STL.64 [R1+0x3268], R16 ;  /* 0x0032681001007387 */ /* 0x0101e60000100a00 */
[----:B0-----:R-:W2:Y:S01]  /*44820*/  LDL.64 R16, [R1+0xb0] ;  /* 0x0000b00001107983 */ /* 0x001ea20000100a00 */
[C---:B---3--:R-:W-:Y:S03]  /*44830*/  HMMA.16816.F32.BF16 R8, R20.reuse, R12, R8 ;  /* 0x0000000c1408723c */ /* 0x048fe60000041808 */
[----:B--2---:R0:W-:Y:S04]  /*44840*/  STL.64 [R1+0x3288], R16 ;  /* 0x0032881001007387 */ /* 0x0041e80000100a00 */
[----:B0-----:R-:W2:Y:S01]  /*44850*/  LDL.LU R16, [R1+0x300] ;  /* 0x0003000001107983 */ /* 0x001ea20000300800 */
[----:B------:R-:W2:Y:S02]  /*44860*/  LDL.LU R17, [R1+0x304] ;  /* 0x0003040001117983 */ /* 0x000ea40000300800 */
[----:B------:R-:W2:Y:S02]  /*44870*/  LDL.LU R18, [R1+0x308] ;  /* 0x0003080001127983 */ /* 0x000ea40000300800 */
[----:B------:R-:W2:Y:S11]  /*44880*/  LDL.LU R19, [R1+0x30c] ;  /* 0x00030c0001137983 */ /* 0x000eb60000300800 */
[----:B------:R-:W-:Y:S01]  /*44890*/  STL.64 [R1+0x880], R8 ;  /* 0x0008800801007387 */ /* 0x000fe20000100a00 */
[----:B------:R0:W-:Y:S03]  /*448a0*/  STL.64 [R1+0x888], R10 ;  /* 0x0008880a01007387 */ /* 0x0001e60000100a00 */
[----:B0-----:R-:W3:Y:S01]  /*448b0*/  LDL.LU.64 R10, [R1+0x32a8] ;  /* 0x0032a800010a7983 */ /* 0x001ee20000300a00 */
[----:B------:R-:W4:Y:S02]  /*448c0*/  LDL.LU.64 R8, [R1+0x32a0] ;  /* 0x0032a00001087983 */ /* 0x000f240000300a00 */
[----:B------:R-:W-:Y:S01]  /*448d0*/  IMAD.MOV.U32 R25, RZ, RZ, R28 ;  /* 0x000000ffff197224 */ /* 0x000fe200078e001c */
[----:B----4-:R-:W-:Y:S01]  /*448e0*/  HMMA.16816.F32.BF16 R20, R20, R8, R4 ;  /* 0x000000081414723c */ /* 0x010fe20000041804 */
[----:B------:R-:W2:Y:S01]  /*448f0*/  LDL.LU.64 R6, [R1+0x3298] ;  /* 0x0032980001067983 */ /* 0x000ea20000300a00 */
[----:B------:R-:W2:Y:S11]  /*44900*/  LDL.LU.64 R4, [R1+0x3290] ;  /* 0x0032900001047983 */ /* 0x000eb60000300a00 */
[----:B------:R-:W-:Y:S10]  /*44910*/  @!UPT UIADD3 URZ, URZ, URZ, URZ ;  /* 0x0000003f3f3ff290 */ /* 0x000ff4000fffe03f */
[----:B------:R-:W-:Y:S01]  /*44920*/  STL.64 [R1+0x520], R20 ;  /* 0x0005201401007387 */ /* 0x000fe20000100a00 */
[----:B------:R-:W-:Y:S02]  /*44930*/  STL.64 [R1+0x528], R22 ;  /* 0x0005281601007387 */ /* 0x000fe40000100a00 */
[----:B---3--:R-:W-:Y:S02]  /*44940*/  STL.64 [R1+0x3158], R10 ;  /* 0x0031580a01007387 */ /* 0x008fe40000100a00 */
[----:B------:R0:W-:Y:S02]  /*44950*/  STL.64 [R1+0x3150], R8 ;  /* 0x0031500801007387 */ /* 0x0001e40000100a00 */
[----:B0-----:R-:W3:Y:S01]  /*44960*/  LDL.LU R8, [R1+0x2d0] ;  /* 0x0002d00001087983 */ /* 0x001ee20000300800 */
[----:B------:R-:W3:Y:S02]  /*44970*/  LDL.LU R9, [R1+0x2d4] ;  /* 0x0002d40001097983 */ /* 0x000ee40000300800 */
[----:B------:R-:W3:Y:S02]  /*44980*/  LDL.LU R10, [R1+0x2d8] ;  /* 0x0002d800010a7983 */ /* 0x000ee40000300800 */
[----:B------:R-:W3:Y:S01]  /*44990*/  LDL.LU R11, [R1+0x2dc] ;  /* 0x0002dc00010b7983 */ /* 0x000ee20000300800 */
[----:B--2---:R-:W-:Y:S01]  /*449a0*/  HMMA.16816.F32.BF16 R24, R4, R24, R16 ;  /* 0x000000180418723c */ /* 0x004fe20000041810 */
[----:B------:R-:W2:Y:S11]  /*449b0*/  LDL.LU.64 R16, [R1+0x3288] ;  /* 0x0032880001107983 */ /* 0x000eb60000300a00 */
[----:B------:R-:W-:Y:S11]  /*449c0*/  @!UPT UIADD3 URZ, URZ, URZ, URZ ;  /* 0x0000003f3f3ff290 */ /* 0x000ff6000fffe03f */
[----:B------:R-:W-:Y:S01]  /*449d0*/  STL.64 [R1+0x330], R24 ;  /* 0x0003301801007387 */ /* 0x000fe20000100a00 */
[----:B------:R0:W-:Y:S03]  /*449e0*/  STL.64 [R1+0x338], R26 ;  /* 0x0003381a01007387 */ /* 0x0001e60000100a00 */
[----:B0-----:R-:W4:Y:S01]  /*449f0*/  LDL.LU.64 R26, [R1+0x3280] ;  /* 0x00328000011a7983 */ /* 0x001f220000300a00 */
[----:B------:R-:W4:Y:S02]  /*44a00*/  LDL.LU.64 R24, [R1+0x3278] ;  /* 0x0032780001187983 */ /* 0x000f240000300a00 */
[----:B------:R-:W-:Y:S02]  /*44a10*/  IMAD.MOV.U32 R20, RZ, RZ, R2 ;  /* 0x000000ffff147224 */ /* 0x000fe400078e0002 */
[----:B------:R-:W-:Y:S01]  /*44a20*/  IMAD.MOV.U32 R21, RZ, RZ, R0 ;  /* 0x000000ffff157224 */ /* 0x000fe200078e0000 */
[----:B------:R-:W3:Y:S01]  /*44a30*/  LDL R28, [R1+0x1b9c] ;  /* 0x001b9c00011c7983 */ /* 0x000ee20000100800 */
[----:B------:R-:W3:Y:S02]  /*44a40*/  LDL.LU.64 R18, [R1+0x3270] ;  /* 0x0032700001127983 */ /* 0x000ee40000300a00 */
[----:B--2---:R-:W-:-:S02]  /*44a50*/  IMAD.MOV.U32 R2, RZ, RZ, R16 ;  /* 0x000000ffff027224 */ /* 0x004fc400078e0010 */
[----:B------:R-:W-:Y:S01]  /*44a60*/  IMAD.MOV.U32 R0, RZ, RZ, R17 ;  /* 0x000000ffff007224 */ /* 0x000fe200078e0011 */
[C---:B----4-:R-:W-:Y:S01]  /*44a70*/  HMMA.16816.F32.BF16 R24, R4.reuse, R16, R24 ;  /* 0x000000100418723c */ /* 0x050fe20000041818 */
[----:B------:R-:W2:Y:S11]  /*44a80*/  LDL.LU.64 R16, [R1+0x3268] ;  /* 0x0032680001107983 */ /* 0x000eb60000300a00 */
[----:B------:R-:W-:Y:S11]  /*44a90*/  @!UPT UIADD3 URZ, URZ, URZ, URZ ;  /* 0x0000003f3f3ff290 */ /* 0x000ff6000fffe03f */
[----:B------:R0:W-:Y:S04]  /*44aa0*/  STL.64 [R1+0x320], R24 ;  /* 0x0003201801007387 */ /* 0x0001e80000100a00 */
[----:B0-----:R-:W2:Y:S01]  /*44ab0*/  LDL.LU.64 R24, [R1+0x3260] ;  /* 0x0032600001187983 */ /* 0x001ea20000300a00 */
[----:B------:R-:W-:Y:S02]  /*44ac0*/  IMAD.MOV.U32 R14, RZ, RZ, R26 ;  /* 0x000000ffff0e7224 */ /* 0x000fe400078e001a */
[----:B------:R-:W-:Y:S01]  /*44ad0*/  IMAD.MOV.U32 R15, RZ, RZ, R27 ;  /* 0x000000ffff0f7224 */ /* 0x000fe200078e001b */
[C---:B---3--:R-:W-:Y:S04]  /*44ae0*/  HMMA.16816.F32.BF16 R8, R4.reuse, R20, R8 ;  /* 0x000000140408723c */ /* 0x048fe80000041808 */
[----:B------:R0:W-:Y:S01]  /*44af0*/  STL [R1+0x298c], R15 ;  /* 0x00298c0f01007387 */ /* 0x0001e20000100800 */
[----:B------:R1:W-:Y:S11]  /*44b00*/  STL [R1+0x2988], R14 ;  /* 0x0029880e01007387 */ /* 0x0003f60000100800 */
[----:B------:R-:W-:Y:S08]  /*44b10*/  @!UPT UIADD3 URZ, URZ, URZ, URZ ;  /* 0x0000003f3f3ff290 */ /* 0x000ff0000fffe03f */
[----:B0-----:R-:W-:Y:S02]  /*44b20*/  IMAD.MOV.U32 R15, RZ, RZ, R10 ;  /* 0x000000ffff0f7224 */ /* 0x001fe400078e000a */
[----:B-1----:R-:W-:Y:S01]  /*44b30*/  IMAD.MOV.U32 R14, RZ, RZ, R11 ;  /* 0x000000ffff0e7224 */ /* 0x002fe200078e000b */
[----:B--2---:R-:W-:Y:S01]  /*44b40*/  HMMA.16816.F32.BF16 R24, R4, R24, R16 ;  /* 0x000000180418723c */ /* 0x004fe20000041810 */
[----:B------:R-:W2:Y:S11]  /*44b50*/  LDL.LU.64 R18, [R1+0x3258] ;  /* 0x0032580001127983 */ /* 0x000eb60000300a00 */
[----:B------:R-:W-:Y:S11]  /*44b60*/  @!UPT UIADD3 URZ, URZ, URZ, URZ ;  /* 0x0000003f3f3ff290 */ /* 0x000ff6000fffe03f */
[----:B------:R-:W-:Y:S01]  /*44b70*/  STL.64 [R1+0x310], R24 ;  /* 0x0003101801007387 */ /* 0x000fe20000100a00 */
[----:B------:R0:W-:Y:S03]  /*44b80*/  STL.64 [R1+0x318], R26 ;  /* 0x0003181a01007387 */ /* 0x0001e60000100a00 */
[----:B0-----:R-:W3:Y:S01]  /*44b90*/  LDL.LU.64 R26, [R1+0x3250] ;  /* 0x00325000011a7983 */ /* 0x001ee20000300a00 */
[----:B------:R-:W4:Y:S02]  /*44ba0*/  LDL.LU.64 R24, [R1+0x3248] ;  /* 0x0032480001187983 */ /* 0x000f240000300a00 */
[----:B------:R0:W-:Y:S02]  /*44bb0*/  STL.64 [R1+0x300], R8 ;  /* 0x0003000801007387 */ /* 0x0001e40000100a00 */
[----:B0-----:R-:W2:Y:S01]  /*44bc0*/  LDL.LU R8, [R1+0x510] ;  /* 0x0005100001087983 */ /* 0x001ea20000300800 */
[----:B------:R-:W2:Y:S02]  /*44bd0*/  LDL.LU R9, [R1+0x514] ;  /* 0x0005140001097983 */ /* 0x000ea40000300800 */
[----:B------:R-:W2:Y:S02]  /*44be0*/  LDL.LU R10, [R1+0x518] ;  /* 0x00051800010a7983 */ /* 0x000ea40000300800 */
[----:B------:R-:W2:Y:S02]  /*44bf0*/  LDL.LU R11, [R1+0x51c] ;  /* 0x00051c00010b7983 */ /* 0x000ea40000300800 */
[----:B----4-:R-:W-:-:S02]  /*44c00*/  IMAD.MOV.U32 R16, RZ, RZ, R24 ;  /* 0x000000ffff107224 */ /* 0x010fc400078e0018 */
[----:B------:R-:W-:Y:S01]  /*44c10*/  IMAD.MOV.U32 R17, RZ, RZ, R25 ;  /* 0x000000ffff117224 */ /* 0x000fe200078e0019 */
[----:B------:R-:W4:Y:S01]  /*44c20*/  LDL.LU R24, [R1+0x3244] ;  /* 0x0032440001187983 */ /* 0x000f220000300800 */
[----:B------:R-:W3:Y:S03]  /*44c30*/  LDL.LU R25, [R1+0x3240] ;  /* 0x0032400001197983 */ /* 0x000ee60000300800 */
[----:B------:R0:W-:Y:S04]  /*44c40*/  STL.64 [R1+0x3188], R16 ;  /* 0x0031881001007387 */ /* 0x0001e80000100a00 */
[----:B--2---:R-:W-:Y:S01]  /*44c50*/  STL.64 [R1+0x3168], R10 ;  /* 0x0031680a01007387 */ /* 0x004fe20000100a00 */
[----:B------:R1:W-:Y:S02]  /*44c60*/  STL.64 [R1+0x3160], R8 ;  /* 0x0031600801007387 */ /* 0x0003e40000100a00 */
[----:B0-----:R-:W-:-:S02]  /*44c70*/  IMAD.MOV.U32 R16, RZ, RZ, R3 ;  /* 0x000000ffff107224 */ /* 0x001fc400078e0003 */
[----:B------:R-:W-:Y:S01]  /*44c80*/  IMAD.MOV.U32 R17, RZ, RZ, R19 ;  /* 0x000000ffff117224 */ /* 0x000fe200078e0013 */
[----:B-1----:R-:W2:Y:S01]  /*44c90*/  LDL.LU R8, [R1+0x6c0] ;  /* 0x0006c00001087983 */ /* 0x002ea20000300800 */
[----:B------:R-:W2:Y:S02]  /*44ca0*/  LDL.LU R9, [R1+0x6c4] ;  /* 0x0006c40001097983 */ /* 0x000ea40000300800 */
[----:B------:R-:W2:Y:S02]  /*44cb0*/  LDL.LU R10, [R1+0x6c8] ;  /* 0x0006c800010a7983 */ /* 0x000ea40000300800 */
[----:B------:R-:W2:Y:S01]  /*44cc0*/  LDL.LU R11, [R1+0x6cc] ;  /* 0x0006cc00010b7983 */ /* 0x000ea20000300800 */
[----:B------:R-:W2:Y:S01]  /*44cd0*/  LDL.LU R3, [R1+0x323c] ;  /* 0x00323c0001037983 */ /* 0x000ea20000300800 */
[----:B------:R-:W2:Y:S02]  /*44ce0*/  LDL.LU R19, [R1+0x3238] ;  /* 0x0032380001137983 */ /* 0x000ea40000300800 */
[----:B------:R0:W-:Y:S02]  /*44cf0*/  STL.64 [R1+0x31a0], R16 ;  /* 0x0031a01001007387 */ /* 0x0001e40000100a00 */
[----:B0-----:R-:W2:Y:S04]  /*44d00*/  LDL.64 R16, [R1+0x20] ;  /* 0x0000200001107983 */ /* 0x001ea80000100a00 */
[----:B--2---:R-:W-:Y:S01]  /*44d10*/  STL.64 [R1+0x31b8], R16 ;  /* 0x0031b81001007387 */ /* 0x004fe20000100a00 */
[----:B------:R-:W-:Y:S02]  /*44d20*/  STL.64 [R1+0x3180], R10 ;  /* 0x0031800a01007387 */ /* 0x000fe40000100a00 */
[----:B------:R0:W-:Y:S02]  /*44d30*/  STL.64 [R1+0x3178], R8 ;  /* 0x0031780801007387 */ /* 0x0001e40000100a00 */
[----:B0-----:R-:W2:Y:S01]  /*44d40*/  LDL.LU R8, [R1+0x6d0] ;  /* 0x0006d00001087983 */ /* 0x001ea20000300800 */
[----:B------:R-:W2:Y:S02]  /*44d50*/  LDL.LU R9, [R1+0x6d4] ;  /* 0x0006d40001097983 */ /* 0x000ea40000300800 */
[----:B------:R-:W2:Y:S02]  /*44d60*/  LDL.LU R10, [R1+0x6d8] ;  /* 0x0006d800010a7983 */ /* 0x000ea40000300800 */
[----:B------:R-:W2:Y:S02]  /*44d70*/  LDL.LU R11, [R1+0x6dc] ;  /* 0x0006dc00010b7983 */ /* 0x000ea40000300800 */
[----:B------:R-:W-:-:S02]  /*44d80*/  IMAD.MOV.U32 R16, RZ, RZ, R18 ;  /* 0x000000ffff107224 */ /* 0x000fc400078e0012 */
[----:B------:R-:W-:Y:S01]  /*44d90*/  IMAD.MOV.U32 R17, RZ, RZ, R29 ;  /* 0x000000ffff117224 */ /* 0x000fe200078e001d */
[----:B------:R-:W3:Y:S01]  /*44da0*/  LDL.LU R18, [R1+0x3234] ;  /* 0x0032340001127983 */ /* 0x000ee20000300800 */
[----:B------:R-:W3:Y:S03]  /*44db0*/  LDL.LU R29, [R1+0x3230] ;  /* 0x00323000011d7983 */ /* 0x000ee60000300800 */
[----:B------:R-:W-:Y:S04]  /*44dc0*/  STL.64 [R1+0x31d0], R16 ;  /* 0x0031d01001007387 */ /* 0x000fe80000100a00 */
[----:B--2---:R-:W-:Y:S01]  /*44dd0*/  STL.64 [R1+0x3198], R10 ;  /* 0x0031980a01007387 */ /* 0x004fe20000100a00 */
[----:B------:R0:W-:Y:S03]  /*44de0*/  STL.64 [R1+0x3190], R8 ;  /* 0x0031900801007387 */ /* 0x0001e60000100a00 */
[----:B0-----:R-:W2:Y:S01]  /*44df0*/  LDL.LU R8, [R1+0x6e0] ;  /* 0x0006e00001087983 */ /* 0x001ea20000300800 */
[----:B------:R-:W2:Y:S02]  /*44e00*/  LDL.LU R9, [R1+0x6e4] ;  /* 0x0006e40001097983 */ /* 0x000ea40000300800 */
[----:B------:R-:W2:Y:S02]  /*44e10*/  LDL.LU R10, [R1+0x6e8] ;  /* 0x0006e800010a7983 */ /* 0x000ea40000300800 */
[----:B------:R-:W2:Y:S02]  /*44e20*/  LDL.LU R11, [R1+0x6ec] ;  /* 0x0006ec00010b7983 */ /* 0x000ea40000300800 */
[----:B---3--:R-:W-:-:S02]  /*44e30*/  IMAD.MOV.U32 R16, RZ, RZ, R27 ;  /* 0x000000ffff107224 */ /* 0x008fc400078e001b */
[----:B------:R-:W-:-:S05]  /*44e40*/  IMAD.MOV.U32 R17, RZ, RZ, R26 ;  /* 0x000000ffff117224 */ /* 0x000fca00078e001a */
[----:B------:R-:W-:Y:S04]  /*44e50*/  STL.64 [R1+0x31e8], R16 ;  /* 0x0031e81001007387 */ /* 0x000fe80000100a00 */
[----:B--2---:R-:W-:Y:S01]  /*44e60*/  STL.64 [R1+0x31b0], R10 ;  /* 0x0031b00a01007387 */ /* 0x004fe20000100a00 */
[----:B------:R0:W-:Y:S03]  /*44e70*/  STL.64 [R1+0x31a8], R8 ;  /* 0x0031a80801007387 */ /* 0x0001e60000100a00 */
[----:B0-----:R-:W2:Y:S01]  /*44e80*/  LDL.LU R8, [R1+0x700] ;  /* 0x0007000001087983 */ /* 0x001ea20000300800 */
[----:B------:R-:W2:Y:S02]  /*44e90*/  LDL.LU R9, [R1+0x704] ;  /* 0x0007040001097983 */ /* 0x000ea40000300800 */
[----:B------:R-:W3:Y:S02]  /*44ea0*/  LDL.LU R10, [R1+0x708] ;  /* 0x00070800010a7983 */ /* 0x000ee40000300800 */
[----:B------:R-:W3:Y:S01]  /*44eb0*/  LDL.LU R11, [R1+0x70c] ;  /* 0x00070c00010b7983 */ /* 0x000ee20000300800 */
[----:B------:R-:W2:Y:S04]  /*44ec0*/  LDL R20, [R1+0x70] ;  /* 0x0000700001147983 */ /* 0x000ea80000100800 */
[----:B------:R-:W2:Y:S01]  /*44ed0*/  LDL R21, [R1+0x74] ;  /* 0x0000740001157983 */ /* 0x000ea20000100800 */
[----:B----4-:R-:W-:-:S02]  /*44ee0*/  IMAD.MOV.U32 R17, RZ, RZ, R24 ;  /* 0x000000ffff117224 */ /* 0x010fc400078e0018 */
[----:B------:R-:W-:Y:S01]  /*44ef0*/  IMAD.MOV.U32 R16, RZ, RZ, R25 ;  /* 0x000000ffff107224 */ /* 0x000fe200078e0019 */
[----:B--2---:R0:W-:Y:S01]  /*44f00*/  STL.64 [R1+0x3228], R20 ;  /* 0x0032281401007387 */ /* 0x0041e20000100a00 */
[----:B------:R-:W2:Y:S03]  /*44f10*/  LDL R24, [R1+0x80] ;  /* 0x0000800001187983 */ /* 0x000ea60000100800 */
        /* <DEDUP_REMOVED lines=11> */
[----:B------:R-:W-:-:S02]  /*44fd0*/  IMAD.MOV.U32 R16, RZ, RZ, R19 ;  /* 0x000000ffff107224 */ /* 0x000fc400078e0013 */
[----:B------:R-:W-:Y:S01]  /*44fe0*/  IMAD.MOV.U32 R17, RZ, RZ, R3 ;  /* 0x000000ffff117224 */ /* 0x000fe200078e0003 */
[----:B------:R-:W-:Y:S04]  /*44ff0*/  STL [R1+0x3220], R18 ;  /* 0x0032201201007387 */ /* 0x000fe80000100800 */
[----:B------:R0:W-:Y:S04]  /*45000*/  STL.64 [R1+0x3218], R16 ;  /* 0x0032181001007387 */ /* 0x0001e80000100a00 */
[----:B0-----:R-:W2:Y:S01]  /*45010*/  LDL.LU R16, [R1+0x2a0] ;  /* 0x0002a00001107983 */ /* 0x001ea20000300800 */
[----:B------:R-:W2:Y:S02]  /*45020*/  LDL.LU R17, [R1+0x2a4] ;  /* 0x0002a40001117983 */ /* 0x000ea40000300800 */
[----:B------:R-:W2:Y:S02]  /*45030*/  LDL.LU R18, [R1+0x2a8] ;  /* 0x0002a80001127983 */ /* 0x000ea40000300800 */
[----:B------:R-:W2:Y:S01]  /*45040*/  LDL.LU R19, [R1+0x2ac] ;  /* 0x0002ac0001137983 */ /* 0x000ea20000300800 */
[----:B----4-:R-:W-:Y:S01]  /*45050*/  STL.64 [R1+0x31e0], R10 ;  /* 0x0031e00a01007387 */ /* 0x010fe20000100a00 */
[----:B---3--:R0:W-:Y:S03]  /*45060*/  STL.64 [R1+0x31d8], R8 ;  /* 0x0031d80801007387 */ /* 0x0081e60000100a00 */
        /* <DEDUP_REMOVED lines=9> */
[----:B------:R-:W4:Y:S02]  /*45100*/  LDL.LU R11, [R1+0x84c] ;  /* 0x00084c00010b7983 */ /* 0x000f240000300800 */
[----:B------:R-:W-:-:S07]  /*45110*/  IMAD.MOV.U32 R25, RZ, RZ, R29 ;  /* 0x000000ffff197224 */ /* 0x000fce00078e001d */
[C---:B--2---:R-:W-:Y:S01]  /*45120*/  HMMA.16816.F32.BF16 R24, R4.reuse, R24, R20 ;  /* 0x000000180418723c */ /* 0x044fe20000041814 */
[----:B----4-:R-:W-:Y:S01]  /*45130*/  STL.64 [R1+0x3210], R10 ;  /* 0x0032100a01007387 */ /* 0x010fe20000100a00 */
[----:B---3--:R0:W-:Y:S03]  /*45140*/  STL.64 [R1+0x3208], R8 ;  /* 0x0032080801007387 */ /* 0x0081e60000100a00 */
[----:B0-----:R-:W2:Y:S01]  /*45150*/  LDL.LU R8, [R1+0x850] ;  /* 0x0008500001087983 */ /* 0x001ea20000300800 */
[----:B------:R-:W2:Y:S02]  /*45160*/  LDL.LU R9, [R1+0x854] ;  /* 0x0008540001097983 */ /* 0x000ea40000300800 */
[----:B------:R-:W2:Y:S02]  /*45170*/  LDL.LU R10, [R1+0x858] ;  /* 0x00085800010a7983 */ /* 0x000ea40000300800 */
[----:B------:R-:W2:Y:S01]  /*45180*/  LDL.LU R11, [R1+0x85c] ;  /* 0x00085c00010b7983 */ /* 0x000ea20000300800 */
[----:B------:R-:W-:Y:S01]  /*45190*/  STL [R1+0x2c10], R14 ;  /* 0x002c100e01007387 */ /* 0x000fe20000100800 */
[----:B------:R-:W-:Y:S02]  /*451a0*/  STL [R1+0x2c0c], R15 ;  /* 0x002c0c0f01007387 */ /* 0x000fe40000100800 */
[----:B------:R-:W3:Y:S09]  /*451b0*/  LDL.LU.64 R20, [R1+0x3228] ;  /* 0x0032280001147983 */ /* 0x000ef20000300a00 */
[----:B------:R0:W-:Y:S01]  /*451c0*/  STL.64 [R1+0x2f0], R24 ;  /* 0x0002f01801007387 */ /* 0x0001e20000100a00 */
[----:B------:R1:W-:Y:S04]  /*451d0*/  STL.64 [R1+0x2f8], R26 ;  /* 0x0002f81a01007387 */ /* 0x0003e80000100a00 */
[----:B0-----:R-:W4:Y:S01]  /*451e0*/  LDL.LU R24, [R1+0x290] ;  /* 0x0002900001187983 */ /* 0x001f220000300800 */
[----:B------:R-:W4:Y:S02]  /*451f0*/  LDL.LU R25, [R1+0x294] ;  /* 0x0002940001197983 */ /* 0x000f240000300800 */
[----:B-1----:R-:W4:Y:S02]  /*45200*/  LDL.LU R26, [R1+0x298] ;  /* 0x00029800011a7983 */ /* 0x002f240000300800 */
[----:B------:R-:W4:Y:S01]  /*45210*/  LDL.LU R27, [R1+0x29c] ;  /* 0x00029c00011b7983 */ /* 0x000f220000300800 */
[C---:B---3--:R-:W-:Y:S01]  /*45220*/  HMMA.16816.F32.BF16 R20, R4.reuse, R20, R16 ;  /* 0x000000140414723c */ /* 0x048fe20000041810 */
[----:B------:R-:W3:Y:S01]  /*45230*/  LDL.LU R18, [R1+0x3220] ;  /* 0x0032200001127983 */ /* 0x000ee20000300800 */
[----:B------:R-:W2:Y:S11]  /*45240*/  LDL.LU.64 R16, [R1+0x3218] ;  /* 0x0032180001107983 */ /* 0x000eb60000300a00 */
[----:B------:R-:W-:Y:S10]  /*45250*/  @!UPT UIADD3 URZ, URZ, URZ, URZ ;  /* 0x0000003f3f3ff290 */ /* 0x000ff4000fffe03f */
[----:B------:R-:W-:Y:S01]  /*45260*/  STL.64 [R1+0x2e0], R20 ;  /* 0x0002e01401007387 */ /* 0x000fe20000100a00 */
[----:B------:R-:W-:Y:S03]  /*45270*/  STL.64 [R1+0x2e8], R22 ;  /* 0x0002e81601007387 */ /* 0x000fe60000100a00 */
[----:B---3--:R-:W0:Y:S04]  /*45280*/  LDSM.16.MT88.4 R20, [R18+0xa080] ;  /* 0x00a080001214783b */ /* 0x008e280000004200 */
[----:B0-----:R-:W-:Y:S01]  /*45290*/  STL [R1+0x3054], R22 ;  /* 0x0030541601007387 */ /* 0x001fe20000100800 */
[----:B------:R-:W-:Y:S02]  /*452a0*/  STL [R1+0x3050], R23 ;  /* 0x0030501701007387 */ /* 0x000fe40000100800 */
[----:B------:R0:W-:Y:S02]  /*452b0*/  STL.64 [R1+0x3128], R20 ;  /* 0x0031281401007387 */ /* 0x0001e40000100a00 */
[----:B0-----:R-:W3:Y:S01]  /*452c0*/  LDL.LU R20, [R1+0x4e0] ;  /* 0x0004e00001147983 */ /* 0x001ee20000300800 */
[----:B------:R-:W3:Y:S02]  /*452d0*/  LDL.LU R21, [R1+0x4e4] ;  /* 0x0004e40001157983 */ /* 0x000ee40000300800 */
[----:B------:R-:W3:Y:S02]  /*452e0*/  LDL.LU R22, [R1+0x4e8] ;  /* 0x0004e80001167983 */ /* 0x000ee40000300800 */
[----:B------:R-:W3:Y:S01]  /*452f0*/  LDL.LU R23, [R1+0x4ec] ;  /* 0x0004ec0001177983 */ /* 0x000ee20000300800 */
[C---:B--2---:R-:W-:Y:S01]  /*45300*/  HMMA.16816.F32.BF16 R16, R4.reuse, R16, R8 ;  /* 0x000000100410723c */ /* 0x044fe20000041808 */
[----:B---3--:R-:W-:Y:S01]  /*45310*/  STL.64 [R1+0x3138], R22 ;  /* 0x0031381601007387 */ /* 0x008fe20000100a00 */
[----:B------:R0:W-:Y:S03]  /*45320*/  STL.64 [R1+0x3130], R20 ;  /* 0x0031301401007387 */ /* 0x0001e60000100a00 */
[----:B0-----:R-:W2:Y:S01]  /*45330*/  LDL.64 R20, [R1+0xc0] ;  /* 0x0000c00001147983 */ /* 0x001ea20000100a00 */
[----:B------:R-:W3:Y:S02]  /*45340*/  LDL.LU.64 R10, [R1+0x3210] ;  /* 0x00321000010a7983 */ /* 0x000ee40000300a00 */
[----:B------:R-:W3:Y:S11]  /*45350*/  LDL.LU.64 R8, [R1+0x3208] ;  /* 0x0032080001087983 */ /* 0x000ef60000300a00 */
[----:B------:R-:W-:Y:S04]  /*45360*/  @!UPT UIADD3 URZ, URZ, URZ, URZ ;  /* 0x0000003f3f3ff290 */ /* 0x000fe8000fffe03f */
[----:B------:R0:W-:Y:S01]  /*45370*/  STL.64 [R1+0x760], R16 ;  /* 0x0007601001007387 */ /* 0x0001e20000100a00 */
[----:B------:R3:W-:Y:S04]  /*45380*/  STL.64 [R1+0x768], R18 ;  /* 0x0007681201007387 */ /* 0x0007e80000100a00 */
[----:B0-----:R-:W3:Y:S02]  /*45390*/  LDL.LU.64 R16, [R1+0x3200] ;  /* 0x0032000001107983 */ /* 0x001ee40000300a00 */
[C---:B---3--:R-:W-:Y:S02]  /*453a0*/  HMMA.16816.F32.BF16 R16, R4.reuse, R16, R8 ;  /* 0x000000100410723c */ /* 0x048fe40000041808 */
[----:B------:R-:W3:Y:S01]  /*453b0*/  LDL.LU.64 R10, [R1+0x31f8] ;  /* 0x0031f800010a7983 */ /* 0x000ee20000300a00 */
[----:B------:R-:W3:Y:S11]  /*453c0*/  LDL.LU.64 R8, [R1+0x31f0] ;  /* 0x0031f00001087983 */ /* 0x000ef60000300a00 */
[----:B------:R-:W-:Y:S09]  /*453d0*/  @!UPT UIADD3 URZ, URZ, URZ, URZ ;  /* 0x0000003f3f3ff290 */ /* 0x000ff2000fffe03f */
[----:B------:R0:W-:Y:S01]  /*453e0*/  STL.64 [R1+0x750], R16 ;  /* 0x0007501001007387 */ /* 0x0001e20000100a00 */
[----:B------:R3:W-:Y:S03]  /*453f0*/  STL.64 [R1+0x758], R18 ;  /* 0x0007581201007387 */ /* 0x0007e60000100a00 */
        /* <DEDUP_REMOVED lines=13> */
[----:B------:R-:W-:Y:S03]  /*454d0*/  STL.64 [R1+0x738], R18 ;  /* 0x0007381201007387 */ /* 0x000fe60000100a00 */
[----:B0-----:R-:W3:Y:S02]  /*454e0*/  LDL.LU.64 R16, [R1+0x31b8] ;  /* 0x0031b80001107983 */ /* 0x001ee40000300a00 */
[C---:B---3--:R-:W-:Y:S01]  /*454f0*/  HMMA.16816.F32.BF16 R8, R4.reuse, R16, R8 ;  /* 0x000000100408723c */ /* 0x048fe20000041808 */
[----:B------:R-:W-:Y:S11]  /*45500*/  IMAD.MOV.U32 R3, RZ, RZ, R17 ;  /* 0x000000ffff037224 */ /* 0x000ff600078e0011 */
[----:B------:R-:W-:Y:S11]  /*45510*/  @!UPT UIADD3 URZ, URZ, URZ, URZ ;  /* 0x0000003f3f3ff290 */ /* 0x000ff6000fffe03f */
[----:B------:R-:W-:Y:S01]  /*45520*/  STL.64 [R1+0x720], R8 ;  /* 0x0007200801007387 */ /* 0x000fe20000100a00 */
[----:B------:R0:W-:Y:S03]  /*45530*/  STL.64 [R1+0x728], R10 ;  /* 0x0007280a01007387 */ /* 0x0001e60000100a00 */
[----:B0-----:R-:W3:Y:S01]  /*45540*/  LDL.LU.64 R10, [R1+0x31b0] ;  /* 0x0031b000010a7983 */ /* 0x001ee20000300a00 */
[----:B------:R-:W3:Y:S02]  /*45550*/  LDL.LU.64 R8, [R1+0x31a8] ;  /* 0x0031a80001087983 */ /* 0x000ee40000300a00 */
[----:B------:R-:W3:Y:S02]  /*45560*/  LDL.LU.64 R16, [R1+0x31a0] ;  /* 0x0031a00001107983 */ /* 0x000ee40000300a00 */
[C---:B---3--:R-:W-:Y:S01]  /*45570*/  HMMA.16816.F32.BF16 R16, R4.reuse, R16, R8 ;  /* 0x000000100410723c */ /* 0x048fe20000041808 */
[----:B------:R-:W3:Y:S01]  /*45580*/  LDL.LU.64 R10, [R1+0x3198] ;  /* 0x00319800010a7983 */ /* 0x000ee20000300a00 */
[----:B------:R-:W3:Y:S11]  /*45590*/  LDL.LU.64 R8, [R1+0x3190] ;  /* 0x0031900001087983 */ /* 0x000ef60000300a00 */
[----:B------:R-:W-:Y:S10]  /*455a0*/  @!UPT UIADD3 URZ, URZ, URZ, URZ ;  /* 0x0000003f3f3ff290 */ /* 0x000ff4000fffe03f */
        /* <DEDUP_REMOVED lines=10> */
[C---:B---3--:R-:W-:Y:S11]  /*45650*/  HMMA.16816.F32.BF16 R8, R4.reuse, R16, R8 ;  /* 0x000000100408723c */ /* 0x048ff60000041808 */
[----:B------:R-:W-:Y:S11]  /*45660*/  @!UPT UIADD3 URZ, URZ, URZ, URZ ;  /* 0x0000003f3f3ff290 */ /* 0x000ff6000fffe03f */
[----:B------:R-:W-:Y:S01]  /*45670*/  @!UPT UIADD3 URZ, URZ, URZ, URZ ;  /* 0x0000003f3f3ff290 */ /* 0x000fe2000fffe03f */
[----:B------:R-:W-:Y:S01]  /*45680*/  STL.64 [R1+0x6f0], R8 ;  /* 0x0006f00801007387 */ /* 0x000fe20000100a00 */
[----:B------:R0:W-:Y:S03]  /*45690*/  STL.64 [R1+0x6f8], R10 ;  /* 0x0006f80a01007387 */ /* 0x0001e60000100a00 */
[----:B0-----:R-:W3:Y:S01]  /*456a0*/  LDL.LU.64 R10, [R1+0x3168] ;  /* 0x00316800010a7983 */ /* 0x001ee20000300a00 */
[----:B------:R-:W3:Y:S02]  /*456b0*/  LDL.LU.64 R8, [R1+0x3160] ;  /* 0x0031600001087983 */ /* 0x000ee40000300a00 */
[----:B------:R0:W-:Y:S02]  /*456c0*/  STL.64 [R1+0x30f0], R16 ;  /* 0x0030f01001007387 */ /* 0x0001e40000100a00 */
[----:B0-----:R-:W2:Y:S01]  /*456d0*/  LDL.64 R16, [R1+0x90] ;  /* 0x0000900001107983 */ /* 0x001ea20000100a00 */
[C---:B---3--:R-:W-:Y:S11]  /*456e0*/  HMMA.16816.F32.BF16 R8, R4.reuse, R12, R8 ;  /* 0x0000000c0408723c */ /* 0x048ff60000041808 */
[----:B------:R-:W-:Y:S11]  /*456f0*/  @!UPT UIADD3 URZ, URZ, URZ, URZ ;  /* 0x0000003f3f3ff290 */ /* 0x000ff6000fffe03f */
[----:B------:R-:W-:Y:S01]  /*45700*/  @!UPT UIADD3 URZ, URZ, URZ, URZ ;  /* 0x0000003f3f3ff290 */ /* 0x000fe2000fffe03f */
[----:B------:R-:W-:Y:S01]  /*45710*/  STL.64 [R1+0x6e0], R8 ;  /* 0x0006e00801007387 */ /* 0x000fe20000100a00 */
[----:B------:R0:W-:Y:S03]  /*45720*/  STL.64 [R1+0x6e8], R10 ;  /* 0x0006e80a01007387 */ /* 0x0001e60000100a00 */
[----:B0-----:R-:W3:Y:S01]  /*45730*/  LDL.LU.64 R10, [R1+0x3158] ;  /* 0x00315800010a7983 */ /* 0x001ee20000300a00 */
[----:B------:R-:W4:Y:S02]  /*45740*/  LDL.LU.64 R8, [R1+0x3150] ;  /* 0x0031500001087983 */ /* 0x000f240000300a00 */
[----:B------:R0:W-:Y:S02]  /*45750*/  STL [R1+0x308c], R12 ;  /* 0x00308c0c01007387 */ /* 0x0001e40000100800 */
[----:B------:R1:W-:Y:S01]  /*45760*/  STL [R1+0x3088], R13 ;  /* 0x0030880d01007387 */ /* 0x0003e20000100800 */
[----:B0-----:R-:W2:Y:S01]  /*45770*/  LDL.LU R12, [R1+0x4f0] ;  /* 0x0004f000010c7983 */ /* 0x001ea20000300800 */
[----:B-1----:R-:W2:Y:S02]  /*45780*/  LDL.LU R13, [R1+0x4f4] ;  /* 0x0004f400010d7983 */ /* 0x002ea40000300800 */
[----:B------:R-:W2:Y:S02]  /*45790*/  LDL.LU R14, [R1+0x4f8] ;  /* 0x0004f800010e7983 */ /* 0x000ea40000300800 */
[----:B------:R-:W2:Y:S01]  /*457a0*/  LDL.LU R15, [R1+0x4fc] ;  /* 0x0004fc00010f7983 */ /* 0x000ea20000300800 */
[----:B----4-:R-:W-:Y:S01]  /*457b0*/  HMMA.16816.F32.BF16 R4, R4, R8, R24 ;  /* 0x000000080404723c */ /* 0x010fe20000041818 */
[----:B------:R-:W2:Y:S01]  /*457c0*/  LDL.LU.64 R26, [R1+0x3148] ;  /* 0x00314800011a7983 */ /* 0x000ea20000300a00 */
[----:B------:R-:W2:Y:S11]  /*457d0*/  LDL.LU.64 R24, [R1+0x3140] ;  /* 0x0031400001187983 */ /* 0x000eb60000300a00 */
[----:B------:R-:W-:Y:S10]  /*457e0*/  @!UPT UIADD3 URZ, URZ, URZ, URZ ;  /* 0x0000003f3f3ff290 */ /* 0x000ff4000fffe03f */
[----:B------:R0:W-:Y:S01]  /*457f0*/  STL.64 [R1+0x2d0], R4 ;  /* 0x0002d00401007387 */ /* 0x0001e20000100a00 */
[----:B------:R-:W-:Y:S03]  /*45800*/  STL.64 [R1+0x2d8], R6 ;  /* 0x0002d80601007387 */ /* 0x000fe60000100a00 */
[----:B0-----:R-:W4:Y:S01]  /*45810*/  LDL.64 R4, [R1+0xa0] ;  /* 0x0000a00001047983 */ /* 0x001f220000100a00 */
[----:B---3--:R-:W-:Y:S02]  /*45820*/  STL.64 [R1+0x3070], R10 ;  /* 0x0030700a01007387 */ /* 0x008fe40000100a00 */
[----:B------:R0:W-:Y:S02]  /*45830*/  STL.64 [R1+0x3068], R8 ;  /* 0x0030680801007387 */ /* 0x0001e40000100a00 */
[----:B0-----:R-:W4:Y:S01]  /*45840*/  LDL.LU R8, [R1+0x4d0] ;  /* 0x0004d00001087983 */ /* 0x001f220000300800 */
[----:B------:R-:W4:Y:S02]  /*45850*/  LDL.LU R9, [R1+0x4d4] ;  /* 0x0004d40001097983 */ /* 0x000f240000300800 */
[----:B------:R-:W4:Y:S02]  /*45860*/  LDL.LU R10, [R1+0x4d8] ;  /* 0x0004d800010a7983 */ /* 0x000f240000300800 */
[----:B------:R-:W4:Y:S01]  /*45870*/  LDL.LU R11, [R1+0x4dc] ;  /* 0x0004dc00010b7983 */ /* 0x000f220000300800 */
[----:B--2---:R-:W-:Y:S11]  /*45880*/  HMMA.16816.F32.BF16 R12, R24, R20, R12 ;  /* 0x00000014180c723c */ /* 0x004ff6000004180c */
[----:B------:R-:W-:Y:S11]  /*45890*/  @!UPT UIADD3 URZ, URZ, URZ, URZ ;  /* 0x0000003f3f3ff290 */ /* 0x000ff6000fffe03f */
[----:B------:R-:W-:Y:S01]  /*458a0*/  @!UPT UIADD3 URZ, URZ, URZ, URZ ;  /* 0x0000003f3f3ff290 */ /* 0x000fe2000fffe03f */
[----:B------:R0:W-:Y:S01]  /*458b0*/  STL.64 [R1+0x510], R12 ;  /* 0x0005100c01007387 */ /* 0x0001e20000100a00 */
[----:B------:R-:W-:Y:S02]  /*458c0*/  STL.64 [R1+0x518], R14 ;  /* 0x0005180e01007387 */ /* 0x000fe40000100a00 */
[----:B------:R-:W2:Y:S02]  /*458d0*/  LDL.LU.64 R22, [R1+0x3138] ;  /* 0x0031380001167983 */ /* 0x000ea40000300a00 */
[----:B0-----:R-:W-:Y:S02]  /*458e0*/  IMAD.MOV.U32 R12, RZ, RZ, R20 ;  /* 0x000000ffff0c7224 */ /* 0x001fe400078e0014 */
[----:B------:R-:W-:Y:S02]  /*458f0*/  IMAD.MOV.U32 R13, RZ, RZ, R21 ;  /* 0x000000ffff0d7224 */ /* 0x000fe400078e0015 */
[----:B------:R-:W2:Y:S03]  /*45900*/  LDL.LU.64 R20, [R1+0x3130] ;  /* 0x0031300001147983 */ /* 0x000ea60000300a00 */
[----:B------:R0:W-:Y:S02]  /*45910*/  STL.64 [R1+0x3120], R12 ;  /* 0x0031200c01007387 */ /* 0x0001e40000100a00 */
[----:B0-----:R-:W-:-:S02]  /*45920*/  IMAD.MOV.U32 R12, RZ, RZ, R2 ;  /* 0x000000ffff0c7224 */ /* 0x001fc400078e0002 */
[----:B------:R-:W-:Y:S01]  /*45930*/  IMAD.MOV.U32 R13, RZ, RZ, R0 ;  /* 0x000000ffff0d7224 */ /* 0x000fe200078e0000 */
[C---:B----4-:R-:W-:Y:S08]  /*45940*/  HMMA.16816.F32.BF16 R8, R24.reuse, R4, R8 ;  /* 0x000000041808723c */ /* 0x050ff00000041808 */
[----:B--2---:R-:W-:Y:S01]  /*45950*/  HMMA.16816.F32.BF16 R12, R24, R12, R20 ;  /* 0x0000000c180c723c */ /* 0x004fe20000041814 */
[----:B------:R-:W2:Y:S11]  /*45960*/  LDL.LU.64 R20, [R1+0x3128] ;  /* 0x0031280001147983 */ /* 0x000eb60000300a00 */
[----:B------:R-:W-:Y:S11]  /*45970*/  @!UPT UIADD3 URZ, URZ, URZ, URZ ;  /* 0x0000003f3f3ff290 */ /* 0x000ff6000fffe03f */
[----:B------:R0:W-:Y:S01]  /*45980*/  STL.64 [R1+0x500], R12 ;  /* 0x0005000c01007387 */ /* 0x0001e20000100a00 */
[----:B------:R1:W-:Y:S02]  /*45990*/  STL.64 [R1+0x508], R14 ;  /* 0x0005080e01007387 */ /* 0x0003e40000100a00 */
[----:B------:R3:W-:Y:S02]  /*459a0*/  STL.64 [R1+0x4f0], R8 ;  /* 0x0004f00801007387 */ /* 0x0007e40000100a00 */
[----:B------:R4:W-:Y:S01]  /*459b0*/  STL.64 [R1+0x4f8], R10 ;  /* 0x0004f80a01007387 */ /* 0x0009e20000100a00 */
[----:B0-----:R-:W2:Y:S01]  /*459c0*/  LDL.LU R12, [R1+0x4b0] ;  /* 0x0004b000010c7983 */ /* 0x001ea20000300800 */
[----:B------:R-:W2:Y:S02]  /*459d0*/  LDL.LU R13, [R1+0x4b4] ;  /* 0x0004b400010d7983 */ /* 0x000ea40000300800 */
[----:B-1----:R-:W2:Y:S02]  /*459e0*/  LDL.LU R14, [R1+0x4b8] ;  /* 0x0004b800010e7983 */ /* 0x002ea40000300800 */
[----:B------:R-:W2:Y:S01]  /*459f0*/  LDL.LU R15, [R1+0x4bc] ;  /* 0x0004bc00010f7983 */ /* 0x000ea20000300800 */
[----:B---3--:R-:W3:Y:S01]  /*45a00*/  LDL.LU R8, [R1+0x4a0] ;  /* 0x0004a00001087983 */ /* 0x008ee20000300800 */
[----:B------:R-:W3:Y:S02]  /*45a10*/  LDL.LU R9, [R1+0x4a4] ;  /* 0x0004a40001097983 */ /* 0x000ee40000300800 */
[----:B----4-:R-:W4:Y:S02]  /*45a20*/  LDL.LU R10, [R1+0x4a8] ;  /* 0x0004a800010a7983 */ /* 0x010f240000300800 */
[----:B------:R-:W4:Y:S02]  /*45a30*/  LDL.LU R11, [R1+0x4ac] ;  /* 0x0004ac00010b7983 */ /* 0x000f240000300800 */
[----:B------:R-:W-:-:S02]  /*45a40*/  IMAD.MOV.U32 R22, RZ, RZ, R4 ;  /* 0x000000ffff167224 */ /* 0x000fc400078e0004 */
[----:B------:R-:W-:Y:S01]  /*45a50*/  IMAD.MOV.U32 R23, RZ, RZ, R5 ;  /* 0x000000ffff177224 */ /* 0x000fe200078e0005 */
[----:B----4-:R-:W-:Y:S01]  /*45a60*/  STL.64 [R1+0x3118], R10 ;  /* 0x0031180a01007387 */ /* 0x010fe20000100a00 */
[----:B---3--:R0:W-:Y:S02]  /*45a70*/  STL.64 [R1+0x3110], R8 ;  /* 0x0031100801007387 */ /* 0x0081e40000100a00 */
[----:B------:R-:W3:Y:S01]  /*45a80*/  LDL.64 R4, [R1+0x70] ;  /* 0x0000700001047983 */ /* 0x000ee20000100a00 */
[----:B0-----:R-:W4:Y:S01]  /*45a90*/  LDL.64 R8, [R1+0x80] ;  /* 0x0000800001087983 */ /* 0x001f220000100a00 */
[----:B------:R-:W-:Y:S02]  /*45aa0*/  STL.64 [R1+0x3060], R22 ;  /* 0x0030601601007387 */ /* 0x000fe40000100a00 */
[----:B--2---:R0:W-:Y:S02]  /*45ab0*/  STL.64 [R1+0x3058], R20 ;  /* 0x0030581401007387 */ /* 0x0041e40000100a00 */
[----:B0-----:R-:W2:Y:S01]  /*45ac0*/  LDL.LU R20, [R1+0x4c0] ;  /* 0x0004c00001147983 */ /* 0x001ea20000300800 */
[----:B------:R-:W2:Y:S02]  /*45ad0*/  LDL.LU R21, [R1+0x4c4] ;  /* 0x0004c40001157983 */ /* 0x000ea40000300800 */
[----:B------:R-:W2:Y:S02]  /*45ae0*/  LDL.LU R22, [R1+0x4c8] ;  /* 0x0004c80001167983 */ /* 0x000ea40000300800 */
[----:B------:R-:W2:Y:S02]  /*45af0*/  LDL.LU R23, [R1+0x4cc] ;  /* 0x0004cc0001177983 */ /* 0x000ea40000300800 */
[----:B------:R-:W-:-:S02]  /*45b00*/  IMAD.MOV.U32 R2, RZ, RZ, R16 ;  /* 0x000000ffff027224 */ /* 0x000fc400078e0010 */
[----:B------:R-:W-:Y:S01]  /*45b10*/  IMAD.MOV.U32 R0, RZ, RZ, R17 ;  /* 0x000000ffff007224 */ /* 0x000fe200078e0011 */
[C---:B--2---:R-:W-:Y:S11]  /*45b20*/  HMMA.16816.F32.BF16 R20, R24.reuse, R16, R20 ;  /* 0x000000101814723c */ /* 0x044ff60000041814 */
[----:B------:R-:W-:Y:S11]  /*45b30*/  @!UPT UIADD3 URZ, URZ, URZ, URZ ;  /* 0x0000003f3f3ff290 */ /* 0x000ff6000fffe03f */
[----:B------:R-:W-:Y:S01]  /*45b40*/  @!UPT UIADD3 URZ, URZ, URZ, URZ ;  /* 0x0000003f3f3ff290 */ /* 0x000fe2000fffe03f */
[----:B------:R0:W-:Y:S01]  /*45b50*/  STL.64 [R1+0x4e0], R20 ;  /* 0x0004e01401007387 */ /* 0x0001e20000100a00 */
[----:B------:R-:W-:Y:S02]  /*45b60*/  STL.64 [R1+0x4e8], R22 ;  /* 0x0004e81601007387 */ /* 0x000fe40000100a00 */
[----:B------:R-:W2:Y:S02]  /*45b70*/  LDL.LU R16, [R1+0x860] ;  /* 0x0008600001107983 */ /* 0x000ea40000300800 */
[----:B------:R-:W2:Y:S01]  /*45b80*/  LDL.LU R17, [R1+0x864] ;  /* 0x0008640001117983 */ /* 0x000ea20000300800 */
[----:B------:R-:W2:Y:S01]  /*45b90*/  LDL.LU R18, [R1+0x868] ;  /* 0x0008680001127983 */ /* 0x000ea20000300800 */
[----:B------:R-:W2:Y:S03]  /*45ba0*/  LDL.LU R19, [R1+0x86c] ;  /* 0x00086c0001137983 */ /* 0x000ea60000300800 */
[----:B--2---:R-:W-:Y:S01]  /*45bb0*/  STL.64 [R1+0x3100], R18 ;  /* 0x0031001201007387 */ /* 0x004fe20000100a00 */
[----:B------:R1:W-:Y:S02]  /*45bc0*/  STL.64 [R1+0x30f8], R16 ;  /* 0x0030f81001007387 */ /* 0x0003e40000100a00 */
[----:B0-----:R-:W2:Y:S01]  /*45bd0*/  LDL.64 R20, [R1+0x40] ;  /* 0x0000400001147983 */ /* 0x001ea20000100a00 */
[----:B-1----:R-:W3:Y:S01]  /*45be0*/  LDL.64 R16, [R1+0x60] ;  /* 0x0000600001107983 */ /* 0x002ee20000100a00 */
[----:B----4-:R-:W-:Y:S03]  /*45bf0*/  HMMA.16816.F32.BF16 R12, R24, R8, R12 ;  /* 0x00000008180c723c */ /* 0x010fe6000004180c */
[----:B--2---:R0:W-:Y:S04]  /*45c00*/  STL.64 [R1+0x30e8], R20 ;  /* 0x0030e81401007387 */ /* 0x0041e80000100a00 */
[----:B0-----:R-:W2:Y:S04]  /*45c10*/  LDL.64 R20, [R1+0x50] ;  /* 0x0000500001147983 */ /* 0x001ea80000100a00 */
[----:B--2---:R0:W-:Y:S04]  /*45c20*/  STL.64 [R1+0x3108], R20 ;  /* 0x0031081401007387 */ /* 0x0041e80000100a00 */
[----:B0-----:R-:W2:Y:S01]  /*45c30*/  LDL.LU R20, [R1+0x870] ;  /* 0x0008700001147983 */ /* 0x001ea20000300800 */
[----:B------:R-:W2:Y:S02]  /*45c40*/  LDL.LU R21, [R1+0x874] ;  /* 0x0008740001157983 */ /* 0x000ea40000300800 */
[----:B------:R-:W2:Y:S02]  /*45c50*/  LDL.LU R22, [R1+0x878] ;  /* 0x0008780001167983 */ /* 0x000ea40000300800 */
[----:B------:R-:W2:Y:S01]  /*45c60*/  LDL.LU R23, [R1+0x87c] ;  /* 0x00087c0001177983 */ /* 0x000ea20000300800 */
[----:B------:R-:W-:Y:S01]  /*45c70*/  STL [R1+0x300c], R0 ;  /* 0x00300c0001007387 */ /* 0x000fe20000100800 */
[----:B------:R-:W-:Y:S02]  /*45c80*/  STL [R1+0x3008], R2 ;  /* 0x0030080201007387 */ /* 0x000fe40000100800 */
[----:B------:R0:W-:Y:S02]  /*45c90*/  STL.64 [R1+0x4d0], R12 ;  /* 0x0004d00c01007387 */ /* 0x0001e40000100a00 */
[----:B------:R1:W-:Y:S01]  /*45ca0*/  STL.64 [R1+0x4d8], R14 ;  /* 0x0004d80e01007387 */ /* 0x0003e20000100a00 */
[----:B0-----:R-:W4:Y:S01]  /*45cb0*/  LDL.LU.64 R12, [R1+0x3120] ;  /* 0x00312000010c7983 */ /* 0x001f220000300a00 */
[----:B-1----:R-:W-:-:S02]  /*45cc0*/  IMAD.MOV.U32 R15, RZ, RZ, R8 ;  /* 0x000000ffff0f7224 */ /* 0x002fc400078e0008 */
[----:B------:R-:W-:Y:S02]  /*45cd0*/  IMAD.MOV.U32 R14, RZ, RZ, R9 ;  /* 0x000000ffff0e7224 */ /* 0x000fe400078e0009 */
[----:B------:R-:W2:Y:S01]  /*45ce0*/  LDL.LU.64 R10, [R1+0x3118] ;  /* 0x00311800010a7983 */ /* 0x000ea20000300a00 */
[----:B------:R-:W2:Y:S01]  /*45cf0*/  LDL.LU.64 R8, [R1+0x3110] ;  /* 0x0031100001087983 */ /* 0x000ea20000300a00 */
[----:B---3--:R-:W-:Y:S02]  /*45d00*/  IMAD.MOV.U32 R2, RZ, RZ, R4 ;  /* 0x000000ffff027224 */ /* 0x008fe400078e0004 */
[----:B------:R-:W-:Y:S02]  /*45d10*/  IMAD.MOV.U32 R29, RZ, RZ, R5 ;  /* 0x000000ffff1d7224 */ /* 0x000fe400078e0005 */
[----:B------:R-:W-:Y:S01]  /*45d20*/  STL [R1+0x3014], R14 ;  /* 0x0030140e01007387 */ /* 0x000fe20000100800 */
[----:B------:R-:W-:Y:S01]  /*45d30*/  STL [R1+0x3010], R15 ;  /* 0x0030100f01007387 */ /* 0x000fe20000100800 */
[C---:B--2---:R-:W-:Y:S03]  /*45d40*/  HMMA.16816.F32.BF16 R8, R24.reuse, R4, R8 ;  /* 0x000000041808723c */ /* 0x044fe60000041808 */
[----:B------:R-:W0:Y:S05]  /*45d50*/  LDSM.16.MT88.4 R4, [R28+0xa000] ;  /* 0x00a000001c04783b */ /* 0x000e2a0000004200 */
[----:B------:R-:W-:Y:S01]  /*45d60*/  HMMA.16816.F32.BF16 R20, R24, R16, R20 ;  /* 0x000000101814723c */ /* 0x000fe20000041814 */
[----:B----4-:R1:W-:Y:S04]  /*45d70*/  STL.64 [R1+0x30e0], R12 ;  /* 0x0030e00c01007387 */ /* 0x0103e80000100a00 */
[----:B-1----:R-:W2:Y:S01]  /*45d80*/  LDL.LU R12, [R1+0x9b0] ;  /* 0x0009b000010c7983 */ /* 0x002ea20000300800 */
[----:B------:R-:W2:Y:S02]  /*45d90*/  LDL.LU R13, [R1+0x9b4] ;  /* 0x0009b400010d7983 */ /* 0x000ea40000300800 */
[----:B------:R-:W2:Y:S02]  /*45da0*/  LDL.LU R14, [R1+0x9b8] ;  /* 0x0009b800010e7983 */ /* 0x000ea40000300800 */
[----:B------:R-:W2:Y:S05]  /*45db0*/  LDL.LU R15, [R1+0x9bc] ;  /* 0x0009bc00010f7983 */ /* 0x000eaa0000300800 */
[----:B------:R-:W-:Y:S01]  /*45dc0*/  STL.64 [R1+0x4c0], R8 ;  /* 0x0004c00801007387 */ /* 0x000fe20000100a00 */
[----:B------:R-:W-:Y:S02]  /*45dd0*/  STL.64 [R1+0x4c8], R10 ;  /* 0x0004c80a01007387 */ /* 0x000fe40000100a00 */
[----:B------:R-:W-:Y:S01]  /*45de0*/  STL [R1+0x3018], R2 ;  /* 0x0030180201007387 */ /* 0x000fe20000100800 */
[----:B0-----:R-:W-:Y:S01]  /*45df0*/  STL.64 [R1+0x2f38], R6 ;  /* 0x002f380601007387 */ /* 0x001fe20000100a00 */
[----:B------:R0:W-:Y:S03]  /*45e00*/  STL.64 [R1+0x2f30], R4 ;  /* 0x002f300401007387 */ /* 0x0001e60000100a00 */
[----:B0-----:R-:W3:Y:S04]  /*45e10*/  LDL R4, [R1+0x30] ;  /* 0x0000300001047983 */ /* 0x001ee80000100800 */
[----:B------:R-:W3:Y:S01]  /*45e20*/  LDL R5, [R1+0x34] ;  /* 0x0000340001057983 */ /* 0x000ee20000100800 */
[----:B------:R-:W3:Y:S02]  /*45e30*/  LDL.LU R8, [R1+0x9a0] ;  /* 0x0009a00001087983 */ /* 0x000ee40000300800 */
[----:B------:R-:W3:Y:S02]  /*45e40*/  LDL.LU R9, [R1+0x9a4] ;  /* 0x0009a40001097983 */ /* 0x000ee40000300800 */
[----:B------:R-:W3:Y:S01]  /*45e50*/  LDL.LU R10, [R1+0x9a8] ;  /* 0x0009a800010a7983 */ /* 0x000ee20000300800 */
[----:B------:R-:W3:Y:S01]  /*45e60*/  LDL.LU R11, [R1+0x9ac] ;  /* 0x0009ac00010b7983 */ /* 0x000ee20000300800 */
[----:B------:R0:W-:Y:S02]  /*45e70*/  STL.64 [R1+0x870], R20 ;  /* 0x0008701401007387 */ /* 0x0001e40000100a00 */
[----:B------:R-:W-:Y:S02]  /*45e80*/  STL.64 [R1+0x878], R22 ;  /* 0x0008781601007387 */ /* 0x000fe40000100a00 */
[----:B------:R-:W-:-:S02]  /*45e90*/  IMAD.MOV.U32 R7, RZ, RZ, R16 ;  /* 0x000000ffff077224 */ /* 0x000fc400078e0010 */
[----:B------:R-:W-:Y:S01]  /*45ea0*/  IMAD.MOV.U32 R6, RZ, RZ, R17 ;  /* 0x000000ffff067224 */ /* 0x000fe200078e0011 */
[----:B0-----:R-:W4:Y:S01]  /*45eb0*/  LDL.LU.64 R20, [R1+0x3108] ;  /* 0x0031080001147983 */ /* 0x001f220000300a00 */
[----:B------:R-:W4:Y:S02]  /*45ec0*/  LDL.LU.64 R18, [R1+0x3100] ;  /* 0x0031000001127983 */ /* 0x000f240000300a00 */
[----:B------:R-:W4:Y:S02]  /*45ed0*/  LDL.LU.64 R16, [R1+0x30f8] ;  /* 0x0030f80001107983 */ /* 0x000f240000300a00 */
[C---:B----4-:R-:W-:Y:S11]  /*45ee0*/  HMMA.16816.F32.BF16 R16, R24.reuse, R20, R16 ;  /* 0x000000141810723c */ /* 0x050ff60000041810 */
[----:B------:R-:W-:Y:S11]  /*45ef0*/  @!UPT UIADD3 URZ, URZ, URZ, URZ ;  /* 0x0000003f3f3ff290 */ /* 0x000ff6000fffe03f */
[----:B------:R-:W-:Y:S01]  /*45f00*/  @!UPT UIADD3 URZ, URZ, URZ, URZ ;  /* 0x0000003f3f3ff290 */ /* 0x000fe2000fffe03f */
[----:B------:R0:W-:Y:S01]  /*45f10*/  STL.64 [R1+0x860], R16 ;  /* 0x0008601001007387 */ /* 0x0001e20000100a00 */
[----:B------:R1:W-:Y:S03]  /*45f20*/  STL.64 [R1+0x868], R18 ;  /* 0x0008681201007387 */ /* 0x0003e60000100a00 */
[----:B0-----:R-:W4:Y:S01]  /*45f30*/  LDL.LU.64 R16, [R1+0x30f0] ;  /* 0x0030f00001107983 */ /* 0x001f220000300a00 */
[----:B-1----:R-:W-:Y:S02]  /*45f40*/  IMAD.MOV.U32 R19, RZ, RZ, R20 ;  /* 0x000000ffff137224 */ /* 0x002fe400078e0014 */
[----:B------:R-:W-:Y:S02]  /*45f50*/  IMAD.MOV.U32 R18, RZ, RZ, R21 ;  /* 0x000000ffff127224 */ /* 0x000fe400078e0015 */
[----:B------:R-:W2:Y:S03]  /*45f60*/  LDL.LU.64 R20, [R1+0x30e8] ;  /* 0x0030e80001147983 */ /* 0x000ea60000300a00 */
[----:B------:R-:W-:Y:S01]  /*45f70*/  STL.64 [R1+0x3098], R18 ;  /* 0x0030981201007387 */ /* 0x000fe20000100a00 */
[----:B----4-:R0:W-:Y:S04]  /*45f80*/  STL.64 [R1+0x3090], R16 ;  /* 0x0030901001007387 */ /* 0x0101e80000100a00 */
[----:B0-----:R-:W4:Y:S01]  /*45f90*/  LDL.64 R16, [R1] ;  /* 0x0000000001107983 */ /* 0x001f220000100a00 */
[----:B--2---:R-:W-:Y:S03]  /*45fa0*/  HMMA.16816.F32.BF16 R12, R24, R20, R12 ;  /* 0x00000014180c723c */ /* 0x004fe6000004180c */
[----:B----4-:R0:W-:Y:S04]  /*45fb0*/  STL.64 [R1+0x30b0], R16 ;  /* 0x0030b01001007387 */ /* 0x0101e80000100a00 */
[----:B0-----:R-:W2:Y:S04]  /*45fc0*/  LDL.64 R16, [R1+0x10] ;  /* 0x0000100001107983 */ /* 0x001ea80000100a00 */
[----:B--2---:R0:W-:Y:S04]  /*45fd0*/  STL.64 [R1+0x30c8], R16 ;  /* 0x0030c81001007387 */ /* 0x0041e80000100a00 */
[----:B0-----:R-:W2:Y:S08]  /*45fe0*/  LDL R16, [R1+0x20] ;  /* 0x0000200001107983 */ /* 0x001eb00000100800 */
[----:B------:R0:W-:Y:S02]  /*45ff0*/  STL.64 [R1+0x850], R12 ;  /* 0x0008500c01007387 */ /* 0x0001e40000100a00 */
[----:B------:R1:W-:Y:S01]  /*46000*/  STL.64 [R1+0x858], R14 ;  /* 0x0008580e01007387 */ /* 0x0003e20000100a00 */
[----:B0-----:R-:W4:Y:S01]  /*46010*/  LDL.LU.64 R12, [R1+0x30e0] ;  /* 0x0030e000010c7983 */ /* 0x001f220000300a00 */
[----:B-1----:R-:W-:-:S05]  /*46020*/  IMAD.MOV.U32 R14, RZ, RZ, R21 ;  /* 0x000000ffff0e7224 */ /* 0x002fca00078e0015 */
[----:B------:R-:W-:Y:S01]  /*46030*/  STL [R1+0x30c0], R14 ;  /* 0x0030c00e01007387 */ /* 0x000fe20000100800 */
[----:B------:R-:W-:Y:S02]  /*46040*/  IMAD.MOV.U32 R2, RZ, RZ, R20 ;  /* 0x000000ffff027224 */ /* 0x000fe400078e0014 */
[C---:B---3--:R-:W-:Y:S01]  /*46050*/  HMMA.16816.F32.BF16 R20, R24.reuse, R4, R8 ;  /* 0x000000041814723c */ /* 0x048fe20000041808 */
[----:B----4-:R0:W-:Y:S04]  /*46060*/  STL.64 [R1+0x30b8], R12 ;  /* 0x0030b80c01007387 */ /* 0x0101e80000100a00 */
[----:B0-----:R-:W3:Y:S01]  /*46070*/  LDL.LU R12, [R1+0x820] ;  /* 0x00082000010c7983 */ /* 0x001ee20000300800 */
[----:B------:R-:W3:Y:S02]  /*46080*/  LDL.LU R13, [R1+0x824] ;  /* 0x00082400010d7983 */ /* 0x000ee40000300800 */
[----:B------:R-:W4:Y:S02]  /*46090*/  LDL.LU R14, [R1+0x828] ;  /* 0x00082800010e7983 */ /* 0x000f240000300800 */
[----:B------:R-:W4:Y:S02]  /*460a0*/  LDL.LU R15, [R1+0x82c] ;  /* 0x00082c00010f7983 */ /* 0x000f240000300800 */
[----:B------:R-:W-:Y:S01]  /*460b0*/  IMAD.MOV.U32 R17, RZ, RZ, R3 ;  /* 0x000000ffff117224 */ /* 0x000fe200078e0003 */
[----:B----4-:R-:W-:Y:S01]  /*460c0*/  STL.64 [R1+0x30d8], R14 ;  /* 0x0030d80e01007387 */ /* 0x010fe20000100a00 */
[----:B---3--:R0:W-:Y:S03]  /*460d0*/  STL.64 [R1+0x30d0], R12 ;  /* 0x0030d00c01007387 */ /* 0x0081e60000100a00 */
[----:B0-----:R-:W2:Y:S01]  /*460e0*/  LDL.LU R12, [R1+0x990] ;  /* 0x00099000010c7983 */ /* 0x001ea20000300800 */
[----:B------:R-:W2:Y:S02]  /*460f0*/  LDL.LU R13, [R1+0x994] ;  /* 0x00099400010d7983 */ /* 0x000ea40000300800 */
[----:B------:R-:W2:Y:S02]  /*46100*/  LDL.LU R14, [R1+0x998] ;  /* 0x00099800010e7983 */ /* 0x000ea40000300800 */
[----:B------:R-:W2:Y:S01]  /*46110*/  LDL.LU R15, [R1+0x99c] ;  /* 0x00099c00010f7983 */ /* 0x000ea20000300800 */
[----:B------:R-:W3:Y:S01]  /*46120*/  LDL R3, [R1+0x1b98] ;  /* 0x001b980001037983 */ /* 0x000ee20000100800 */
[----:B------:R-:W4:Y:S02]  /*46130*/  LDL.LU R8, [R1+0x7f0] ;  /* 0x0007f00001087983 */ /* 0x000f240000300800 */
[----:B------:R-:W-:Y:S02]  /*46140*/  STL.64 [R1+0x840], R20 ;  /* 0x0008401401007387 */ /* 0x000fe40000100a00 */
[----:B------:R-:W-:Y:S01]  /*46150*/  STL.64 [R1+0x848], R22 ;  /* 0x0008481601007387 */ /* 0x000fe20000100a00 */
[----:B------:R-:W4:Y:S01]  /*46160*/  LDL.LU R9, [R1+0x7f4] ;  /* 0x0007f40001097983 */ /* 0x000f220000300800 */
[----:B------:R-:W2:Y:S02]  /*46170*/  LDL.LU R10, [R1+0x7f8] ;  /* 0x0007f800010a7983 */ /* 0x000ea40000300800 */
[----:B------:R-:W2:Y:S02]  /*46180*/  LDL.LU R11, [R1+0x7fc] ;  /* 0x0007fc00010b7983 */ /* 0x000ea40000300800 */
[----:B--2---:R-:W-:Y:S01]  /*46190*/  STL.64 [R1+0x3080], R10 ;  /* 0x0030800a01007387 */ /* 0x004fe20000100a00 */
[----:B----4-:R0:W-:Y:S03]  /*461a0*/  STL.64 [R1+0x3078], R8 ;  /* 0x0030780801007387 */ /* 0x0101e60000100a00 */
[----:B0-----:R-:W2:Y:S01]  /*461b0*/  LDL.LU R8, [R1+0x800] ;  /* 0x0008000001087983 */ /* 0x001ea20000300800 */
[----:B------:R-:W2:Y:S02]  /*461c0*/  LDL.LU R9, [R1+0x804] ;  /* 0x0008040001097983 */ /* 0x000ea40000300800 */
[----:B------:R-:W4:Y:S02]  /*461d0*/  LDL.LU R10, [R1+0x808] ;  /* 0x00080800010a7983 */ /* 0x000f240000300800 */
[----:B------:R-:W4:Y:S01]  /*461e0*/  LDL.LU R11, [R1+0x80c] ;  /* 0x00080c00010b7983 */ /* 0x000f220000300800 */
[C---:B------:R-:W-:Y:S01]  /*461f0*/  HMMA.16816.F32.BF16 R16, R24.reuse, R16, R12 ;  /* 0x000000101810723c */ /* 0x040fe2000004180c */
[----:B----4-:R-:W-:Y:S01]  /*46200*/  STL.64 [R1+0x30a8], R10 ;  /* 0x0030a80a01007387 */ /* 0x010fe20000100a00 */
[----:B--2---:R0:W-:Y:S03]  /*46210*/  STL.64 [R1+0x30a0], R8 ;  /* 0x0030a00801007387 */ /* 0x0041e60000100a00 */
[----:B0-----:R-:W2:Y:S01]  /*46220*/  LDL.LU R8, [R1+0x810] ;  /* 0x0008100001087983 */ /* 0x001ea20000300800 */
[----:B------:R-:W2:Y:S02]  /*46230*/  LDL.LU R9, [R1+0x814] ;  /* 0x0008140001097983 */ /* 0x000ea40000300800 */
[----:B------:R-:W2:Y:S02]  /*46240*/  LDL.LU R10, [R1+0x818] ;  /* 0x00081800010a7983 */ /* 0x000ea40000300800 */
[----:B------:R-:W2:Y:S01]  /*46250*/  LDL.LU R11, [R1+0x81c] ;  /* 0x00081c00010b7983 */ /* 0x000ea20000300800 */
[----:B------:R-:W4:Y:S01]  /*46260*/  LDL.LU R20, [R1+0x2c0] ;  /* 0x0002c00001147983 */ /* 0x000f220000300800 */
[----:B------:R-:W4:Y:S02]  /*46270*/  LDL.LU R21, [R1+0x2c4] ;  /* 0x0002c40001157983 */ /* 0x000f240000300800 */
[----:B------:R-:W4:Y:S02]  /*46280*/  LDL.LU R22, [R1+0x2c8] ;  /* 0x0002c80001167983 */ /* 0x000f240000300800 */
[----:B------:R-:W4:Y:S01]  /*46290*/  LDL.LU R23, [R1+0x2cc] ;  /* 0x0002cc0001177983 */ /* 0x000f220000300800 */
[----:B------:R-:W-:Y:S01]  /*462a0*/  STL.64 [R1+0x2f90], R4 ;  /* 0x002f900401007387 */ /* 0x000fe20000100a00 */
[----:B------:R-:W2:Y:S02]  /*462b0*/  LDL.LU.64 R14, [R1+0x30d8] ;  /* 0x0030d800010e7983 */ /* 0x000ea40000300a00 */
[----:B------:R-:W2:Y:S03]  /*462c0*/  LDL.LU.64 R12, [R1+0x30d0] ;  /* 0x0030d000010c7983 */ /* 0x000ea60000300a00 */
[----:B------:R0:W-:Y:S01]  /*462d0*/  STL.64 [R1+0x830], R16 ;  /* 0x0008301001007387 */ /* 0x0001e20000100a00 */
[----:B------:R-:W-:Y:S04]  /*462e0*/  STL.64 [R1+0x838], R18 ;  /* 0x0008381201007387 */ /* 0x000fe80000100a00 */
[----:B0-----:R-:W2:Y:S02]  /*462f0*/  LDL.LU.64 R16, [R1+0x30c8] ;  /* 0x0030c80001107983 */ /* 0x001ea40000300a00 */
[C---:B--2---:R-:W-:Y:S01]  /*46300*/  HMMA.16816.F32.BF16 R12, R24.reuse, R16, R12 ;  /* 0x00000010180c723c */ /* 0x044fe2000004180c */
[----:B------:R-:W-:Y:S11]  /*46310*/  IMAD.MOV.U32 R0, RZ, RZ, R17 ;  /* 0x000000ffff007224 */ /* 0x000ff600078e0011 */
[----:B------:R-:W-:Y:S11]  /*46320*/  @!UPT UIADD3 URZ, URZ, URZ, URZ ;  /* 0x0000003f3f3ff290 */ /* 0x000ff6000fffe03f */
[----:B------:R-:W-:Y:S01]  /*46330*/  STL.64 [R1+0x820], R12 ;  /* 0x0008200c01007387 */ /* 0x000fe20000100a00 */
[----:B------:R0:W-:Y:S03]  /*46340*/  STL.64 [R1+0x828], R14 ;  /* 0x0008280e01007387 */ /* 0x0001e60000100a00 */
[----:B0-----:R-:W2:Y:S01]  /*46350*/  LDL.LU R14, [R1+0x30c0] ;  /* 0x0030c000010e7983 */ /* 0x001ea20000300800 */
[----:B------:R-:W2:Y:S02]  /*46360*/  LDL.LU.64 R12, [R1+0x30b8] ;  /* 0x0030b800010c7983 */ /* 0x000ea40000300a00 */
        /* <DEDUP_REMOVED lines=14> */
[----:B0-----:R-:W3:Y:S04]  /*46450*/  LDL R4, [R1+0xb0] ;  /* 0x0000b00001047983 */ /* 0x001ee80000100800 */
[----:B------:R-:W3:Y:S01]  /*46460*/  LDL R5, [R1+0xb4] ;  /* 0x0000b40001057983 */ /* 0x000ee20000100800 */
[----:B--2---:R-:W-:Y:S03]  /*46470*/  HMMA.16816.F32.BF16 R8, R24, R16, R8 ;  /* 0x000000101808723c */ /* 0x004fe60000041808 */
[----:B---3--:R0:W-:Y:S02]  /*46480*/  STL.64 [R1+0x3038], R4 ;  /* 0x0030380401007387 */ /* 0x0081e40000100a00 */
[----:B0-----:R-:W-:-:S02]  /*46490*/  IMAD.MOV.U32 R4, RZ, RZ, R12 ;  /* 0x000000ffff047224 */ /* 0x001fc400078e000c */
[----:B------:R-:W-:Y:S01]  /*464a0*/  IMAD.MOV.U32 R5, RZ, RZ, R13 ;  /* 0x000000ffff057224 */ /* 0x000fe200078e000d */
[----:B------:R-:W2:Y:S01]  /*464b0*/  LDL.LU R12, [R1+0x308c] ;  /* 0x00308c00010c7983 */ /* 0x000ea20000300800 */
[----:B------:R-:W2:Y:S11]  /*464c0*/  LDL.LU R13, [R1+0x3088] ;  /* 0x00308800010d7983 */ /* 0x000eb60000300800 */
[----:B------:R-:W-:Y:S03]  /*464d0*/  @!UPT UIADD3 URZ, URZ, URZ, URZ ;  /* 0x0000003f3f3ff290 */ /* 0x000fe6000fffe03f */
[----:B------:R-:W-:Y:S02]  /*464e0*/  STL.64 [R1+0x800], R8 ;  /* 0x0008000801007387 */ /* 0x000fe40000100a00 */
[----:B------:R0:W-:Y:S02]  /*464f0*/  STL.64 [R1+0x808], R10 ;  /* 0x0008080a01007387 */ /* 0x0001e40000100a00 */
[----:B0-----:R-:W2:Y:S01]  /*46500*/  LDL.LU.64 R10, [R1+0x3080] ;  /* 0x00308000010a7983 */ /* 0x001ea20000300a00 */
[----:B------:R-:W2:Y:S02]  /*46510*/  LDL.LU.64 R8, [R1+0x3078] ;  /* 0x0030780001087983 */ /* 0x000ea40000300a00 */
[----:B------:R0:W-:Y:S02]  /*46520*/  STL.64 [R1+0x2f48], R16 ;  /* 0x002f481001007387 */ /* 0x0001e40000100a00 */
[----:B------:R1:W-:Y:S01]  /*46530*/  STL.64 [R1+0x3030], R18 ;  /* 0x0030301201007387 */ /* 0x0003e20000100a00 */
[----:B0-----:R-:W3:Y:S01]  /*46540*/  LDL.LU R16, [R1+0x270] ;  /* 0x0002700001107983 */ /* 0x001ee20000300800 */
[----:B------:R-:W3:Y:S02]  /*46550*/  LDL.LU R17, [R1+0x274] ;  /* 0x0002740001117983 */ /* 0x000ee40000300800 */
[----:B-1----:R-:W3:Y:S02]  /*46560*/  LDL.LU R18, [R1+0x278] ;  /* 0x0002780001127983 */ /* 0x002ee40000300800 */
[----:B------:R-:W3:Y:S01]  /*46570*/  LDL.LU R19, [R1+0x27c] ;  /* 0x00027c0001137983 */ /* 0x000ee20000300800 */
[C---:B--2---:R-:W-:Y:S01]  /*46580*/  HMMA.16816.F32.BF16 R8, R24.reuse, R12, R8 ;  /* 0x0000000c1808723c */ /* 0x044fe20000041808 */
[----:B---3--:R-:W-:Y:S01]  /*46590*/  STL.64 [R1+0x3048], R18 ;  /* 0x0030481201007387 */ /* 0x008fe20000100a00 */
[----:B------:R0:W-:Y:S03]  /*465a0*/  STL.64 [R1+0x3040], R16 ;  /* 0x0030401001007387 */ /* 0x0001e60000100a00 */
[----:B0-----:R-:W2:Y:S01]  /*465b0*/  LDL.LU R16, [R1+0x280] ;  /* 0x0002800001107983 */ /* 0x001ea20000300800 */
[----:B------:R-:W2:Y:S02]  /*465c0*/  LDL.LU R17, [R1+0x284] ;  /* 0x0002840001117983 */ /* 0x000ea40000300800 */
[----:B------:R-:W2:Y:S02]  /*465d0*/  LDL.LU R18, [R1+0x288] ;  /* 0x0002880001127983 */ /* 0x000ea40000300800 */
[----:B------:R-:W2:Y:S11]  /*465e0*/  LDL.LU R19, [R1+0x28c] ;  /* 0x00028c0001137983 */ /* 0x000eb60000300800 */
[----:B------:R-:W-:Y:S02]  /*465f0*/  @!UPT UIADD3 URZ, URZ, URZ, URZ ;  /* 0x0000003f3f3ff290 */ /* 0x000fe4000fffe03f */
[----:B------:R-:W-:Y:S01]  /*46600*/  STL.64 [R1+0x7f0], R8 ;  /* 0x0007f00801007387 */ /* 0x000fe20000100a00 */
[----:B------:R0:W-:Y:S03]  /*46610*/  STL.64 [R1+0x7f8], R10 ;  /* 0x0007f80a01007387 */ /* 0x0001e60000100a00 */
[----:B0-----:R-:W3:Y:S01]  /*46620*/  LDL.LU.64 R10, [R1+0x3070] ;  /* 0x00307000010a7983 */ /* 0x001ee20000300a00 */
[----:B------:R-:W4:Y:S02]  /*46630*/  LDL.LU.64 R8, [R1+0x3068] ;  /* 0x0030680001087983 */ /* 0x000f240000300a00 */
[----:B------:R-:W-:Y:S01]  /*46640*/  STL.64 [R1+0x2f40], R12 ;  /* 0x002f400c01007387 */ /* 0x000fe20000100a00 */
[----:B----4-:R-:W-:Y:S01]  /*46650*/  HMMA.16816.F32.BF16 R24, R24, R8, R20 ;  /* 0x000000081818723c */ /* 0x010fe20000041814 */
[----:B------:R-:W4:Y:S01]  /*46660*/  LDL.LU.64 R22, [R1+0x3060] ;  /* 0x0030600001167983 */ /* 0x000f220000300a00 */
[----:B------:R-:W2:Y:S11]  /*46670*/  LDL.LU.64 R20, [R1+0x3058] ;  /* 0x0030580001147983 */ /* 0x000eb60000300a00 */
[----:B------:R-:W-:Y:S10]  /*46680*/  @!UPT UIADD3 URZ, URZ, URZ, URZ ;  /* 0x0000003f3f3ff290 */ /* 0x000ff4000fffe03f */
[----:B------:R4:W-:Y:S01]  /*46690*/  STL.64 [R1+0x4b0], R24 ;  /* 0x0004b01801007387 */ /* 0x0009e20000100a00 */
[----:B------:R-:W-:Y:S02]  /*466a0*/  STL.64 [R1+0x4b8], R26 ;  /* 0x0004b81a01007387 */ /* 0x000fe40000100a00 */
[----:B----4-:R-:W-:Y:S02]  /*466b0*/  IMAD.MOV.U32 R24, RZ, RZ, R22 ;  /* 0x000000ffff187224 */ /* 0x010fe400078e0016 */
[----:B------:R-:W-:Y:S01]  /*466c0*/  IMAD.MOV.U32 R25, RZ, RZ, R23 ;  /* 0x000000ffff197224 */ /* 0x000fe200078e0017 */
[----:B------:R-:W2:Y:S01]  /*466d0*/  LDL.LU R22, [R1+0x3054] ;  /* 0x0030540001167983 */ /* 0x000ea20000300800 */
[----:B------:R-:W2:Y:S02]  /*466e0*/  LDL.LU R23, [R1+0x3050] ;  /* 0x0030500001177983 */ /* 0x000ea40000300800 */
[----:B---3--:R-:W-:Y:S02]  /*466f0*/  STL.64 [R1+0x2f58], R10 ;  /* 0x002f580a01007387 */ /* 0x008fe40000100a00 */
[----:B------:R0:W-:Y:S02]  /*46700*/  STL.64 [R1+0x2f50], R8 ;  /* 0x002f500801007387 */ /* 0x0001e40000100a00 */
[----:B0-----:R-:W3:Y:S01]  /*46710*/  LDL.LU R8, [R1+0x260] ;  /* 0x0002600001087983 */ /* 0x001ee20000300800 */
[----:B------:R-:W3:Y:S02]  /*46720*/  LDL.LU R9, [R1+0x264] ;  /* 0x0002640001097983 */ /* 0x000ee40000300800 */
[----:B------:R-:W3:Y:S02]  /*46730*/  LDL.LU R10, [R1+0x268] ;  /* 0x00026800010a7983 */ /* 0x000ee40000300800 */
[----:B------:R-:W3:Y:S01]  /*46740*/  LDL.LU R11, [R1+0x26c] ;  /* 0x00026c00010b7983 */ /* 0x000ee20000300800 */
[C---:B--2---:R-:W-:Y:S01]  /*46750*/  HMMA.16816.F32.BF16 R4, R20.reuse, R4, R16 ;  /* 0x000000041404723c */ /* 0x044fe20000041810 */
[----:B------:R-:W2:Y:S01]  /*46760*/  LDL.LU.64 R18, [R1+0x3048] ;  /* 0x0030480001127983 */ /* 0x000ea20000300a00 */
[----:B------:R-:W2:Y:S11]  /*46770*/  LDL.LU.64 R16, [R1+0x3040] ;  /* 0x0030400001107983 */ /* 0x000eb60000300a00 */
[----:B------:R-:W-:Y:S10]  /*46780*/  @!UPT UIADD3 URZ, URZ, URZ, URZ ;  /* 0x0000003f3f3ff290 */ /* 0x000ff4000fffe03f */
[----:B------:R0:W-:Y:S01]  /*46790*/  STL.64 [R1+0x2c0], R4 ;  /* 0x0002c00401007387 */ /* 0x0001e20000100a00 */
[----:B------:R2:W-:Y:S03]  /*467a0*/  STL.64 [R1+0x2c8], R6 ;  /* 0x0002c80601007387 */ /* 0x0005e60000100a00 */
[----:B0-----:R-:W2:Y:S02]  /*467b0*/  LDL.LU.64 R4, [R1+0x3038] ;  /* 0x0030380001047983 */ /* 0x001ea40000300a00 */
[C---:B--2---:R-:W-:Y:S02]  /*467c0*/  HMMA.16816.F32.BF16 R4, R20.reuse, R4, R16 ;  /* 0x000000041404723c */ /* 0x044fe40000041810 */
[----:B------:R-:W2:Y:S11]  /*467d0*/  LDL.LU.64 R18, [R1+0x3030] ;  /* 0x0030300001127983 */ /* 0x000eb60000300a00 */
[----:B------:R-:W-:Y:S10]  /*467e0*/  @!UPT UIADD3 URZ, URZ, URZ, URZ ;  /* 0x0000003f3f3ff290 */ /* 0x000ff4000fffe03f */
[----:B------:R-:W-:Y:S01]  /*467f0*/  STL.64 [R1+0x2b0], R4 ;  /* 0x0002b00401007387 */ /* 0x000fe20000100a00 */
[----:B------:R0:W-:Y:S03]  /*46800*/  STL.64 [R1+0x2b8], R6 ;  /* 0x0002b80601007387 */ /* 0x0001e60000100a00 */
[----:B0-----:R-:W4:Y:S01]  /*46810*/  LDL.LU.64 R6, [R1+0x3028] ;  /* 0x0030280001067983 */ /* 0x001f220000300a00 */
[----:B------:R-:W2:Y:S01]  /*46820*/  LDL.LU.64 R4, [R1+0x3020] ;  /* 0x0030200001047983 */ /* 0x000ea20000300a00 */
[----:B---3--:R-:W-:Y:S11]  /*46830*/  HMMA.16816.F32.BF16 R8, R20, R24, R8 ;  /* 0x000000181408723c */ /* 0x008ff60000041808 */
[----:B------:R-:W-:Y:S11]  /*46840*/  @!UPT UIADD3 URZ, URZ, URZ, URZ ;  /* 0x0000003f3f3ff290 */ /* 0x000ff6000fffe03f */
[----:B------:R-:W-:Y:S01]  /*46850*/  @!UPT UIADD3 URZ, URZ, URZ, URZ ;  /* 0x0000003f3f3ff290 */ /* 0x000fe2000fffe03f */
[----:B------:R0:W-:Y:S01]  /*46860*/  STL.64 [R1+0x2a0], R8 ;  /* 0x0002a00801007387 */ /* 0x0001e20000100a00 */
[----:B------:R1:W-:Y:S02]  /*46870*/  STL.64 [R1+0x2a8], R10 ;  /* 0x0002a80a01007387 */ /* 0x0003e40000100a00 */
[----:B--2---:R-:W-:Y:S02]  /*46880*/  IMAD.MOV.U32 R16, RZ, RZ, R5 ;  /* 0x000000ffff107224 */ /* 0x004fe400078e0005 */
[----:B------:R-:W-:-:S05]  /*46890*/  IMAD.MOV.U32 R17, RZ, RZ, R4 ;  /* 0x000000ffff117224 */ /* 0x000fca00078e0004 */
[----:B------:R2:W-:Y:S01]  /*468a0*/  STL.64 [R1+0x2f60], R16 ;  /* 0x002f601001007387 */ /* 0x0005e20000100a00 */
[----:B0-----:R-:W3:Y:S02]  /*468b0*/  LDL.LU R8, [R1+0x200] ;  /* 0x0002000001087983 */ /* 0x001ee40000300800 */
[----:B------:R-:W3:Y:S02]  /*468c0*/  LDL.LU R9, [R1+0x204] ;  /* 0x0002040001097983 */ /* 0x000ee40000300800 */
[----:B-1----:R-:W3:Y:S01]  /*468d0*/  LDL.LU R10, [R1+0x208] ;  /* 0x00020800010a7983 */ /* 0x002ee20000300800 */
[----:B------:R-:W3:Y:S01]  /*468e0*/  LDL.LU R11, [R1+0x20c] ;  /* 0x00020c00010b7983 */ /* 0x000ee20000300800 */
[----:B------:R-:W-:Y:S02]  /*468f0*/  IMAD.MOV.U32 R4, RZ, RZ, R2 ;  /* 0x000000ffff047224 */ /* 0x000fe400078e0002 */
[----:B------:R-:W-:Y:S02]  /*46900*/  IMAD.MOV.U32 R5, RZ, RZ, R14 ;  /* 0x000000ffff057224 */ /* 0x000fe400078e000e */
[----:B------:R-:W4:Y:S01]  /*46910*/  LDL.LU R2, [R1+0x3018] ;  /* 0x0030180001027983 */ /* 0x000f220000300800 */
[----:B------:R-:W4:Y:S02]  /*46920*/  LDL.LU R14, [R1+0x3014] ;  /* 0x00301400010e7983 */ /* 0x000f240000300800 */
[----:B------:R0:W-:Y:S02]  /*46930*/  STL.64 [R1+0x2fa0], R4 ;  /* 0x002fa00401007387 */ /* 0x0001e40000100a00 */
[----:B--2---:R-:W-:-:S02]  /*46940*/  IMAD.MOV.U32 R16, RZ, RZ, R15 ;  /* 0x000000ffff107224 */ /* 0x004fc400078e000f */
[----:B------:R-:W-:Y:S02]  /*46950*/  IMAD.MOV.U32 R17, RZ, RZ, R0 ;  /* 0x000000ffff117224 */ /* 0x000fe400078e0000 */
[----:B0-----:R-:W-:Y:S02]  /*46960*/  IMAD.MOV.U32 R4, RZ, RZ, R19 ;  /* 0x000000ffff047224 */ /* 0x001fe400078e0013 */
[----:B------:R-:W-:Y:S01]  /*46970*/  IMAD.MOV.U32 R5, RZ, RZ, R18 ;  /* 0x000000ffff057224 */ /* 0x000fe200078e0012 */
[----:B---3--:R-:W-:Y:S01]  /*46980*/  STL.64 [R1+0x2f70], R10 ;  /* 0x002f700a01007387 */ /* 0x008fe20000100a00 */
[----:B------:R-:W-:Y:S02]  /*46990*/  STL.64 [R1+0x2f68], R8 ;  /* 0x002f680801007387 */ /* 0x000fe40000100a00 */
[----:B------:R-:W2:Y:S02]  /*469a0*/  LDL.LU R15, [R1+0x3010] ;  /* 0x00301000010f7983 */ /* 0x000ea40000300800 */
[----:B------:R-:W3:Y:S01]  /*469b0*/  LDL.LU R0, [R1+0x300c] ;  /* 0x00300c0001007983 */ /* 0x000ee20000300800 */
[----:B------:R-:W-:Y:S01]  /*469c0*/  STL.64 [R1+0x2fb8], R4 ;  /* 0x002fb80401007387 */ /* 0x000fe20000100a00 */
[----:B------:R0:W-:Y:S03]  /*469d0*/  STL.64 [R1+0x2f78], R16 ;  /* 0x002f781001007387 */ /* 0x0001e60000100a00 */
[----:B0-----:R-:W2:Y:S01]  /*469e0*/  LDL.64 R16, [R1+0x20] ;  /* 0x0000200001107983 */ /* 0x001ea20000100a00 */
[----:B----4-:R-:W-:-:S02]  /*469f0*/  IMAD.MOV.U32 R24, RZ, RZ, R2 ;  /* 0x000000ffff187224 */ /* 0x010fc400078e0002 */
[----:B------:R-:W-:Y:S02]  /*46a00*/  IMAD.MOV.U32 R25, RZ, RZ, R29 ;  /* 0x000000ffff197224 */ /* 0x000fe400078e001d */
[----:B------:R-:W-:Y:S02]  /*46a10*/  IMAD.MOV.U32 R4, RZ, RZ, R7 ;  /* 0x000000ffff047224 */ /* 0x000fe400078e0007 */
[----:B------:R-:W-:Y:S01]  /*46a20*/  IMAD.MOV.U32 R5, RZ, RZ, R6 ;  /* 0x000000ffff057224 */ /* 0x000fe200078e0006 */
[----:B--2---:R0:W-:Y:S04]  /*46a30*/  STL.64 [R1+0x2f98], R16 ;  /* 0x002f981001007387 */ /* 0x0041e80000100a00 */
[----:B0-----:R-:W2:Y:S01]  /*46a40*/  LDL.LU R16, [R1+0x690] ;  /* 0x0006900001107983 */ /* 0x001ea20000300800 */
[----:B------:R-:W2:Y:S02]  /*46a50*/  LDL.LU R17, [R1+0x694] ;  /* 0x0006940001117983 */ /* 0x000ea40000300800 */
[----:B------:R-:W4:Y:S02]  /*46a60*/  LDL.LU R18, [R1+0x698] ;  /* 0x0006980001127983 */ /* 0x000f240000300800 */
[----:B------:R-:W4:Y:S01]  /*46a70*/  LDL.LU R19, [R1+0x69c] ;  /* 0x00069c0001137983 */ /* 0x000f220000300800 */
[----:B------:R-:W2:Y:S01]  /*46a80*/  LDL.LU R2, [R1+0x3008] ;  /* 0x0030080001027983 */ /* 0x000ea20000300800 */
[----:B------:R0:W-:Y:S02]  /*46a90*/  STL.64 [R1+0x2fd8], R24 ;  /* 0x002fd81801007387 */ /* 0x0001e40000100a00 */
[----:B0-----:R-:W-:-:S02]  /*46aa0*/  IMAD.MOV.U32 R24, RZ, RZ, R15 ;  /* 0x000000ffff187224 */ /* 0x001fc400078e000f */
[----:B------:R-:W-:-:S05]  /*46ab0*/  IMAD.MOV.U32 R25, RZ, RZ, R14 ;  /* 0x000000ffff197224 */ /* 0x000fca00078e000e */
[----:B------:R-:W-:Y:S01]  /*46ac0*/  STL.64 [R1+0x2ff0], R24 ;  /* 0x002ff01801007387 */ /* 0x000fe20000100a00 */
        /* <DEDUP_REMOVED lines=23> */
[----:B------:R-:W-:-:S02]  /*46c40*/  IMAD.MOV.U32 R24, RZ, RZ, R2 ;  /* 0x000000ffff187224 */ /* 0x000fc400078e0002 */
[----:B---3--:R-:W-:Y:S01]  /*46c50*/  IMAD.MOV.U32 R25, RZ, RZ, R0 ;  /* 0x000000ffff197224 */ /* 0x008fe200078e0000 */
[----:B--2---:R-:W-:Y:S01]  /*46c60*/  STL.64 [R1+0x2fc8], R18 ;  /* 0x002fc81201007387 */ /* 0x004fe20000100a00 */
[----:B----4-:R0:W-:Y:S03]  /*46c70*/  STL.64 [R1+0x2fc0], R16 ;  /* 0x002fc01001007387 */ /* 0x0101e60000100a00 */
        /* <DEDUP_REMOVED lines=8> */
[C---:B------:R-:W-:Y:S01]  /*46d00*/  HMMA.16816.F32.BF16 R24, R20.reuse, R24, R4 ;  /* 0x000000181418723c */ /* 0x040fe20000041804 */
[----:B----4-:R-:W-:Y:S01]  /*46d10*/  STL.64 [R1+0x2f88], R10 ;  /* 0x002f880a01007387 */ /* 0x010fe20000100a00 */
[----:B---3--:R0:W-:Y:S03]  /*46d20*/  STL.64 [R1+0x2f80], R8 ;  /* 0x002f800801007387 */ /* 0x0081e60000100a00 */
[----:B0-----:R-:W3:Y:S01]  /*46d30*/  LDL.LU R8, [R1+0x220] ;  /* 0x0002200001087983 */ /* 0x001ee20000300800 */
[----:B------:R-:W3:Y:S02]  /*46d40*/  LDL.LU R9, [R1+0x224] ;  /* 0x0002240001097983 */ /* 0x000ee40000300800 */
[----:B------:R-:W3:Y:S02]  /*46d50*/  LDL.LU R10, [R1+0x228] ;  /* 0x00022800010a7983 */ /* 0x000ee40000300800 */
[----:B------:R-:W3:Y:S01]  /*46d60*/  LDL.LU R11, [R1+0x22c] ;  /* 0x00022c00010b7983 */ /* 0x000ee20000300800 */
[----:B------:R-:W4:Y:S01]  /*46d70*/  LDL.LU R12, [R1+0x1f0] ;  /* 0x0001f000010c7983 */ /* 0x000f220000300800 */
[----:B------:R-:W4:Y:S02]  /*46d80*/  LDL.LU R13, [R1+0x1f4] ;  /* 0x0001f400010d7983 */ /* 0x000f240000300800 */
[----:B------:R-:W4:Y:S02]  /*46d90*/  LDL.LU R14, [R1+0x1f8] ;  /* 0x0001f800010e7983 */ /* 0x000f240000300800 */
[----:B------:R-:W4:Y:S01]  /*46da0*/  LDL.LU R15, [R1+0x1fc] ;  /* 0x0001fc00010f7983 */ /* 0x000f220000300800 */
[----:B------:R-:W2:Y:S01]  /*46db0*/  LDL.LU.64 R6, [R1+0x3000] ;  /* 0x0030000001067983 */ /* 0x000ea20000300a00 */
[----:B------:R-:W2:Y:S05]  /*46dc0*/  LDL.LU.64 R4, [R1+0x2ff8] ;  /* 0x002ff80001047983 */ /* 0x000eaa0000300a00 */
[----:B------:R0:W-:Y:S02]  /*46dd0*/  STL.64 [R1+0x290], R24 ;  /* 0x0002901801007387 */ /* 0x0001e40000100a00 */
[----:B------:R2:W-:Y:S01]  /*46de0*/  STL.64 [R1+0x298], R26 ;  /* 0x0002981a01007387 */ /* 0x0005e20000100a00 */
        /* <DEDUP_REMOVED lines=9> */
[----:B------:R-:W2:Y:S11]  /*46e80*/  LDL.LU.64 R4, [R1+0x2fd0] ;  /* 0x002fd00001047983 */ /* 0x000eb60000300a00 */
[----:B------:R-:W-:Y:S10]  /*46e90*/  @!UPT UIADD3 URZ, URZ, URZ, URZ ;  /* 0x0000003f3f3ff290 */ /* 0x000ff4000fffe03f */
[----:B------:R-:W-:Y:S01]  /*46ea0*/  STL.64 [R1+0x270], R24 ;  /* 0x0002701801007387 */ /* 0x000fe20000100a00 */
[----:B------:R-:W-:Y:S02]  /*46eb0*/  STL.64 [R1+0x278], R26 ;  /* 0x0002781a01007387 */ /* 0x000fe40000100a00 */
[----:B------:R-:W0:Y:S02]  /*46ec0*/  LDSM.16.MT88.4 R24, [R28+0xa080] ;  /* 0x00a080001c18783b */ /* 0x000e240000004200 */
[----:B0-----:R-:W-:Y:S02]  /*46ed0*/  STL.64 [R1+0x2e30], R26 ;  /* 0x002e301a01007387 */ /* 0x001fe40000100a00 */
        /* <DEDUP_REMOVED lines=22> */
[----:B------:R0:W-:Y:S01]  /*47040*/  STL.64 [R1+0x240], R4 ;  /* 0x0002400401007387 */ /* 0x0001e20000100a00 */
[----:B------:R1:W-:Y:S03]  /*47050*/  STL.64 [R1+0x248], R6 ;  /* 0x0002480601007387 */ /* 0x0003e60000100a00 */
[----:B0-----:R-:W3:Y:S02]  /*47060*/  LDL.LU.64 R4, [R1+0x2f90] ;  /* 0x002f900001047983 */ /* 0x001ee40000300a00 */
[C---:B---3--:R-:W-:Y:S02]  /*47070*/  HMMA.16816.F32.BF16 R24, R20.reuse, R4, R24 ;  /* 0x000000041418723c */ /* 0x048fe40000041818 */
[----:B------:R-:W3:Y:S11]  /*47080*/  LDL.LU R4, [R1+0x1e0] ;  /* 0x0001e00001047983 */ /* 0x000ef60000300800 */
[----:B------:R-:W-:Y:S10]  /*47090*/  @!UPT UIADD3 URZ, URZ, URZ, URZ ;  /* 0x0000003f3f3ff290 */ /* 0x000ff4000fffe03f */
[----:B------:R0:W-:Y:S01]  /*470a0*/  STL.64 [R1+0x230], R24 ;  /* 0x0002301801007387 */ /* 0x0001e20000100a00 */
[----:B------:R2:W-:Y:S02]  /*470b0*/  STL.64 [R1+0x238], R26 ;  /* 0x0002381a01007387 */ /* 0x0005e40000100a00 */
[----:B------:R-:W3:Y:S02]  /*470c0*/  LDL.LU R5, [R1+0x1e4] ;  /* 0x0001e40001057983 */ /* 0x000ee40000300800 */
[----:B-1----:R-:W3:Y:S01]  /*470d0*/  LDL.LU R6, [R1+0x1e8] ;  /* 0x0001e80001067983 */ /* 0x002ee20000300800 */
[----:B------:R-:W3:Y:S04]  /*470e0*/  LDL.LU R7, [R1+0x1ec] ;  /* 0x0001ec0001077983 */ /* 0x000ee80000300800 */
[----:B0-----:R-:W3:Y:S01]  /*470f0*/  LDL.LU R24, [R1+0x460] ;  /* 0x0004600001187983 */ /* 0x001ee20000300800 */
[----:B------:R-:W3:Y:S02]  /*47100*/  LDL.LU R25, [R1+0x464] ;  /* 0x0004640001197983 */ /* 0x000ee40000300800 */
[----:B--2---:R-:W2:Y:S02]  /*47110*/  LDL.LU R26, [R1+0x468] ;  /* 0x00046800011a7983 */ /* 0x004ea40000300800 */
[----:B------:R-:W2:Y:S02]  /*47120*/  LDL.LU R27, [R1+0x46c] ;  /* 0x00046c00011b7983 */ /* 0x000ea40000300800 */
[----:B--2---:R-:W-:Y:S01]  /*47130*/  STL.64 [R1+0x2f10], R26 ;  /* 0x002f101a01007387 */ /* 0x004fe20000100a00 */
[----:B---3--:R0:W-:Y:S03]  /*47140*/  STL.64 [R1+0x2f08], R24 ;  /* 0x002f081801007387 */ /* 0x0081e60000100a00 */
[----:B0-----:R-:W2:Y:S01]  /*47150*/  LDL.64 R24, [R1+0xa0] ;  /* 0x0000a00001187983 */ /* 0x001ea20000100a00 */
[----:B------:R-:W-:Y:S03]  /*47160*/  HMMA.16816.F32.BF16 R8, R20, R16, R8 ;  /* 0x000000101408723c */ /* 0x000fe60000041808 */
[----:B--2---:R0:W-:Y:S04]  /*47170*/  STL.64 [R1+0x2f20], R24 ;  /* 0x002f201801007387 */ /* 0x0041e80000100a00 */
[----:B0-----:R-:W2:Y:S01]  /*47180*/  LDL.64 R24, [R1+0xb0] ;  /* 0x0000b00001187983 */ /* 0x001ea20000100a00 */
[----:B------:R-:W-:-:S02]  /*47190*/  IMAD.MOV.U32 R29, RZ, RZ, R16 ;  /* 0x000000ffff1d7224 */ /* 0x000fc400078e0010 */
[----:B------:R-:W-:Y:S01]  /*471a0*/  IMAD.MOV.U32 R28, RZ, RZ, R17 ;  /* 0x000000ffff1c7224 */ /* 0x000fe200078e0011 */
[----:B--2---:R0:W-:Y:S04]  /*471b0*/  STL.64 [R1+0x2f28], R24 ;  /* 0x002f281801007387 */ /* 0x0041e80000100a00 */
[----:B0-----:R-:W2:Y:S08]  /*471c0*/  LDL.64 R24, [R1+0xc0] ;  /* 0x0000c00001187983 */ /* 0x001eb00000100a00 */
[----:B------:R-:W-:Y:S02]  /*471d0*/  STL.64 [R1+0x220], R8 ;  /* 0x0002200801007387 */ /* 0x000fe40000100a00 */
[----:B------:R0:W-:Y:S02]  /*471e0*/  STL.64 [R1+0x228], R10 ;  /* 0x0002280a01007387 */ /* 0x0001e40000100a00 */
        /* <DEDUP_REMOVED lines=12> */
[----:B------:R-:W2:Y:S11]  /*472b0*/  LDL.LU.64 R8, [R1+0x2f50] ;  /* 0x002f500001087983 */ /* 0x000eb60000300a00 */
[----:B------:R-:W-:Y:S09]  /*472c0*/  @!UPT UIADD3 URZ, URZ, URZ, URZ ;  /* 0x0000003f3f3ff290 */ /* 0x000ff2000fffe03f */
        /* <DEDUP_REMOVED lines=8> */
[----:B0-----:R-:W4:Y:S01]  /*47350*/  LDL.LU.64 R12, [R1+0x2f40] ;  /* 0x002f4000010c7983 */ /* 0x001f220000300a00 */
[----:B------:R0:W-:Y:S03]  /*47360*/  STL.64 [R1+0x2eb8], R16 ;  /* 0x002eb81001007387 */ /* 0x0001e60000100a00 */
[----:B0-----:R-:W4:Y:S01]  /*47370*/  LDL.LU R16, [R1+0x670] ;  /* 0x0006700001107983 */ /* 0x001f220000300800 */
[----:B------:R-:W4:Y:S02]  /*47380*/  LDL.LU R17, [R1+0x674] ;  /* 0x0006740001117983 */ /* 0x000f240000300800 */
[----:B------:R-:W4:Y:S02]  /*47390*/  LDL.LU R18, [R1+0x678] ;  /* 0x0006780001127983 */ /* 0x000f240000300800 */
[----:B------:R-:W4:Y:S02]  /*473a0*/  LDL.LU R19, [R1+0x67c] ;  /* 0x00067c0001137983 */ /* 0x000f240000300800 */
[C---:B----4-:R-:W-:Y:S11]  /*473b0*/  HMMA.16816.F32.BF16 R16, R20.reuse, R12, R16 ;  /* 0x0000000c1410723c */ /* 0x050ff60000041810 */
[----:B------:R-:W-:Y:S11]  /*473c0*/  @!UPT UIADD3 URZ, URZ, URZ, URZ ;  /* 0x0000003f3f3ff290 */ /* 0x000ff6000fffe03f */
[----:B------:R-:W-:Y:S01]  /*473d0*/  @!UPT UIADD3 URZ, URZ, URZ, URZ ;  /* 0x0000003f3f3ff290 */ /* 0x000fe2000fffe03f */
[----:B------:R0:W-:Y:S01]  /*473e0*/  STL.64 [R1+0x6d0], R16 ;  /* 0x0006d01001007387 */ /* 0x0001e20000100a00 */
[----:B------:R-:W-:Y:S03]  /*473f0*/  STL.64 [R1+0x6d8], R18 ;  /* 0x0006d81201007387 */ /* 0x000fe60000100a00 */
[----:B0-----:R-:W4:Y:S01]  /*47400*/  LDL.64 R16, [R1+0x80] ;  /* 0x0000800001107983 */ /* 0x001f220000100a00 */
[----:B--2---:R-:W-:Y:S03]  /*47410*/  HMMA.16816.F32.BF16 R20, R20, R8, R4 ;  /* 0x000000081414723c */ /* 0x004fe60000041804 */
[----:B----4-:R0:W-:Y:S04]  /*47420*/  STL.64 [R1+0x2f18], R16 ;  /* 0x002f181001007387 */ /* 0x0101e80000100a00 */
[----:B0-----:R-:W2:Y:S01]  /*47430*/  LDL.LU R16, [R1+0x470] ;  /* 0x0004700001107983 */ /* 0x001ea20000300800 */
[----:B------:R-:W2:Y:S02]  /*47440*/  LDL.LU R17, [R1+0x474] ;  /* 0x0004740001117983 */ /* 0x000ea40000300800 */
[----:B------:R-:W2:Y:S02]  /*47450*/  LDL.LU R18, [R1+0x478] ;  /* 0x0004780001127983 */ /* 0x000ea40000300800 */
[----:B------:R-:W2:Y:S01]  /*47460*/  LDL.LU R19, [R1+0x47c] ;  /* 0x00047c0001137983 */ /* 0x000ea20000300800 */
[----:B------:R0:W-:Y:S01]  /*47470*/  STL [R1+0x2e4c], R12 ;  /* 0x002e4c0c01007387 */ /* 0x0001e20000100800 */
[----:B------:R1:W-:Y:S03]  /*47480*/  STL [R1+0x2e48], R13 ;  /* 0x002e480d01007387 */ /* 0x0003e60000100800 */
[----:B0-----:R-:W4:Y:S01]  /*47490*/  LDL.LU R12, [R1+0x490] ;  /* 0x00049000010c7983 */ /* 0x001f220000300800 */
[----:B-1----:R-:W4:Y:S02]  /*474a0*/  LDL.LU R13, [R1+0x494] ;  /* 0x00049400010d7983 */ /* 0x002f240000300800 */
[----:B------:R-:W4:Y:S02]  /*474b0*/  LDL.LU R14, [R1+0x498] ;  /* 0x00049800010e7983 */ /* 0x000f240000300800 */
[----:B------:R-:W4:Y:S01]  /*474c0*/  LDL.LU R15, [R1+0x49c] ;  /* 0x00049c00010f7983 */ /* 0x000f220000300800 */
[----:B------:R-:W4:Y:S01]  /*474d0*/  LDL.LU.64 R6, [R1+0x2f38] ;  /* 0x002f380001067983 */ /* 0x000f220000300a00 */
[----:B------:R-:W4:Y:S02]  /*474e0*/  LDL.LU.64 R4, [R1+0x2f30] ;  /* 0x002f300001047983 */ /* 0x000f240000300a00 */
[----:B------:R0:W-:Y:S02]  /*474f0*/  STL.64 [R1+0x1e0], R20 ;  /* 0x0001e01401007387 */ /* 0x0001e40000100a00 */
[----:B------:R1:W-:Y:S01]  /*47500*/  STL.64 [R1+0x1e8], R22 ;  /* 0x0001e81601007387 */ /* 0x0003e20000100a00 */
[----:B0-----:R-:W2:Y:S01]  /*47510*/  LDL.LU R20, [R1+0x450] ;  /* 0x0004500001147983 */ /* 0x001ea20000300800 */
[----:B------:R-:W2:Y:S02]  /*47520*/  LDL.LU R21, [R1+0x454] ;  /* 0x0004540001157983 */ /* 0x000ea40000300800 */
[----:B-1----:R-:W2:Y:S02]  /*47530*/  LDL.LU R22, [R1+0x458] ;  /* 0x0004580001167983 */ /* 0x002ea40000300800 */
[----:B------:R-:W2:Y:S01]  /*47540*/  LDL.LU R23, [R1+0x45c] ;  /* 0x00045c0001177983 */ /* 0x000ea20000300800 */
[----:B---3--:R-:W-:Y:S01]  /*47550*/  STL.64 [R1+0x2e40], R10 ;  /* 0x002e400a01007387 */ /* 0x008fe20000100a00 */
[----:B------:R0:W-:Y:S03]  /*47560*/  STL.64 [R1+0x2e38], R8 ;  /* 0x002e380801007387 */ /* 0x0001e60000100a00 */
[----:B0-----:R-:W3:Y:S01]  /*47570*/  LDL.LU R8, [R1+0x480] ;  /* 0x0004800001087983 */ /* 0x001ee20000300800 */
[----:B------:R-:W3:Y:S02]  /*47580*/  LDL.LU R9, [R1+0x484] ;  /* 0x0004840001097983 */ /* 0x000ee40000300800 */
[----:B------:R-:W3:Y:S02]  /*47590*/  LDL.LU R10, [R1+0x488] ;  /* 0x00048800010a7983 */ /* 0x000ee40000300800 */
[----:B------:R-:W3:Y:S01]  /*475a0*/  LDL.LU R11, [R1+0x48c] ;  /* 0x00048c00010b7983 */ /* 0x000ee20000300800 */
[C---:B----4-:R-:W-:Y:S11]  /*475b0*/  HMMA.16816.F32.BF16 R12, R4.reuse, R24, R12 ;  /* 0x00000018040c723c */ /* 0x050ff6000004180c */
[----:B------:R-:W-:Y:S11]  /*475c0*/  @!UPT UIADD3 URZ, URZ, URZ, URZ ;  /* 0x0000003f3f3ff290 */ /* 0x000ff6000fffe03f */
[----:B------:R-:W-:Y:S01]  /*475d0*/  @!UPT UIADD3 URZ, URZ, URZ, URZ ;  /* 0x0000003f3f3ff290 */ /* 0x000fe2000fffe03f */
[----:B------:R-:W-:Y:S01]  /*475e0*/  STL.64 [R1+0x4a0], R12 ;  /* 0x0004a00c01007387 */ /* 0x000fe20000100a00 */
[----:B------:R0:W-:Y:S02]  /*475f0*/  STL.64 [R1+0x4a8], R14 ;  /* 0x0004a80e01007387 */ /* 0x0001e40000100a00 */
[----:B0-----:R-:W-:Y:S02]  /*47600*/  IMAD.MOV.U32 R15, RZ, RZ, R24 ;  /* 0x000000ffff0f7224 */ /* 0x001fe400078e0018 */
[----:B------:R-:W-:Y:S02]  /*47610*/  IMAD.MOV.U32 R14, RZ, RZ, R25 ;  /* 0x000000ffff0e7224 */ /* 0x000fe400078e0019 */
[----:B------:R-:W3:Y:S03]  /*47620*/  LDL.LU.64 R24, [R1+0x2f28] ;  /* 0x002f280001187983 */ /* 0x000ee60000300a00 */
[----:B------:R-:W-:Y:S02]  /*47630*/  STL [R1+0x2e54], R14 ;  /* 0x002e540e01007387 */ /* 0x000fe40000100800 */
[----:B------:R-:W-:Y:S02]  /*47640*/  STL [R1+0x2e50], R15 ;  /* 0x002e500f01007387 */ /* 0x000fe40000100800 */
[----:B------:R-:W4:Y:S01]  /*47650*/  LDL.64 R12, [R1+0x90] ;  /* 0x00009000010c7983 */ /* 0x000f220000100a00 */
        /* <DEDUP_REMOVED lines=15> */
[----:B------:R-:W4:Y:S02]  /*47750*/  LDL.LU.64 R26, [R1+0x2f10] ;  /* 0x002f1000011a7983 */ /* 0x000f240000300a00 */
[----:B------:R-:W4:Y:S02]  /*47760*/  LDL.LU.64 R24, [R1+0x2f08] ;  /* 0x002f080001187983 */ /* 0x000f240000300a00 */
[----:B------:R-:W-:Y:S01]  /*47770*/  STL.64 [R1+0x2e60], R10 ;  /* 0x002e600a01007387 */ /* 0x000fe20000100a00 */
[----:B------:R4:W-:Y:S02]  /*47780*/  STL.64 [R1+0x2e58], R8 ;  /* 0x002e580801007387 */ /* 0x0009e40000100a00 */
[----:B----4-:R-:W-:Y:S11]  /*47790*/  HMMA.16816.F32.BF16 R8, R4, R12, R24 ;  /* 0x0000000c0408723c */ /* 0x010ff60000041818 */
[----:B------:R-:W-:Y:S11]  /*477a0*/  @!UPT UIADD3 URZ, URZ, URZ, URZ ;  /* 0x0000003f3f3ff290 */ /* 0x000ff6000fffe03f */
[----:B------:R-:W-:Y:S01]  /*477b0*/  @!UPT UIADD3 URZ, URZ, URZ, URZ ;  /* 0x0000003f3f3ff290 */ /* 0x000fe2000fffe03f */
[----:B------:R0:W-:Y:S01]  /*477c0*/  STL.64 [R1+0x470], R8 ;  /* 0x0004700801007387 */ /* 0x0001e20000100a00 */
[----:B------:R1:W-:Y:S03]  /*477d0*/  STL.64 [R1+0x478], R10 ;  /* 0x0004780a01007387 */ /* 0x0003e60000100a00 */
[----:B0-----:R-:W3:Y:S01]  /*477e0*/  LDL.LU R8, [R1+0x780] ;  /* 0x0007800001087983 */ /* 0x001ee20000300800 */
[----:B------:R-:W3:Y:S02]  /*477f0*/  LDL.LU R9, [R1+0x784] ;  /* 0x0007840001097983 */ /* 0x000ee40000300800 */
[----:B-1----:R-:W4:Y:S02]  /*47800*/  LDL.LU R10, [R1+0x788] ;  /* 0x00078800010a7983 */ /* 0x002f240000300800 */
[----:B------:R-:W4:Y:S02]  /*47810*/  LDL.LU R11, [R1+0x78c] ;  /* 0x00078c00010b7983 */ /* 0x000f240000300800 */
[----:B----4-:R-:W-:Y:S01]  /*47820*/  STL.64 [R1+0x2e70], R10 ;  /* 0x002e700a01007387 */ /* 0x010fe20000100a00 */
[----:B---3--:R0:W-:Y:S03]  /*47830*/  STL.64 [R1+0x2e68], R8 ;  /* 0x002e680801007387 */ /* 0x0081e60000100a00 */
[----:B0-----:R-:W3:Y:S04]  /*47840*/  LDL.64 R8, [R1] ;  /* 0x0000000001087983 */ /* 0x001ee80000100a00 */
[----:B---3--:R0:W-:Y:S04]  /*47850*/  STL.64 [R1+0x2e88], R8 ;  /* 0x002e880801007387 */ /* 0x0081e80000100a00 */
[----:B0-----:R-:W3:Y:S01]  /*47860*/  LDL.64 R8, [R1+0x10] ;  /* 0x0000100001087983 */ /* 0x001ee20000100a00 */
[----:B--2---:R-:W-:-:S02]  /*47870*/  IMAD.MOV.U32 R27, RZ, RZ, R16 ;  /* 0x000000ffff1b7224 */ /* 0x004fc400078e0010 */
[----:B------:R-:W-:Y:S02]  /*47880*/  IMAD.MOV.U32 R26, RZ, RZ, R17 ;  /* 0x000000ffff1a7224 */ /* 0x000fe400078e0011 */
[----:B------:R-:W-:Y:S02]  /*47890*/  IMAD.MOV.U32 R25, RZ, RZ, R12 ;  /* 0x000000ffff197224 */ /* 0x000fe400078e000c */
[----:B------:R-:W-:Y:S01]  /*478a0*/  IMAD.MOV.U32 R24, RZ, RZ, R13 ;  /* 0x000000ffff187224 */ /* 0x000fe200078e000d */
[----:B---3--:R0:W-:Y:S02]  /*478b0*/  STL.64 [R1+0x2ea0], R8 ;  /* 0x002ea00801007387 */ /* 0x0081e40000100a00 */
[C---:B0-----:R-:W-:Y:S11]  /*478c0*/  HMMA.16816.F32.BF16 R8, R4.reuse, R16, R20 ;  /* 0x000000100408723c */ /* 0x041ff60000041814 */
[----:B------:R-:W-:Y:S11]  /*478d0*/  @!UPT UIADD3 URZ, URZ, URZ, URZ ;  /* 0x0000003f3f3ff290 */ /* 0x000ff6000fffe03f */
[----:B------:R-:W-:Y:S01]  /*478e0*/  @!UPT UIADD3 URZ, URZ, URZ, URZ ;  /* 0x0000003f3f3ff290 */ /* 0x000fe2000fffe03f */
[----:B------:R0:W-:Y:S01]  /*478f0*/  STL.64 [R1+0x460], R8 ;  /* 0x0004600801007387 */ /* 0x0001e20000100a00 */
[----:B------:R1:W-:Y:S03]  /*47900*/  STL.64 [R1+0x468], R10 ;  /* 0x0004680a01007387 */ /* 0x0003e60000100a00 */
[----:B0-----:R-:W2:Y:S01]  /*47910*/  LDL.LU R8, [R1+0x7b0] ;  /* 0x0007b00001087983 */ /* 0x001ea20000300800 */
[----:B------:R-:W2:Y:S02]  /*47920*/  LDL.LU R9, [R1+0x7b4] ;  /* 0x0007b40001097983 */ /* 0x000ea40000300800 */
[----:B-1----:R-:W3:Y:S02]  /*47930*/  LDL.LU R10, [R1+0x7b8] ;  /* 0x0007b800010a7983 */ /* 0x002ee40000300800 */
[----:B------:R-:W3:Y:S01]  /*47940*/  LDL.LU R11, [R1+0x7bc] ;  /* 0x0007bc00010b7983 */ /* 0x000ee20000300800 */
[----:B------:R-:W4:Y:S01]  /*47950*/  LDL.LU R16, [R1+0x7c0] ;  /* 0x0007c00001107983 */ /* 0x000f220000300800 */
[----:B------:R-:W4:Y:S02]  /*47960*/  LDL.LU R17, [R1+0x7c4] ;  /* 0x0007c40001117983 */ /* 0x000f240000300800 */
[----:B------:R-:W2:Y:S02]  /*47970*/  LDL.LU R18, [R1+0x7c8] ;  /* 0x0007c80001127983 */ /* 0x000ea40000300800 */
[----:B------:R-:W2:Y:S01]  /*47980*/  LDL.LU R19, [R1+0x7cc] ;  /* 0x0007cc0001137983 */ /* 0x000ea20000300800 */
[----:B------:R-:W2:Y:S01]  /*47990*/  LDL.LU R12, [R1+0x7d0] ;  /* 0x0007d000010c7983 */ /* 0x000ea20000300800 */
[----:B------:R-:W2:Y:S02]  /*479a0*/  LDL.LU R13, [R1+0x7d4] ;  /* 0x0007d400010d7983 */ /* 0x000ea40000300800 */
[----:B------:R-:W2:Y:S02]  /*479b0*/  LDL.LU R14, [R1+0x7d8] ;  /* 0x0007d800010e7983 */ /* 0x000ea40000300800 */
[----:B------:R-:W2:Y:S01]  /*479c0*/  LDL.LU R15, [R1+0x7dc] ;  /* 0x0007dc00010f7983 */ /* 0x000ea20000300800 */
[----:B------:R-:W3:Y:S04]  /*479d0*/  LDL.64 R20, [R1+0x70] ;  /* 0x0000700001147983 */ /* 0x000ee80000100a00 */
[----:B--2---:R-:W-:Y:S01]  /*479e0*/  STL.64 [R1+0x2ed8], R14 ;  /* 0x002ed80e01007387 */ /* 0x004fe20000100a00 */
[----:B------:R0:W-:Y:S03]  /*479f0*/  STL.64 [R1+0x2ed0], R12 ;  /* 0x002ed00c01007387 */ /* 0x0001e60000100a00 */
[----:B0-----:R-:W2:Y:S04]  /*47a00*/  LDL.64 R12, [R1+0x50] ;  /* 0x00005000010c7983 */ /* 0x001ea80000100a00 */
[----:B--2---:R0:W-:Y:S04]  /*47a10*/  STL.64 [R1+0x2ee8], R12 ;  /* 0x002ee80c01007387 */ /* 0x0041e80000100a00 */
[----:B0-----:R-:W2:Y:S04]  /*47a20*/  LDL.64 R12, [R1+0x60] ;  /* 0x00006000010c7983 */ /* 0x001ea80000100a00 */
[----:B--2---:R0:W-:Y:S04]  /*47a30*/  STL.64 [R1+0x2f00], R12 ;  /* 0x002f000c01007387 */ /* 0x0041e80000100a00 */
[----:B0-----:R-:W3:Y:S01]  /*47a40*/  LDL.LU R12, [R1+0x440] ;  /* 0x00044000010c7983 */ /* 0x001ee20000300800 */
[----:B------:R-:W3:Y:S02]  /*47a50*/  LDL.LU R13, [R1+0x444] ;  /* 0x00044400010d7983 */ /* 0x000ee40000300800 */
[----:B------:R-:W3:Y:S02]  /*47a60*/  LDL.LU R14, [R1+0x448] ;  /* 0x00044800010e7983 */ /* 0x000ee40000300800 */
[----:B------:R-:W3:Y:S01]  /*47a70*/  LDL.LU R15, [R1+0x44c] ;  /* 0x00044c00010f7983 */ /* 0x000ee20000300800 */
[----:B------:R-:W-:Y:S01]  /*47a80*/  STL.64 [R1+0x2ec8], R18 ;  /* 0x002ec81201007387 */ /* 0x000fe20000100a00 */
[----:B----4-:R0:W-:Y:S03]  /*47a90*/  STL.64 [R1+0x2ec0], R16 ;  /* 0x002ec01001007387 */ /* 0x0101e60000100a00 */
[----:B0-----:R-:W2:Y:S04]  /*47aa0*/  LDL.64 R16, [R1+0x40] ;  /* 0x0000400001107983 */ /* 0x001ea80000100a00 */
[----:B--2---:R0:W-:Y:S04]  /*47ab0*/  STL.64 [R1+0x2ee0], R16 ;  /* 0x002ee01001007387 */ /* 0x0041e80000100a00 */
[----:B0-----:R-:W2:Y:S01]  /*47ac0*/  LDL.LU R16, [R1+0x7e0] ;  /* 0x0007e00001107983 */ /* 0x001ea20000300800 */
[----:B------:R-:W2:Y:S02]  /*47ad0*/  LDL.LU R17, [R1+0x7e4] ;  /* 0x0007e40001117983 */ /* 0x000ea40000300800 */
[----:B------:R-:W4:Y:S02]  /*47ae0*/  LDL.LU R18, [R1+0x7e8] ;  /* 0x0007e80001127983 */ /* 0x000f240000300800 */
[----:B------:R-:W4:Y:S01]  /*47af0*/  LDL.LU R19, [R1+0x7ec] ;  /* 0x0007ec0001137983 */ /* 0x000f220000300800 */
[----:B---3--:R-:W-:Y:S01]  /*47b00*/  HMMA.16816.F32.BF16 R12, R4, R20, R12 ;  /* 0x00000014040c723c */ /* 0x008fe2000004180c */
        /* <DEDUP_REMOVED lines=8> */
[----:B0-----:R-:W3:Y:S01]  /*47b90*/  LDL.64 R8, [R1+0x30] ;  /* 0x0000300001087983 */ /* 0x001ee20000100a00 */
[----:B------:R-:W-:Y:S02]  /*47ba0*/  STL.64 [R1+0x2e80], R26 ;  /* 0x002e801a01007387 */ /* 0x000fe40000100a00 */
[----:B------:R0:W-:Y:S02]  /*47bb0*/  STL.64 [R1+0x2e78], R24 ;  /* 0x002e781801007387 */ /* 0x0001e40000100a00 */
[----:B0-----:R-:W4:Y:S01]  /*47bc0*/  LDL.LU R24, [R1+0x790] ;  /* 0x0007900001187983 */ /* 0x001f220000300800 */
[----:B------:R-:W4:Y:S02]  /*47bd0*/  LDL.LU R25, [R1+0x794] ;  /* 0x0007940001197983 */ /* 0x000f240000300800 */
[----:B------:R-:W2:Y:S02]  /*47be0*/  LDL.LU R26, [R1+0x798] ;  /* 0x00079800011a7983 */ /* 0x000ea40000300800 */
[----:B------:R-:W2:Y:S02]  /*47bf0*/  LDL.LU R27, [R1+0x79c] ;  /* 0x00079c00011b7983 */ /* 0x000ea40000300800 */
[----:B------:R-:W-:-:S02]  /*47c00*/  IMAD.MOV.U32 R2, RZ, RZ, R20 ;  /* 0x000000ffff027224 */ /* 0x000fc400078e0014 */
[----:B------:R-:W-:Y:S02]  /*47c10*/  IMAD.MOV.U32 R0, RZ, RZ, R21 ;  /* 0x000000ffff007224 */ /* 0x000fe400078e0015 */
[----:B------:R-:W0:Y:S04]  /*47c20*/  LDSM.16.MT88.4 R20, [R3+0xa000] ;  /* 0x00a000000314783b */ /* 0x000e280000004200 */
[----:B--2---:R-:W-:Y:S01]  /*47c30*/  STL.64 [R1+0x2e98], R26 ;  /* 0x002e981a01007387 */ /* 0x004fe20000100a00 */
[----:B----4-:R1:W-:Y:S03]  /*47c40*/  STL.64 [R1+0x2e90], R24 ;  /* 0x002e901801007387 */ /* 0x0103e60000100a00 */
[----:B-1----:R-:W2:Y:S01]  /*47c50*/  LDL.LU R24, [R1+0x7a0] ;  /* 0x0007a00001187983 */ /* 0x002ea20000300800 */
[----:B------:R-:W2:Y:S02]  /*47c60*/  LDL.LU R25, [R1+0x7a4] ;  /* 0x0007a40001197983 */ /* 0x000ea40000300800 */
[----:B------:R-:W2:Y:S02]  /*47c70*/  LDL.LU R26, [R1+0x7a8] ;  /* 0x0007a800011a7983 */ /* 0x000ea40000300800 */
[----:B------:R-:W2:Y:S01]  /*47c80*/  LDL.LU R27, [R1+0x7ac] ;  /* 0x0007ac00011b7983 */ /* 0x000ea20000300800 */
[----:B------:R1:W-:Y:S01]  /*47c90*/  STL.64 [R1+0x450], R12 ;  /* 0x0004500c01007387 */ /* 0x0003e20000100a00 */
[----:B------:R-:W-:Y:S03]  /*47ca0*/  STL.64 [R1+0x458], R14 ;  /* 0x0004580e01007387 */ /* 0x000fe60000100a00 */
[----:B-1----:R-:W4:Y:S01]  /*47cb0*/  LDL.LU.64 R12, [R1+0x2f00] ;  /* 0x002f0000010c7983 */ /* 0x002f220000300a00 */
[----:B0-----:R0:W-:Y:S02]  /*47cc0*/  STL.64 [R1+0x2d08], R22 ;  /* 0x002d081601007387 */ /* 0x0011e40000100a00 */
[----:B------:R-:W-:Y:S01]  /*47cd0*/  STL.64 [R1+0x2d00], R20 ;  /* 0x002d001401007387 */ /* 0x000fe20000100a00 */
[----:B----4-:R-:W-:Y:S01]  /*47ce0*/  HMMA.16816.F32.BF16 R16, R4, R12, R16 ;  /* 0x0000000c0410723c */ /* 0x010fe20000041810 */
[----:B0-----:R-:W-:-:S02]  /*47cf0*/  IMAD.MOV.U32 R23, RZ, RZ, R12 ;  /* 0x000000ffff177224 */ /* 0x001fc400078e000c */
[----:B------:R-:W-:Y:S11]  /*47d00*/  IMAD.MOV.U32 R22, RZ, RZ, R13 ;  /* 0x000000ffff167224 */ /* 0x000ff600078e000d */
[----:B------:R-:W-:Y:S09]  /*47d10*/  @!UPT UIADD3 URZ, URZ, URZ, URZ ;  /* 0x0000003f3f3ff290 */ /* 0x000ff2000fffe03f */
[----:B------:R-:W-:Y:S01]  /*47d20*/  STL.64 [R1+0x440], R16 ;  /* 0x0004401001007387 */ /* 0x000fe20000100a00 */
[----:B------:R0:W-:Y:S03]  /*47d30*/  STL.64 [R1+0x448], R18 ;  /* 0x0004481201007387 */ /* 0x0001e60000100a00 */
[----:B0-----:R-:W4:Y:S01]  /*47d40*/  LDL.LU.64 R18, [R1+0x2ef8] ;  /* 0x002ef80001127983 */ /* 0x001f220000300a00 */
[----:B------:R-:W4:Y:S02]  /*47d50*/  LDL.LU.64 R16, [R1+0x2ef0] ;  /* 0x002ef00001107983 */ /* 0x000f240000300a00 */
[----:B------:R-:W4:Y:S02]  /*47d60*/  LDL.LU.64 R12, [R1+0x2ee8] ;  /* 0x002ee800010c7983 */ /* 0x000f240000300a00 */
[----:B------:R-:W-:Y:S02]  /*47d70*/  IMAD.MOV.U32 R20, RZ, RZ, R29 ;  /* 0x000000ffff147224 */ /* 0x000fe400078e001d */
[----:B------:R-:W-:Y:S01]  /*47d80*/  IMAD.MOV.U32 R21, RZ, RZ, R28 ;  /* 0x000000ffff157224 */ /* 0x000fe200078e001c */
[----:B----4-:R-:W-:Y:S01]  /*47d90*/  HMMA.16816.F32.BF16 R16, R4, R12, R16 ;  /* 0x0000000c0410723c */ /* 0x010fe20000041810 */
[----:B------:R-:W-:-:S02]  /*47da0*/  IMAD.MOV.U32 R29, RZ, RZ, R12 ;  /* 0x000000ffff1d7224 */ /* 0x000fc400078e000c */
[----:B------:R-:W-:Y:S11]  /*47db0*/  IMAD.MOV.U32 R28, RZ, RZ, R13 ;  /* 0x000000ffff1c7224 */ /* 0x000ff600078e000d */
[----:B------:R-:W-:Y:S09]  /*47dc0*/  @!UPT UIADD3 URZ, URZ, URZ, URZ ;  /* 0x0000003f3f3ff290 */ /* 0x000ff2000fffe03f */
[----:B------:R0:W-:Y:S01]  /*47dd0*/  STL.64 [R1+0x7e0], R16 ;  /* 0x0007e01001007387 */ /* 0x0001e20000100a00 */
[----:B------:R1:W-:Y:S03]  /*47de0*/  STL.64 [R1+0x7e8], R18 ;  /* 0x0007e81201007387 */ /* 0x0003e60000100a00 */
[----:B0-----:R-:W4:Y:S01]  /*47df0*/  LDL.LU.64 R16, [R1+0x2ee0] ;  /* 0x002ee00001107983 */ /* 0x001f220000300a00 */
[----:B------:R-:W4:Y:S02]  /*47e00*/  LDL.LU.64 R14, [R1+0x2ed8] ;  /* 0x002ed800010e7983 */ /* 0x000f240000300a00 */
[----:B------:R-:W4:Y:S02]  /*47e10*/  LDL.LU.64 R12, [R1+0x2ed0] ;  /* 0x002ed000010c7983 */ /* 0x000f240000300a00 */
[C---:B----4-:R-:W-:Y:S11]  /*47e20*/  HMMA.16816.F32.BF16 R12, R4.reuse, R16, R12 ;  /* 0x00000010040c723c */ /* 0x050ff6000004180c */
[----:B------:R-:W-:Y:S11]  /*47e30*/  @!UPT UIADD3 URZ, URZ, URZ, URZ ;  /* 0x0000003f3f3ff290 */ /* 0x000ff6000fffe03f */
[----:B------:R-:W-:Y:S01]  /*47e40*/  @!UPT UIADD3 URZ, URZ, URZ, URZ ;  /* 0x0000003f3f3ff290 */ /* 0x000fe2000fffe03f */
[----:B------:R0:W-:Y:S01]  /*47e50*/  STL.64 [R1+0x7d0], R12 ;  /* 0x0007d00c01007387 */ /* 0x0001e20000100a00 */
[----:B------:R-:W-:Y:S02]  /*47e60*/  STL.64 [R1+0x7d8], R14 ;  /* 0x0007d80e01007387 */ /* 0x000fe40000100a00 */
[----:B-1----:R-:W3:Y:S02]  /*47e70*/  LDL.LU.64 R18, [R1+0x2ec8] ;  /* 0x002ec80001127983 */ /* 0x002ee40000300a00 */
[----:B0-----:R-:W-:Y:S02]  /*47e80*/  IMAD.MOV.U32 R12, RZ, RZ, R16 ;  /* 0x000000ffff0c7224 */ /* 0x001fe400078e0010 */
[----:B------:R-:W-:Y:S02]  /*47e90*/  IMAD.MOV.U32 R13, RZ, RZ, R17 ;  /* 0x000000ffff0d7224 */ /* 0x000fe400078e0011 */
[----:B------:R-:W3:Y:S02]  /*47ea0*/  LDL.LU.64 R16, [R1+0x2ec0] ;  /* 0x002ec00001107983 */ /* 0x000ee40000300a00 */
[C---:B---3--:R-:W-:Y:S11]  /*47eb0*/  HMMA.16816.F32.BF16 R16, R4.reuse, R8, R16 ;  /* 0x000000080410723c */ /* 0x048ff60000041810 */
[----:B------:R-:W-:Y:S11]  /*47ec0*/  @!UPT UIADD3 URZ, URZ, URZ, URZ ;  /* 0x0000003f3f3ff290 */ /* 0x000ff6000fffe03f */
[----:B------:R-:W-:Y:S01]  /*47ed0*/  @!UPT UIADD3 URZ, URZ, URZ, URZ ;  /* 0x0000003f3f3ff290 */ /* 0x000fe2000fffe03f */
[----:B------:R0:W-:Y:S01]  /*47ee0*/  STL.64 [R1+0x7c0], R16 ;  /* 0x0007c01001007387 */ /* 0x0001e20000100a00 */
[----:B------:R1:W-:Y:S03]  /*47ef0*/  STL.64 [R1+0x7c8], R18 ;  /* 0x0007c81201007387 */ /* 0x0003e60000100a00 */
[----:B0-----:R-:W3:Y:S01]  /*47f00*/  LDL.LU.64 R16, [R1+0x2eb8] ;  /* 0x002eb80001107983 */ /* 0x001ee20000300a00 */
[----:B-1----:R-:W-:Y:S02]  /*47f10*/  IMAD.MOV.U32 R19, RZ, RZ, R8 ;  /* 0x000000ffff137224 */ /* 0x002fe400078e0008 */
[----:B------:R-:W-:Y:S02]  /*47f20*/  IMAD.MOV.U32 R18, RZ, RZ, R9 ;  /* 0x000000ffff127224 */ /* 0x000fe400078e0009 */
[----:B------:R-:W4:Y:S01]  /*47f30*/  LDL.LU.64 R10, [R1+0x2eb0] ;  /* 0x002eb000010a7983 */ /* 0x000f220000300a00 */
[----:B------:R-:W4:Y:S02]  /*47f40*/  LDL.LU.64 R8, [R1+0x2ea8] ;  /* 0x002ea80001087983 */ /* 0x000f240000300a00 */
[C---:B----4-:R-:W-:Y:S11]  /*47f50*/  HMMA.16816.F32.BF16 R8, R4.reuse, R20, R8 ;  /* 0x000000140408723c */ /* 0x050ff60000041808 */
[----:B------:R-:W-:Y:S11]  /*47f60*/  @!UPT UIADD3 URZ, URZ, URZ, URZ ;  /* 0x0000003f3f3ff290 */ /* 0x000ff6000fffe03f */
[----:B------:R-:W-:Y:S01]  /*47f70*/  @!UPT UIADD3 URZ, URZ, URZ, URZ ;  /* 0x0000003f3f3ff290 */ /* 0x000fe2000fffe03f */
[----:B------:R0:W-:Y:S01]  /*47f80*/  STL.64 [R1+0x7b0], R8 ;  /* 0x0007b00801007387 */ /* 0x0001e20000100a00 */
[----:B------:R-:W-:Y:S03]  /*47f90*/  STL.64 [R1+0x7b8], R10 ;  /* 0x0007b80a01007387 */ /* 0x000fe60000100a00 */
[----:B0-----:R-:W2:Y:S01]  /*47fa0*/  LDL.LU.64 R8, [R1+0x2ea0] ;  /* 0x002ea00001087983 */ /* 0x001ea20000300a00 */
[----:B------:R0:W-:Y:S01]  /*47fb0*/  STL.64 [R1+0x2d40], R20 ;  /* 0x002d401401007387 */ /* 0x0001e20000100a00 */
[C---:B--2---:R-:W-:Y:S01]  /*47fc0*/  HMMA.16816.F32.BF16 R24, R4.reuse, R8, R24 ;  /* 0x000000080418723c */ /* 0x044fe20000041818 */
[----:B0-----:R-:W-:Y:S02]  /*47fd0*/  IMAD.MOV.U32 R21, RZ, RZ, R8 ;  /* 0x000000ffff157224 */ /* 0x001fe400078e0008 */
        /* <DEDUP_REMOVED lines=14> */
[----:B------:R-:W4:Y:S02]  /*480c0*/  LDL.LU.64 R24, [R1+0x2e78] ;  /* 0x002e780001187983 */ /* 0x000f240000300a00 */
[----:B------:R-:W3:Y:S02]  /*480d0*/  LDL.LU.64 R10, [R1+0x2e70] ;  /* 0x002e7000010a7983 */ /* 0x000ee40000300a00 */
[----:B------:R-:W3:Y:S02]  /*480e0*/  LDL.LU.64 R8, [R1+0x2e68] ;  /* 0x002e680001087983 */ /* 0x000ee40000300a00 */
[----:B---3--:R-:W-:Y:S11]  /*480f0*/  HMMA.16816.F32.BF16 R8, R4, R16, R8 ;  /* 0x000000100408723c */ /* 0x008ff60000041808 */
[----:B------:R-:W-:Y:S11]  /*48100*/  @!UPT UIADD3 URZ, URZ, URZ, URZ ;  /* 0x0000003f3f3ff290 */ /* 0x000ff6000fffe03f */
[----:B------:R-:W-:Y:S01]  /*48110*/  @!UPT UIADD3 URZ, URZ, URZ, URZ ;  /* 0x0000003f3f3ff290 */ /* 0x000fe2000fffe03f */
[----:B------:R-:W-:Y:S01]  /*48120*/  STL.64 [R1+0x780], R8 ;  /* 0x0007800801007387 */ /* 0x000fe20000100a00 */
[----:B------:R0:W-:Y:S03]  /*48130*/  STL.64 [R1+0x788], R10 ;  /* 0x0007880a01007387 */ /* 0x0001e60000100a00 */
[----:B0-----:R-:W3:Y:S01]  /*48140*/  LDL.LU.64 R10, [R1+0x2e60] ;  /* 0x002e6000010a7983 */ /* 0x001ee20000300a00 */
[----:B------:R-:W2:Y:S02]  /*48150*/  LDL.LU.64 R8, [R1+0x2e58] ;  /* 0x002e580001087983 */ /* 0x000ea40000300a00 */
[----:B------:R0:W-:Y:S02]  /*48160*/  STL.64 [R1+0x2d10], R16 ;  /* 0x002d101001007387 */ /* 0x0001e40000100a00 */
[----:B0-----:R-:W-:Y:S02]  /*48170*/  IMAD.MOV.U32 R16, RZ, RZ, R14 ;  /* 0x000000ffff107224 */ /* 0x001fe400078e000e */
[----:B------:R-:W-:Y:S01]  /*48180*/  IMAD.MOV.U32 R17, RZ, RZ, R15 ;  /* 0x000000ffff117224 */ /* 0x000fe200078e000f */
[----:B------:R-:W2:Y:S01]  /*48190*/  LDL.LU R14, [R1+0x2e54] ;  /* 0x002e5400010e7983 */ /* 0x000ea20000300800 */
[----:B------:R-:W2:Y:S03]  /*481a0*/  LDL.LU R15, [R1+0x2e50] ;  /* 0x002e5000010f7983 */ /* 0x000ea60000300800 */
[----:B------:R0:W-:Y:S02]  /*481b0*/  STL.64 [R1+0x2d20], R16 ;  /* 0x002d201001007387 */ /* 0x0001e40000100a00 */
[----:B0-----:R-:W-:-:S02]  /*481c0*/  IMAD.MOV.U32 R16, RZ, RZ, R21 ;  /* 0x000000ffff107224 */ /* 0x001fc400078e0015 */
[----:B------:R-:W-:Y:S02]  /*481d0*/  IMAD.MOV.U32 R17, RZ, RZ, R20 ;  /* 0x000000ffff117224 */ /* 0x000fe400078e0014 */
[----:B------:R-:W-:Y:S02]  /*481e0*/  IMAD.MOV.U32 R20, RZ, RZ, R19 ;  /* 0x000000ffff147224 */ /* 0x000fe400078e0013 */
[----:B------:R-:W-:-:S05]  /*481f0*/  IMAD.MOV.U32 R21, RZ, RZ, R18 ;  /* 0x000000ffff157224 */ /* 0x000fca00078e0012 */
[----:B------:R-:W-:Y:S01]  /*48200*/  STL.64 [R1+0x2d58], R20 ;  /* 0x002d581401007387 */ /* 0x000fe20000100a00 */
[----:B------:R0:W-:Y:S03]  /*48210*/  STL.64 [R1+0x2d38], R16 ;  /* 0x002d381001007387 */ /* 0x0001e60000100a00 */
        /* <DEDUP_REMOVED lines=15> */
[----:B------:R-:W-:-:S02]  /*48310*/  IMAD.MOV.U32 R20, RZ, RZ, R29 ;  /* 0x000000ffff147224 */ /* 0x000fc400078e001d */
[----:B------:R-:W-:-:S05]  /*48320*/  IMAD.MOV.U32 R21, RZ, RZ, R28 ;  /* 0x000000ffff157224 */ /* 0x000fca00078e001c */
[----:B------:R0:W-:Y:S02]  /*48330*/  STL.64 [R1+0x2d88], R20 ;  /* 0x002d881401007387 */ /* 0x0001e40000100a00 */
[----:B0-----:R-:W-:Y:S02]  /*48340*/  IMAD.MOV.U32 R20, RZ, RZ, R23 ;  /* 0x000000ffff147224 */ /* 0x001fe400078e0017 */
[----:B------:R-:W-:Y:S01]  /*48350*/  IMAD.MOV.U32 R21, RZ, RZ, R22 ;  /* 0x000000ffff157224 */ /* 0x000fe200078e0016 */
[----:B--2---:R-:W-:Y:S01]  /*48360*/  STL.64 [R1+0x2d68], R18 ;  /* 0x002d681201007387 */ /* 0x004fe20000100a00 */
[----:B------:R0:W-:Y:S03]  /*48370*/  STL.64 [R1+0x2d60], R16 ;  /* 0x002d601001007387 */ /* 0x0001e60000100a00 */
[----:B0-----:R-:W2:Y:S01]  /*48380*/  LDL.LU R16, [R1+0x930] ;  /* 0x0009300001107983 */ /* 0x001ea20000300800 */
[----:B------:R-:W2:Y:S02]  /*48390*/  LDL.LU R17, [R1+0x934] ;  /* 0x0009340001117983 */ /* 0x000ea40000300800 */
[----:B------:R-:W2:Y:S02]  /*483a0*/  LDL.LU R18, [R1+0x938] ;  /* 0x0009380001127983 */ /* 0x000ea40000300800 */
[----:B------:R-:W2:Y:S01]  /*483b0*/  LDL.LU R19, [R1+0x93c] ;  /* 0x00093c0001137983 */ /* 0x000ea20000300800 */
[----:B------:R0:W-:Y:S04]  /*483c0*/  STL.64 [R1+0x2da0], R20 ;  /* 0x002da01401007387 */ /* 0x0001e80000100a00 */
[----:B0-----:R-:W2:Y:S01]  /*483d0*/  LDL.LU R20, [R1+0x1d0] ;  /* 0x0001d00001147983 */ /* 0x001ea20000300800 */
[----:B------:R-:W2:Y:S02]  /*483e0*/  LDL.LU R21, [R1+0x1d4] ;  /* 0x0001d40001157983 */ /* 0x000ea40000300800 */
[----:B------:R-:W2:Y:S02]  /*483f0*/  LDL.LU R22, [R1+0x1d8] ;  /* 0x0001d80001167983 */ /* 0x000ea40000300800 */
[----:B------:R-:W2:Y:S02]  /*48400*/  LDL.LU R23, [R1+0x1dc] ;  /* 0x0001dc0001177983 */ /* 0x000ea40000300800 */
[----:B--2---:R-:W-:Y:S01]  /*48410*/  STL.64 [R1+0x2db0], R22 ;  /* 0x002db01601007387 */ /* 0x004fe20000100a00 */
[----:B------:R0:W-:Y:S02]  /*48420*/  STL.64 [R1+0x2da8], R20 ;  /* 0x002da81401007387 */ /* 0x0001e40000100a00 */
[----:B0-----:R-:W-:-:S02]  /*48430*/  IMAD.MOV.U32 R20, RZ, RZ, R27 ;  /* 0x000000ffff147224 */ /* 0x001fc400078e001b */
[----:B------:R-:W-:-:S05]  /*48440*/  IMAD.MOV.U32 R21, RZ, RZ, R26 ;  /* 0x000000ffff157224 */ /* 0x000fca00078e001a */
[----:B------:R-:W-:Y:S01]  /*48450*/  STL.64 [R1+0x2dc8], R20 ;  /* 0x002dc81401007387 */ /* 0x000fe20000100a00 */
[----:B------:R-:W-:Y:S02]  /*48460*/  STL.64 [R1+0x2d80], R18 ;  /* 0x002d801201007387 */ /* 0x000fe40000100a00 */
[----:B------:R0:W-:Y:S02]  /*48470*/  STL.64 [R1+0x2d78], R16 ;  /* 0x002d781001007387 */ /* 0x0001e40000100a00 */
[----:B0-----:R-:W2:Y:S01]  /*48480*/  LDL.LU R16, [R1+0x940] ;  /* 0x0009400001107983 */ /* 0x001ea20000300800 */
[----:B------:R-:W2:Y:S02]  /*48490*/  LDL.LU R17, [R1+0x944] ;  /* 0x0009440001117983 */ /* 0x000ea40000300800 */
[----:B------:R-:W2:Y:S02]  /*484a0*/  LDL.LU R18, [R1+0x948] ;  /* 0x0009480001127983 */ /* 0x000ea40000300800 */
[----:B------:R-:W2:Y:S02]  /*484b0*/  LDL.LU R19, [R1+0x94c] ;  /* 0x00094c0001137983 */ /* 0x000ea40000300800 */
[----:B----4-:R-:W-:-:S02]  /*484c0*/  IMAD.MOV.U32 R20, RZ, RZ, R25 ;  /* 0x000000ffff147224 */ /* 0x010fc400078e0019 */
[----:B------:R-:W-:-:S05]  /*484d0*/  IMAD.MOV.U32 R21, RZ, RZ, R24 ;  /* 0x000000ffff157224 */ /* 0x000fca00078e0018 */
[----:B------:R3:W-:Y:S02]  /*484e0*/  STL.64 [R1+0x2de0], R20 ;  /* 0x002de01401007387 */ /* 0x0007e40000100a00 */
[----:B---3--:R-:W-:Y:S02]  /*484f0*/  IMAD.MOV.U32 R20, RZ, RZ, R11 ;  /* 0x000000ffff147224 */ /* 0x008fe400078e000b */
[----:B------:R-:W-:-:S05]  /*48500*/  IMAD.MOV.U32 R21, RZ, RZ, R10 ;  /* 0x000000ffff157224 */ /* 0x000fca00078e000a */
[----:B------:R-:W-:Y:S04]  /*48510*/  STL.64 [R1+0x2df8], R20 ;  /* 0x002df81401007387 */ /* 0x000fe80000100a00 */
[----:B--2---:R-:W-:Y:S01]  /*48520*/  STL.64 [R1+0x2d98], R18 ;  /* 0x002d981201007387 */ /* 0x004fe20000100a00 */
[----:B------:R0:W-:Y:S03]  /*48530*/  STL.64 [R1+0x2d90], R16 ;  /* 0x002d901001007387 */ /* 0x0001e60000100a00 */
[----:B0-----:R-:W2:Y:S01]  /*48540*/  LDL.LU R16, [R1+0x950] ;  /* 0x0009500001107983 */ /* 0x001ea20000300800 */
[----:B------:R-:W2:Y:S02]  /*48550*/  LDL.LU R17, [R1+0x954] ;  /* 0x0009540001117983 */ /* 0x000ea40000300800 */
[----:B------:R-:W3:Y:S02]  /*48560*/  LDL.LU R18, [R1+0x958] ;  /* 0x0009580001127983 */ /* 0x000ee40000300800 */
[----:B------:R-:W3:Y:S02]  /*48570*/  LDL.LU R19, [R1+0x95c] ;  /* 0x00095c0001137983 */ /* 0x000ee40000300800 */
[----:B------:R-:W-:-:S02]  /*48580*/  IMAD.MOV.U32 R20, RZ, RZ, R9 ;  /* 0x000000ffff147224 */ /* 0x000fc400078e0009 */
[----:B------:R-:W-:-:S05]  /*48590*/  IMAD.MOV.U32 R21, RZ, RZ, R8 ;  /* 0x000000ffff157224 */ /* 0x000fca00078e0008 */
[----:B------:R-:W-:Y:S04]  /*485a0*/  STL.64 [R1+0x2e10], R20 ;  /* 0x002e101401007387 */ /* 0x000fe80000100a00 */
[----:B---3--:R-:W-:Y:S01]  /*485b0*/  STL.64 [R1+0x2dc0], R18 ;  /* 0x002dc01201007387 */ /* 0x008fe20000100a00 */
[----:B--2---:R0:W-:Y:S03]  /*485c0*/  STL.64 [R1+0x2db8], R16 ;  /* 0x002db81001007387 */ /* 0x0041e60000100a00 */
[----:B0-----:R-:W2:Y:S01]  /*485d0*/  LDL.LU R16, [R1+0x410] ;  /* 0x0004100001107983 */ /* 0x001ea20000300800 */
[----:B------:R-:W2:Y:S02]  /*485e0*/  LDL.LU R17, [R1+0x414] ;  /* 0x0004140001117983 */ /* 0x000ea40000300800 */
[----:B------:R-:W3:Y:S02]  /*485f0*/  LDL.LU R18, [R1+0x418] ;  /* 0x0004180001127983 */ /* 0x000ee40000300800 */
[----:B------:R-:W3:Y:S01]  /*48600*/  LDL.LU R19, [R1+0x41c] ;  /* 0x00041c0001137983 */ /* 0x000ee20000300800 */
[----:B------:R-:W4:Y:S01]  /*48610*/  LDL.LU R8, [R1+0x770] ;  /* 0x0007700001087983 */ /* 0x000f220000300800 */
[----:B------:R-:W4:Y:S02]  /*48620*/  LDL.LU R9, [R1+0x774] ;  /* 0x0007740001097983 */ /* 0x000f240000300800 */
[----:B------:R-:W4:Y:S02]  /*48630*/  LDL.LU R10, [R1+0x778] ;  /* 0x00077800010a7983 */ /* 0x000f240000300800 */
[----:B------:R-:W4:Y:S01]  /*48640*/  LDL.LU R11, [R1+0x77c] ;  /* 0x00077c00010b7983 */ /* 0x000f220000300800 */
[----:B---3--:R-:W-:Y:S01]  /*48650*/  STL.64 [R1+0x2dd8], R18 ;  /* 0x002dd81201007387 */ /* 0x008fe20000100a00 */
[----:B--2---:R0:W-:Y:S03]  /*48660*/  STL.64 [R1+0x2dd0], R16 ;  /* 0x002dd01001007387 */ /* 0x0041e60000100a00 */
[----:B0-----:R-:W2:Y:S01]  /*48670*/  LDL.LU R16, [R1+0x420] ;  /* 0x0004200001107983 */ /* 0x001ea20000300800 */
[----:B------:R-:W2:Y:S02]  /*48680*/  LDL.LU R17, [R1+0x424] ;  /* 0x0004240001117983 */ /* 0x000ea40000300800 */
[----:B------:R-:W3:Y:S02]  /*48690*/  LDL.LU R18, [R1+0x428] ;  /* 0x0004280001127983 */ /* 0x000ee40000300800 */
[----:B------:R-:W3:Y:S01]  /*486a0*/  LDL.LU R19, [R1+0x42c] ;  /* 0x00042c0001137983 */ /* 0x000ee20000300800 */
[----:B------:R-:W2:Y:S01]  /*486b0*/  LDL.LU R24, [R1+0x430] ;  /* 0x0004300001187983 */ /* 0x000ea20000300800 */
        /* <DEDUP_REMOVED lines=9> */
[----:B----4-:R-:W-:Y:S01]  /*48750*/  HMMA.16816.F32.BF16 R8, R4, R12, R8 ;  /* 0x0000000c0408723c */ /* 0x010fe20000041808 */
        /* <DEDUP_REMOVED lines=22> */
[----:B------:R-:W2:Y:S01]  /*488c0*/  LDL.LU R15, [R1+0x60c] ;  /* 0x00060c00010f7983 */ /* 0x000ea20000300800 */
[----:B----4-:R-:W-:Y:S01]  /*488d0*/  HMMA.16816.F32.BF16 R4, R4, R8, R24 ;  /* 0x000000080404723c */ /* 0x010fe20000041818 */
[----:B--2---:R-:W-:Y:S01]  /*488e0*/  STL.64 [R1+0x2d30], R14 ;  /* 0x002d300e01007387 */ /* 0x004fe20000100a00 */
[----:B------:R0:W-:Y:S03]  /*488f0*/  STL.64 [R1+0x2d28], R12 ;  /* 0x002d280c01007387 */ /* 0x0001e60000100a00 */
[----:B0-----:R-:W2:Y:S01]  /*48900*/  LDL.LU R12, [R1+0x610] ;  /* 0x00061000010c7983 */ /* 0x001ea20000300800 */
[----:B------:R-:W2:Y:S02]  /*48910*/  LDL.LU R13, [R1+0x614] ;  /* 0x00061400010d7983 */ /* 0x000ea40000300800 */
[----:B------:R-:W2:Y:S02]  /*48920*/  LDL.LU R14, [R1+0x618] ;  /* 0x00061800010e7983 */ /* 0x000ea40000300800 */
[----:B------:R-:W2:Y:S01]  /*48930*/  LDL.LU R15, [R1+0x61c] ;  /* 0x00061c00010f7983 */ /* 0x000ea20000300800 */
[----:B------:R-:W4:Y:S01]  /*48940*/  LDL.LU.64 R26, [R1+0x2e30] ;  /* 0x002e3000011a7983 */ /* 0x000f220000300a00 */
[----:B------:R-:W4:Y:S11]  /*48950*/  LDL.LU.64 R24, [R1+0x2e28] ;  /* 0x002e280001187983 */ /* 0x000f360000300a00 */
[----:B------:R-:W-:Y:S02]  /*48960*/  STL.64 [R1+0x430], R4 ;  /* 0x0004300401007387 */ /* 0x000fe40000100a00 */
[----:B------:R-:W-:Y:S01]  /*48970*/  STL.64 [R1+0x438], R6 ;  /* 0x0004380601007387 */ /* 0x000fe20000100a00 */
[C---:B----4-:R-:W-:Y:S01]  /*48980*/  HMMA.16816.F32.BF16 R20, R24.reuse, R20, R16 ;  /* 0x000000141814723c */ /* 0x050fe20000041810 */
[----:B------:R-:W4:Y:S01]  /*48990*/  LDL.LU.64 R18, [R1+0x2e20] ;  /* 0x002e200001127983 */ /* 0x000f220000300a00 */
[----:B------:R-:W4:Y:S11]  /*489a0*/  LDL.LU.64 R16, [R1+0x2e18] ;  /* 0x002e180001107983 */ /* 0x000f360000300a00 */
[----:B------:R-:W-:Y:S10]  /*489b0*/  @!UPT UIADD3 URZ, URZ, URZ, URZ ;  /* 0x0000003f3f3ff290 */ /* 0x000ff4000fffe03f */
        /* <DEDUP_REMOVED lines=24> */
[----:B----4-:R-:W-:Y:S02]  /*48b40*/  HMMA.16816.F32.BF16 R20, R24, R20, R16 ;  /* 0x000000141814723c */ /* 0x010fe40000041810 */
[----:B------:R-:W4:Y:S01]  /*48b50*/  LDL.LU.64 R18, [R1+0x2dc0] ;  /* 0x002dc00001127983 */ /* 0x000f220000300a00 */
[----:B------:R-:W4:Y:S11]  /*48b60*/  LDL.LU.64 R16, [R1+0x2db8] ;  /* 0x002db80001107983 */ /* 0x000f360000300a00 */
[----:B------:R-:W-:Y:S09]  /*48b70*/  @!UPT UIADD3 URZ, URZ, URZ, URZ ;  /* 0x0000003f3f3ff290 */ /* 0x000ff2000fffe03f */
[----:B------:R-:W-:Y:S01]  /*48b80*/  STL.64 [R1+0x680], R20 ;  /* 0x0006801401007387 */ /* 0x000fe20000100a00 */
[----:B------:R0:W-:Y:S03]  /*48b90*/  STL.64 [R1+0x688], R22 ;  /* 0x0006881601007387 */ /* 0x0001e60000100a00 */
[----:B0-----:R-:W2:Y:S01]  /*48ba0*/  LDL.LU.64 R22, [R1+0x2db0] ;  /* 0x002db00001167983 */ /* 0x001ea20000300a00 */
[----:B------:R-:W2:Y:S02]  /*48bb0*/  LDL.LU.64 R20, [R1+0x2da8] ;  /* 0x002da80001147983 */ /* 0x000ea40000300a00 */
[----:B------:R-:W-:Y:S02]  /*48bc0*/  IMAD.MOV.U32 R4, RZ, RZ, R2 ;  /* 0x000000ffff047224 */ /* 0x000fe400078e0002 */
[----:B------:R-:W-:-:S07]  /*48bd0*/  IMAD.MOV.U32 R5, RZ, RZ, R0 ;  /* 0x000000ffff057224 */ /* 0x000fce00078e0000 */
[C---:B--2---:R-:W-:Y:S01]  /*48be0*/  HMMA.16816.F32.BF16 R4, R24.reuse, R4, R20 ;  /* 0x000000041804723c */ /* 0x044fe20000041814 */
[----:B------:R-:W4:Y:S11]  /*48bf0*/  LDL.LU.64 R20, [R1+0x2da0] ;  /* 0x002da00001147983 */ /* 0x000f360000300a00 */
[----:B------:R-:W-:Y:S11]  /*48c00*/  @!UPT UIADD3 URZ, URZ, URZ, URZ ;  /* 0x0000003f3f3ff290 */ /* 0x000ff6000fffe03f */
[----:B------:R-:W-:Y:S01]  /*48c10*/  STL.64 [R1+0x670], R4 ;  /* 0x0006700401007387 */ /* 0x000fe20000100a00 */
[----:B------:R-:W-:Y:S02]  /*48c20*/  STL.64 [R1+0x678], R6 ;  /* 0x0006780601007387 */ /* 0x000fe40000100a00 */
[----:B------:R-:W0:Y:S02]  /*48c30*/  LDSM.16.MT88.4 R4, [R3+0xa080] ;  /* 0x00a080000304783b */ /* 0x000e240000004200 */
[----:B0-----:R-:W-:Y:S02]  /*48c40*/  STL.64 [R1+0x2be8], R6 ;  /* 0x002be80601007387 */ /* 0x001fe40000100a00 */
[----:B------:R0:W-:Y:S02]  /*48c50*/  STL.64 [R1+0x2be0], R4 ;  /* 0x002be00401007387 */ /* 0x0001e40000100a00 */
[----:B0-----:R-:W2:Y:S01]  /*48c60*/  LDL.LU R4, [R1+0x5f0] ;  /* 0x0005f00001047983 */ /* 0x001ea20000300800 */
[----:B------:R-:W2:Y:S02]  /*48c70*/  LDL.LU R5, [R1+0x5f4] ;  /* 0x0005f40001057983 */ /* 0x000ea40000300800 */
[----:B------:R-:W2:Y:S02]  /*48c80*/  LDL.LU R6, [R1+0x5f8] ;  /* 0x0005f80001067983 */ /* 0x000ea40000300800 */
[----:B------:R-:W2:Y:S01]  /*48c90*/  LDL.LU R7, [R1+0x5fc] ;  /* 0x0005fc0001077983 */ /* 0x000ea20000300800 */
        /* <DEDUP_REMOVED lines=29> */
[----:B------:R-:W4:Y:S11]  /*48e70*/  LDL.LU.64 R16, [R1+0x2d38] ;  /* 0x002d380001107983 */ /* 0x000f360000300a00 */
[----:B------:R-:W-:Y:S10]  /*48e80*/  @!UPT UIADD3 URZ, URZ, URZ, URZ ;  /* 0x0000003f3f3ff290 */ /* 0x000ff4000fffe03f */
[----:B------:R0:W-:Y:S01]  /*48e90*/  STL.64 [R1+0x620], R20 ;  /* 0x0006201401007387 */ /* 0x0001e20000100a00 */
[----:B------:R1:W-:Y:S03]  /*48ea0*/  STL.64 [R1+0x628], R22 ;  /* 0x0006281601007387 */ /* 0x0003e60000100a00 */
[----:B0-----:R-:W2:Y:S01]  /*48eb0*/  LDL.LU R20, [R1+0x1c0] ;  /* 0x0001c00001147983 */ /* 0x001ea20000300800 */
[----:B------:R-:W2:Y:S02]  /*48ec0*/  LDL.LU R21, [R1+0x1c4] ;  /* 0x0001c40001157983 */ /* 0x000ea40000300800 */
[----:B-1----:R-:W2:Y:S02]  /*48ed0*/  LDL.LU R22, [R1+0x1c8] ;  /* 0x0001c80001167983 */ /* 0x002ea40000300800 */
        /* <DEDUP_REMOVED lines=9> */
[----:B------:R-:W4:Y:S11]  /*48f70*/  LDL.LU.64 R12, [R1+0x2d18] ;  /* 0x002d1800010c7983 */ /* 0x000f360000300a00 */
[----:B------:R-:W-:Y:S10]  /*48f80*/  @!UPT UIADD3 URZ, URZ, URZ, URZ ;  /* 0x0000003f3f3ff290 */ /* 0x000ff4000fffe03f */
[----:B------:R0:W-:Y:S01]  /*48f90*/  STL.64 [R1+0x600], R16 ;  /* 0x0006001001007387 */ /* 0x0001e20000100a00 */
[----:B------:R-:W-:Y:S03]  /*48fa0*/  STL.64 [R1+0x608], R18 ;  /* 0x0006081201007387 */ /* 0x000fe60000100a00 */
[----:B0-----:R-:W2:Y:S02]  /*48fb0*/  LDL.LU.64 R16, [R1+0x2d10] ;  /* 0x002d100001107983 */ /* 0x001ea40000300a00 */
[C---:B--2---:R-:W-:Y:S11]  /*48fc0*/  HMMA.16816.F32.BF16 R4, R24.reuse, R16, R4 ;  /* 0x000000101804723c */ /* 0x044ff60000041804 */
[----:B------:R-:W-:Y:S11]  /*48fd0*/  @!UPT UIADD3 URZ, URZ, URZ, URZ ;  /* 0x0000003f3f3ff290 */ /* 0x000ff6000fffe03f */
[----:B------:R-:W-:Y:S01]  /*48fe0*/  @!UPT UIADD3 URZ, URZ, URZ, URZ ;  /* 0x0000003f3f3ff290 */ /* 0x000fe2000fffe03f */
[----:B------:R0:W-:Y:S01]  /*48ff0*/  STL.64 [R1+0x5f0], R4 ;  /* 0x0005f00401007387 */ /* 0x0001e20000100a00 */
[----:B------:R1:W-:Y:S03]  /*49000*/  STL.64 [R1+0x5f8], R6 ;  /* 0x0005f80601007387 */ /* 0x0003e60000100a00 */
[----:B0-----:R-:W2:Y:S01]  /*49010*/  LDL.LU R4, [R1+0x400] ;  /* 0x0004000001047983 */ /* 0x001ea20000300800 */
[----:B------:R-:W2:Y:S02]  /*49020*/  LDL.LU R5, [R1+0x404] ;  /* 0x0004040001057983 */ /* 0x000ea40000300800 */
[----:B-1----:R-:W2:Y:S02]  /*49030*/  LDL.LU R6, [R1+0x408] ;  /* 0x0004080001067983 */ /* 0x002ea40000300800 */
[----:B------:R-:W2:Y:S01]  /*49040*/  LDL.LU R7, [R1+0x40c] ;  /* 0x00040c0001077983 */ /* 0x000ea20000300800 */
[----:B------:R0:W-:Y:S04]  /*49050*/  STL.64 [R1+0x2c60], R16 ;  /* 0x002c601001007387 */ /* 0x0001e80000100a00 */
[----:B0-----:R-:W2:Y:S04]  /*49060*/  LDL.LU.64 R16, [R1+0x70] ;  /* 0x0000700001107983 */ /* 0x001ea80000300a00 */
[----:B--2---:R0:W-:Y:S04]  /*49070*/  STL.64 [R1+0x2cd0], R16 ;  /* 0x002cd01001007387 */ /* 0x0041e80000100a00 */
[----:B0-----:R-:W2:Y:S04]  /*49080*/  LDL.LU.64 R16, [R1+0x90] ;  /* 0x0000900001107983 */ /* 0x001ea80000300a00 */
[----:B--2---:R0:W-:Y:S04]  /*49090*/  STL.64 [R1+0x2ce8], R16 ;  /* 0x002ce81001007387 */ /* 0x0041e80000100a00 */
        /* <DEDUP_REMOVED lines=9> */
[----:B0-----:R-:W2:Y:S04]  /*49130*/  LDL.LU.64 R16, [R1+0xa0] ;  /* 0x0000a00001107983 */ /* 0x001ea80000300a00 */
[----:B--2---:R0:W-:Y:S04]  /*49140*/  STL.64 [R1+0x2cf0], R16 ;  /* 0x002cf01001007387 */ /* 0x0041e80000100a00 */
[----:B0-----:R-:W2:Y:S04]  /*49150*/  LDL.LU.64 R16, [R1+0xb0] ;  /* 0x0000b00001107983 */ /* 0x001ea80000300a00 */
[----:B--2---:R0:W-:Y:S04]  /*49160*/  STL.64 [R1+0x2cf8], R16 ;  /* 0x002cf81001007387 */ /* 0x0041e80000100a00 */
[----:B0-----:R-:W2:Y:S01]  /*49170*/  LDL.LU.64 R16, [R1+0xc0] ;  /* 0x0000c00001107983 */ /* 0x001ea20000300a00 */
[----:B------:R0:W-:Y:S02]  /*49180*/  STL [R1+0x2c18], R12 ;  /* 0x002c180c01007387 */ /* 0x0001e40000100800 */
[----:B------:R1:W-:Y:S01]  /*49190*/  STL [R1+0x2c14], R13 ;  /* 0x002c140d01007387 */ /* 0x0003e20000100800 */
[----:B0-----:R-:W4:Y:S01]  /*491a0*/  LDL.LU R12, [R1+0x3b0] ;  /* 0x0003b000010c7983 */ /* 0x001f220000300800 */
[----:B-1----:R-:W4:Y:S02]  /*491b0*/  LDL.LU R13, [R1+0x3b4] ;  /* 0x0003b400010d7983 */ /* 0x002f240000300800 */
[----:B------:R-:W2:Y:S02]  /*491c0*/  LDL.LU R14, [R1+0x3b8] ;  /* 0x0003b800010e7983 */ /* 0x000ea40000300800 */
[----:B------:R-:W2:Y:S01]  /*491d0*/  LDL.LU R15, [R1+0x3bc] ;  /* 0x0003bc00010f7983 */ /* 0x000ea20000300800 */
[----:B------:R-:W-:Y:S01]  /*491e0*/  HMMA.16816.F32.BF16 R24, R24, R8, R20 ;  /* 0x000000081818723c */ /* 0x000fe20000041814 */
[----:B--2---:R-:W-:Y:S01]  /*491f0*/  STL.64 [R1+0x2ce0], R14 ;  /* 0x002ce00e01007387 */ /* 0x004fe20000100a00 */
[----:B----4-:R0:W-:Y:S03]  /*49200*/  STL.64 [R1+0x2cd8], R12 ;  /* 0x002cd80c01007387 */ /* 0x0101e60000100a00 */
[----:B0-----:R-:W2:Y:S01]  /*49210*/  LDL.LU R12, [R1+0x3d0] ;  /* 0x0003d000010c7983 */ /* 0x001ea20000300800 */
[----:B------:R-:W2:Y:S02]  /*49220*/  LDL.LU R13, [R1+0x3d4] ;  /* 0x0003d400010d7983 */ /* 0x000ea40000300800 */
[----:B------:R-:W2:Y:S02]  /*49230*/  LDL.LU R14, [R1+0x3d8] ;  /* 0x0003d800010e7983 */ /* 0x000ea40000300800 */
[----:B------:R-:W2:Y:S01]  /*49240*/  LDL.LU R15, [R1+0x3dc] ;  /* 0x0003dc00010f7983 */ /* 0x000ea20000300800 */
[----:B------:R-:W4:Y:S01]  /*49250*/  LDL.LU.64 R22, [R1+0x2d08] ;  /* 0x002d080001167983 */ /* 0x000f220000300a00 */
[----:B------:R-:W4:Y:S11]  /*49260*/  LDL.LU.64 R20, [R1+0x2d00] ;  /* 0x002d000001147983 */ /* 0x000f360000300a00 */
[----:B------:R0:W-:Y:S02]  /*49270*/  STL.64 [R1+0x1d0], R24 ;  /* 0x0001d01801007387 */ /* 0x0001e40000100a00 */
[----:B------:R-:W-:Y:S01]  /*49280*/  STL.64 [R1+0x1d8], R26 ;  /* 0x0001d81a01007387 */ /* 0x000fe20000100a00 */
[----:B0-----:R-:W2:Y:S01]  /*49290*/  LDL.LU.64 R24, [R1+0x80] ;  /* 0x0000800001187983 */ /* 0x001ea20000300a00 */
[----:B---3--:R-:W-:Y:S02]  /*492a0*/  STL.64 [R1+0x2bf8], R10 ;  /* 0x002bf80a01007387 */ /* 0x008fe40000100a00 */
[----:B------:R0:W-:Y:S02]  /*492b0*/  STL.64 [R1+0x2bf0], R8 ;  /* 0x002bf00801007387 */ /* 0x0001e40000100a00 */
[----:B0-----:R-:W3:Y:S01]  /*492c0*/  LDL.LU R8, [R1+0x3e0] ;  /* 0x0003e00001087983 */ /* 0x001ee20000300800 */
[----:B------:R-:W3:Y:S02]  /*492d0*/  LDL.LU R9, [R1+0x3e4] ;  /* 0x0003e40001097983 */ /* 0x000ee40000300800 */
[----:B------:R-:W3:Y:S02]  /*492e0*/  LDL.LU R10, [R1+0x3e8] ;  /* 0x0003e800010a7983 */ /* 0x000ee40000300800 */
[----:B------:R-:W3:Y:S01]  /*492f0*/  LDL.LU R11, [R1+0x3ec] ;  /* 0x0003ec00010b7983 */ /* 0x000ee20000300800 */
[C---:B----4-:R-:W-:Y:S11]  /*49300*/  HMMA.16816.F32.BF16 R4, R20.reuse, R16, R4 ;  /* 0x000000101404723c */ /* 0x050ff60000041804 */
[----:B------:R-:W-:Y:S11]  /*49310*/  @!UPT UIADD3 URZ, URZ, URZ, URZ ;  /* 0x0000003f3f3ff290 */ /* 0x000ff6000fffe03f */
[----:B------:R-:W-:Y:S01]  /*49320*/  @!UPT UIADD3 URZ, URZ, URZ, URZ ;  /* 0x0000003f3f3ff290 */ /* 0x000fe2000fffe03f */
[----:B------:R0:W-:Y:S01]  /*49330*/  STL.64 [R1+0x420], R4 ;  /* 0x0004200401007387 */ /* 0x0001e20000100a00 */
[----:B------:R-:W-:Y:S02]  /*49340*/  STL.64 [R1+0x428], R6 ;  /* 0x0004280601007387 */ /* 0x000fe40000100a00 */
[----:B0-----:R-:W-:Y:S02]  /*49350*/  IMAD.MOV.U32 R4, RZ, RZ, R17 ;  /* 0x000000ffff047224 */ /* 0x001fe400078e0011 */
[----:B------:R-:W-:Y:S02]  /*49360*/  IMAD.MOV.U32 R5, RZ, RZ, R16 ;  /* 0x000000ffff057224 */ /* 0x000fe400078e0010 */
[----:B------:R-:W4:Y:S01]  /*49370*/  LDL.LU.64 R16, [R1+0x2cf8] ;  /* 0x002cf80001107983 */ /* 0x000f220000300a00 */
[----:B------:R0:W-:Y:S02]  /*49380*/  STL [R1+0x2c20], R4 ;  /* 0x002c200401007387 */ /* 0x0001e40000100800 */
[----:B------:R1:W-:Y:S01]  /*49390*/  STL [R1+0x2c1c], R5 ;  /* 0x002c1c0501007387 */ /* 0x0003e20000100800 */
[----:B0-----:R-:W4:Y:S01]  /*493a0*/  LDL.LU R4, [R1+0x3f0] ;  /* 0x0003f00001047983 */ /* 0x001f220000300800 */
[----:B-1----:R-:W4:Y:S02]  /*493b0*/  LDL.LU R5, [R1+0x3f4] ;  /* 0x0003f40001057983 */ /* 0x002f240000300800 */
[----:B------:R-:W4:Y:S02]  /*493c0*/  LDL.LU R6, [R1+0x3f8] ;  /* 0x0003f80001067983 */ /* 0x000f240000300800 */
[----:B------:R-:W4:Y:S02]  /*493d0*/  LDL.LU R7, [R1+0x3fc] ;  /* 0x0003fc0001077983 */ /* 0x000f240000300800 */
[C---:B----4-:R-:W-:Y:S11]  /*493e0*/  HMMA.16816.F32.BF16 R4, R20.reuse, R16, R4 ;  /* 0x000000101404723c */ /* 0x050ff60000041804 */
[----:B------:R-:W-:Y:S11]  /*493f0*/  @!UPT UIADD3 URZ, URZ, URZ, URZ ;  /* 0x0000003f3f3ff290 */ /* 0x000ff6000fffe03f */
[----:B------:R-:W-:Y:S01]  /*49400*/  @!UPT UIADD3 URZ, URZ, URZ, URZ ;  /* 0x0000003f3f3ff290 */ /* 0x000fe2000fffe03f */
[----:B------:R-:W-:Y:S01]  /*49410*/  STL.64 [R1+0x410], R4 ;  /* 0x0004100401007387 */ /* 0x000fe20000100a00 */
[----:B------:R0:W-:Y:S02]  /*49420*/  STL.64 [R1+0x418], R6 ;  /* 0x0004180601007387 */ /* 0x0001e40000100a00 */
[----:B0-----:R-:W-:Y:S02]  /*49430*/  IMAD.MOV.U32 R7, RZ, RZ, R16 ;  /* 0x000000ffff077224 */ /* 0x001fe400078e0010 */
[----:B------:R-:W-:Y:S02]  /*49440*/  IMAD.MOV.U32 R6, RZ, RZ, R17 ;  /* 0x000000ffff067224 */ /* 0x000fe400078e0011 */
[----:B------:R-:W3:Y:S01]  /*49450*/  LDL.LU.64 R16, [R1+0x2cf0] ;  /* 0x002cf00001107983 */ /* 0x000ee20000300a00 */
[----:B------:R-:W-:Y:S02]  /*49460*/  STL [R1+0x2c24], R7 ;  /* 0x002c240701007387 */ /* 0x000fe40000100800 */
[----:B------:R0:W-:Y:S02]  /*49470*/  STL [R1+0x2c88], R6 ;  /* 0x002c880601007387 */ /* 0x0001e40000100800 */
[----:B------:R-:W4:Y:S01]  /*49480*/  LDL.LU R4, [R1+0x3c0] ;  /* 0x0003c00001047983 */ /* 0x000f220000300800 */
[----:B------:R-:W4:Y:S04]  /*49490*/  LDL.LU R5, [R1+0x3c4] ;  /* 0x0003c40001057983 */ /* 0x000f280000300800 */
[----:B0-----:R-:W4:Y:S01]  /*494a0*/  LDL.LU R6, [R1+0x3c8] ;  /* 0x0003c80001067983 */ /* 0x001f220000300800 */
[----:B------:R-:W4:Y:S01]  /*494b0*/  LDL.LU R7, [R1+0x3cc] ;  /* 0x0003cc0001077983 */ /* 0x000f220000300800 */
        /* <DEDUP_REMOVED lines=16> */
[----:B------:R-:W2:Y:S01]  /*495c0*/  LDL.LU.64 R16, [R1+0x2cd0] ;  /* 0x002cd00001107983 */ /* 0x000ea20000300a00 */
[C---:B----4-:R-:W-:Y:S01]  /*495d0*/  HMMA.16816.F32.BF16 R4, R20.reuse, R24, R4 ;  /* 0x000000181404723c */ /* 0x050fe20000041804 */
[----:B------:R-:W-:Y:S01]  /*495e0*/  STL.64 [R1+0x2c30], R10 ;  /* 0x002c300a01007387 */ /* 0x000fe20000100a00 */
[----:B------:R-:W-:Y:S11]  /*495f0*/  STL.64 [R1+0x2c28], R8 ;  /* 0x002c280801007387 */ /* 0x000ff60000100a00 */
[----:B------:R-:W-:Y:S10]  /*49600*/  @!UPT UIADD3 URZ, URZ, URZ, URZ ;  /* 0x0000003f3f3ff290 */ /* 0x000ff4000fffe03f */
[----:B------:R-:W-:Y:S01]  /*49610*/  STL.64 [R1+0x3e0], R4 ;  /* 0x0003e00401007387 */ /* 0x000fe20000100a00 */
[----:B------:R2:W-:Y:S02]  /*49620*/  STL.64 [R1+0x3e8], R6 ;  /* 0x0003e80601007387 */ /* 0x0005e40000100a00 */
[----:B--2---:R-:W-:Y:S07]  /*49630*/  HMMA.16816.F32.BF16 R4, R20, R16, R12 ;  /* 0x000000101404723c */ /* 0x004fee000004180c */
[----:B------:R-:W-:-:S02]  /*49640*/  IMAD.MOV.U32 R15, RZ, RZ, R16 ;  /* 0x000000ffff0f7224 */ /* 0x000fc400078e0010 */
[----:B------:R-:W-:Y:S11]  /*49650*/  IMAD.MOV.U32 R0, RZ, RZ, R17 ;  /* 0x000000ffff007224 */ /* 0x000ff600078e0011 */
[----:B------:R-:W-:Y:S03]  /*49660*/  @!UPT UIADD3 URZ, URZ, URZ, URZ ;  /* 0x0000003f3f3ff290 */ /* 0x000fe6000fffe03f */
[----:B------:R0:W-:Y:S01]  /*49670*/  STL.64 [R1+0x3d0], R4 ;  /* 0x0003d00401007387 */ /* 0x0001e20000100a00 */
[----:B------:R1:W-:Y:S02]  /*49680*/  STL.64 [R1+0x3d8], R6 ;  /* 0x0003d80601007387 */ /* 0x0003e40000100a00 */
[----:B------:R2:W-:Y:S02]  /*49690*/  STL [R1+0x2ca0], R15 ;  /* 0x002ca00f01007387 */ /* 0x0005e40000100800 */
[----:B------:R-:W3:Y:S01]  /*496a0*/  LDL.LU R8, [R1+0x350] ;  /* 0x0003500001087983 */ /* 0x000ee20000300800 */
[----:B------:R-:W3:Y:S01]  /*496b0*/  LDL.LU R9, [R1+0x354] ;  /* 0x0003540001097983 */ /* 0x000ee20000300800 */
[----:B------:R-:W4:Y:S02]  /*496c0*/  LDL.LU R10, [R1+0x358] ;  /* 0x00035800010a7983 */ /* 0x000f240000300800 */
[----:B------:R-:W4:Y:S02]  /*496d0*/  LDL.LU R11, [R1+0x35c] ;  /* 0x00035c00010b7983 */ /* 0x000f240000300800 */
[----:B------:R-:W3:Y:S01]  /*496e0*/  LDL.LU R16, [R1+0x370] ;  /* 0x0003700001107983 */ /* 0x000ee20000300800 */
[----:B------:R-:W3:Y:S01]  /*496f0*/  LDL.LU R17, [R1+0x374] ;  /* 0x0003740001117983 */ /* 0x000ee20000300800 */
[----:B------:R-:W3:Y:S02]  /*49700*/  LDL.LU R18, [R1+0x378] ;  /* 0x0003780001127983 */ /* 0x000ee40000300800 */
[----:B------:R-:W3:Y:S01]  /*49710*/  LDL.LU R19, [R1+0x37c] ;  /* 0x00037c0001137983 */ /* 0x000ee20000300800 */
[----:B0-----:R-:W3:Y:S01]  /*49720*/  LDL.LU R4, [R1+0x390] ;  /* 0x0003900001047983 */ /* 0x001ee20000300800 */
[----:B------:R-:W3:Y:S02]  /*49730*/  LDL.LU R5, [R1+0x394] ;  /* 0x0003940001057983 */ /* 0x000ee40000300800 */
[----:B-1----:R-:W3:Y:S02]  /*49740*/  LDL.LU R6, [R1+0x398] ;  /* 0x0003980001067983 */ /* 0x002ee40000300800 */
[----:B------:R-:W3:Y:S01]  /*49750*/  LDL.LU R7, [R1+0x39c] ;  /* 0x00039c0001077983 */ /* 0x000ee20000300800 */
[----:B------:R-:W3:Y:S01]  /*49760*/  LDL.LU R12, [R1+0x960] ;  /* 0x00096000010c7983 */ /* 0x000ee20000300800 */
[----:B------:R-:W3:Y:S02]  /*49770*/  LDL.LU R13, [R1+0x964] ;  /* 0x00096400010d7983 */ /* 0x000ee40000300800 */
[----:B------:R-:W3:Y:S02]  /*49780*/  LDL.LU R14, [R1+0x968] ;  /* 0x00096800010e7983 */ /* 0x000ee40000300800 */
[----:B--2---:R-:W3:Y:S01]  /*49790*/  LDL.LU R15, [R1+0x96c] ;  /* 0x00096c00010f7983 */ /* 0x004ee20000300800 */
[----:B------:R-:W2:Y:S01]  /*497a0*/  LDL R27, [R1+0xf70] ;  /* 0x000f7000011b7983 */ /* 0x000ea20000100800 */
[----:B------:R-:W-:-:S02]  /*497b0*/  IMAD.MOV.U32 R3, RZ, RZ, R24 ;  /* 0x000000ffff037224 */ /* 0x000fc400078e0018 */
[----:B------:R-:W-:Y:S01]  /*497c0*/  IMAD.MOV.U32 R28, RZ, RZ, R25 ;  /* 0x000000ffff1c7224 */ /* 0x000fe200078e0019 */
[----:B--2---:R-:W-:Y:S01]  /*497d0*/  STL [R1+0x2cc0], R27 ;  /* 0x002cc01b01007387 */ /* 0x004fe20000100800 */
[----:B------:R-:W2:Y:S02]  /*497e0*/  LDL.LU.64 R24, [R1+0x60] ;  /* 0x0000600001187983 */ /* 0x000ea40000300a00 */
[----:B---3--:R-:W-:Y:S02]  /*497f0*/  STL.64 [R1+0x2cb0], R14 ;  /* 0x002cb00e01007387 */ /* 0x008fe40000100a00 */
[----:B------:R0:W-:Y:S02]  /*49800*/  STL.64 [R1+0x2ca8], R12 ;  /* 0x002ca80c01007387 */ /* 0x0001e40000100a00 */
[----:B0-----:R-:W3:Y:S04]  /*49810*/  LDL.LU.64 R12, [R1+0x50] ;  /* 0x00005000010c7983 */ /* 0x001ee80000300a00 */
[----:B---3--:R0:W-:Y:S04]  /*49820*/  STL.64 [R1+0x2cc8], R12 ;  /* 0x002cc80c01007387 */ /* 0x0081e80000100a00 */
[----:B0-----:R-:W2:Y:S01]  /*49830*/  LDL.LU R12, [R1+0x3a0] ;  /* 0x0003a000010c7983 */ /* 0x001ea20000300800 */
[----:B------:R-:W2:Y:S02]  /*49840*/  LDL.LU R13, [R1+0x3a4] ;  /* 0x0003a400010d7983 */ /* 0x000ea40000300800 */
[----:B------:R-:W2:Y:S02]  /*49850*/  LDL.LU R14, [R1+0x3a8] ;  /* 0x0003a800010e7983 */ /* 0x000ea40000300800 */
[----:B------:R-:W2:Y:S01]  /*49860*/  LDL.LU R15, [R1+0x3ac] ;  /* 0x0003ac00010f7983 */ /* 0x000ea20000300800 */
[----:B------:R-:W-:Y:S01]  /*49870*/  STL.64 [R1+0x2c98], R6 ;  /* 0x002c980601007387 */ /* 0x000fe20000100a00 */
[----:B------:R0:W-:Y:S03]  /*49880*/  STL.64 [R1+0x2c90], R4 ;  /* 0x002c900401007387 */ /* 0x0001e60000100a00 */
[----:B0-----:R-:W3:Y:S04]  /*49890*/  LDL.LU.64 R4, [R1+0x40] ;  /* 0x0000400001047983 */ /* 0x001ee80000300a00 */
[----:B---3--:R0:W-:Y:S04]  /*498a0*/  STL.64 [R1+0x2cb8], R4 ;  /* 0x002cb80401007387 */ /* 0x0081e80000100a00 */
[----:B0-----:R-:W3:Y:S01]  /*498b0*/  LDL.LU R4, [R1+0x970] ;  /* 0x0009700001047983 */ /* 0x001ee20000300800 */
[----:B------:R-:W3:Y:S02]  /*498c0*/  LDL.LU R5, [R1+0x974] ;  /* 0x0009740001057983 */ /* 0x000ee40000300800 */
[----:B------:R-:W3:Y:S02]  /*498d0*/  LDL.LU R6, [R1+0x978] ;  /* 0x0009780001067983 */ /* 0x000ee40000300800 */
[----:B------:R-:W3:Y:S01]  /*498e0*/  LDL.LU R7, [R1+0x97c] ;  /* 0x00097c0001077983 */ /* 0x000ee20000300800 */
[----:B------:R-:W-:Y:S01]  /*498f0*/  STL.64 [R1+0x2c70], R18 ;  /* 0x002c701201007387 */ /* 0x000fe20000100a00 */
[----:B------:R0:W-:Y:S03]  /*49900*/  STL.64 [R1+0x2c68], R16 ;  /* 0x002c681001007387 */ /* 0x0001e60000100a00 */
[----:B0-----:R-:W2:Y:S04]  /*49910*/  LDL.LU.64 R16, [R1+0x20] ;  /* 0x0000200001107983 */ /* 0x001ea80000300a00 */
[----:B--2---:R0:W-:Y:S04]  /*49920*/  STL.64 [R1+0x2c80], R16 ;  /* 0x002c801001007387 */ /* 0x0041e80000100a00 */
[----:B0-----:R-:W2:Y:S01]  /*49930*/  LDL.LU.64 R16, [R1+0x30] ;  /* 0x0000300001107983 */ /* 0x001ea20000300a00 */
[----:B----4-:R-:W-:Y:S02]  /*49940*/  STL.64 [R1+0x2c48], R10 ;  /* 0x002c480a01007387 */ /* 0x010fe40000100a00 */
[----:B------:R0:W-:Y:S02]  /*49950*/  STL.64 [R1+0x2c40], R8 ;  /* 0x002c400801007387 */ /* 0x0001e40000100a00 */
[----:B0-----:R-:W4:Y:S01]  /*49960*/  LDL.LU R8, [R1+0x360] ;  /* 0x0003600001087983 */ /* 0x001f220000300800 */
[----:B------:R-:W4:Y:S02]  /*49970*/  LDL.LU R9, [R1+0x364] ;  /* 0x0003640001097983 */ /* 0x000f240000300800 */
[----:B------:R-:W2:Y:S02]  /*49980*/  LDL.LU R10, [R1+0x368] ;  /* 0x00036800010a7983 */ /* 0x000ea40000300800 */
[----:B------:R-:W2:Y:S01]  /*49990*/  LDL.LU R11, [R1+0x36c] ;  /* 0x00036c00010b7983 */ /* 0x000ea20000300800 */
[----:B------:R-:W-:Y:S01]  /*499a0*/  HMMA.16816.F32.BF16 R12, R20, R24, R12 ;  /* 0x00000018140c723c */ /* 0x000fe2000004180c */
[----:B--2---:R-:W-:Y:S01]  /*499b0*/  STL.64 [R1+0x2c58], R10 ;  /* 0x002c580a01007387 */ /* 0x004fe20000100a00 */
[----:B----4-:R0:W-:Y:S03]  /*499c0*/  STL.64 [R1+0x2c50], R8 ;  /* 0x002c500801007387 */ /* 0x0101e60000100a00 */
[----:B0-----:R-:W2:Y:S04]  /*499d0*/  LDL.LU.64 R8, [R1+0x10] ;  /* 0x0000100001087983 */ /* 0x001ea80000300a00 */
[----:B--2---:R0:W-:Y:S04]  /*499e0*/  STL.64 [R1+0x2c78], R8 ;  /* 0x002c780801007387 */ /* 0x0041e80000100a00 */
[----:B0-----:R-:W2:Y:S01]  /*499f0*/  LDL.LU R8, [R1+0x380] ;  /* 0x0003800001087983 */ /* 0x001ea20000300800 */
[----:B------:R-:W2:Y:S02]  /*49a00*/  LDL.LU R9, [R1+0x384] ;  /* 0x0003840001097983 */ /* 0x000ea40000300800 */
[----:B------:R-:W2:Y:S02]  /*49a10*/  LDL.LU R10, [R1+0x388] ;  /* 0x00038800010a7983 */ /* 0x000ea40000300800 */
[----:B------:R-:W2:Y:S05]  /*49a20*/  LDL.LU R11, [R1+0x38c] ;  /* 0x00038c00010b7983 */ /* 0x000eaa0000300800 */
[----:B------:R0:W-:Y:S01]  /*49a30*/  STL.64 [R1+0x3c0], R12 ;  /* 0x0003c00c01007387 */ /* 0x0001e20000100a00 */
[----:B------:R-:W-:Y:S03]  /*49a40*/  STL.64 [R1+0x3c8], R14 ;  /* 0x0003c80e01007387 */ /* 0x000fe60000100a00 */
[----:B0-----:R-:W3:Y:S01]  /*49a50*/  LDL.LU.64 R12, [R1+0x2cc8] ;  /* 0x002cc800010c7983 */ /* 0x001ee20000300a00 */
[----:B------:R-:W4:Y:S02]  /*49a60*/  LDL.LU R27, [R1+0x2cc0] ;  /* 0x002cc000011b7983 */ /* 0x000f240000300800 */
[----:B------:R-:W-:-:S02]  /*49a70*/  IMAD.MOV.U32 R29, RZ, RZ, R24 ;  /* 0x000000ffff1d7224 */ /* 0x000fc400078e0018 */
[----:B------:R-:W-:Y:S02]  /*49a80*/  IMAD.MOV.U32 R2, RZ, RZ, R25 ;  /* 0x000000ffff027224 */ /* 0x000fe400078e0019 */
[----:B----4-:R-:W0:Y:S04]  /*49a90*/  LDSM.16.MT88.4 R24, [R27+0xb000] ;  /* 0x00b000001b18783b */ /* 0x010e280000004200 */
[----:B0-----:R-:W-:Y:S01]  /*49aa0*/  STL.64 [R1+0x2a88], R26 ;  /* 0x002a881a01007387 */ /* 0x001fe20000100a00 */
[----:B------:R0:W-:Y:S03]  /*49ab0*/  STL.64 [R1+0x2a80], R24 ;  /* 0x002a801801007387 */ /* 0x0001e60000100a00 */
[----:B0-----:R-:W4:Y:S01]  /*49ac0*/  LDL.LU R24, [R1+0x5a0] ;  /* 0x0005a00001187983 */ /* 0x001f220000300800 */
[----:B------:R-:W4:Y:S02]  /*49ad0*/  LDL.LU R25, [R1+0x5a4] ;  /* 0x0005a40001197983 */ /* 0x000f240000300800 */
[----:B------:R-:W2:Y:S02]  /*49ae0*/  LDL.LU R26, [R1+0x5a8] ;  /* 0x0005a800011a7983 */ /* 0x000ea40000300800 */
[----:B------:R-:W2:Y:S01]  /*49af0*/  LDL.LU R27, [R1+0x5ac] ;  /* 0x0005ac00011b7983 */ /* 0x000ea20000300800 */
[C---:B---3--:R-:W-:Y:S01]  /*49b00*/  HMMA.16816.F32.BF16 R4, R20.reuse, R12, R4 ;  /* 0x0000000c1404723c */ /* 0x048fe20000041804 */
[----:B--2---:R-:W-:Y:S01]  /*49b10*/  STL.64 [R1+0x2a98], R26 ;  /* 0x002a981a01007387 */ /* 0x004fe20000100a00 */
[----:B----4-:R0:W-:Y:S03]  /*49b20*/  STL.64 [R1+0x2a90], R24 ;  /* 0x002a901801007387 */ /* 0x0101e60000100a00 */
[----:B0-----:R-:W2:Y:S01]  /*49b30*/  LDL.LU R24, [R1] ;  /* 0x0000000001187983 */ /* 0x001ea20000300800 */
[----:B------:R-:W2:Y:S11]  /*49b40*/  LDL.LU R25, [R1+0x4] ;  /* 0x0000040001197983 */ /* 0x000eb60000300800 */
[----:B------:R-:W-:Y:S06]  /*49b50*/  @!UPT UIADD3 URZ, URZ, URZ, URZ ;  /* 0x0000003f3f3ff290 */ /* 0x000fec000fffe03f */
[----:B------:R0:W-:Y:S02]  /*49b60*/  STL.64 [R1+0x3b0], R4 ;  /* 0x0003b00401007387 */ /* 0x0001e40000100a00 */
[----:B------:R-:W-:Y:S02]  /*49b70*/  STL.64 [R1+0x3b8], R6 ;  /* 0x0003b80601007387 */ /* 0x000fe40000100a00 */
[----:B------:R-:W-:Y:S02]  /*49b80*/  IMAD.MOV.U32 R27, RZ, RZ, R12 ;  /* 0x000000ffff1b7224 */ /* 0x000fe400078e000c */
[----:B------:R-:W-:Y:S01]  /*49b90*/  IMAD.MOV.U32 R26, RZ, RZ, R13 ;  /* 0x000000ffff1a7224 */ /* 0x000fe200078e000d */
[----:B0-----:R-:W3:Y:S01]  /*49ba0*/  LDL.LU.64 R4, [R1+0x2cb8] ;  /* 0x002cb80001047983 */ /* 0x001ee20000300a00 */
[----:B------:R-:W3:Y:S02]  /*49bb0*/  LDL.LU.64 R14, [R1+0x2cb0] ;  /* 0x002cb000010e7983 */ /* 0x000ee40000300a00 */
[----:B------:R-:W3:Y:S02]  /*49bc0*/  LDL.LU.64 R12, [R1+0x2ca8] ;  /* 0x002ca800010c7983 */ /* 0x000ee40000300a00 */
[C---:B---3--:R-:W-:Y:S11]  /*49bd0*/  HMMA.16816.F32.BF16 R12, R20.reuse, R4, R12 ;  /* 0x00000004140c723c */ /* 0x048ff6000004180c */
[----:B------:R-:W-:Y:S11]  /*49be0*/  @!UPT UIADD3 URZ, URZ, URZ, URZ ;  /* 0x0000003f3f3ff290 */ /* 0x000ff6000fffe03f */
[----:B------:R-:W-:Y:S01]  /*49bf0*/  @!UPT UIADD3 URZ, URZ, URZ, URZ ;  /* 0x0000003f3f3ff290 */ /* 0x000fe2000fffe03f */
[----:B------:R0:W-:Y:S01]  /*49c00*/  STL.64 [R1+0x3a0], R12 ;  /* 0x0003a00c01007387 */ /* 0x0001e20000100a00 */
[----:B------:R1:W-:Y:S02]  /*49c10*/  STL.64 [R1+0x3a8], R14 ;  /* 0x0003a80e01007387 */ /* 0x0003e40000100a00 */
[----:B0-----:R-:W-:Y:S01]  /*49c20*/  IMAD.MOV.U32 R13, RZ, RZ, R4 ;  /* 0x000000ffff0d7224 */ /* 0x001fe200078e0004 */
[----:B-1----:R-:W3:Y:S01]  /*49c30*/  LDL.LU R15, [R1+0x2ca0] ;  /* 0x002ca000010f7983 */ /* 0x002ee20000300800 */
[----:B------:R-:W-:Y:S02]  /*49c40*/  IMAD.MOV.U32 R14, RZ, RZ, R5 ;  /* 0x000000ffff0e7224 */ /* 0x000fe400078e0005 */
[----:B------:R-:W4:Y:S02]  /*49c50*/  LDL.LU.64 R6, [R1+0x2c98] ;  /* 0x002c980001067983 */ /* 0x000f240000300a00 */
[----:B------:R-:W4:Y:S02]  /*49c60*/  LDL.LU.64 R4, [R1+0x2c90] ;  /* 0x002c900001047983 */ /* 0x000f240000300a00 */
[----:B------:R-:W-:Y:S01]  /*49c70*/  IMAD.MOV.U32 R12, RZ, RZ, R17 ;  /* 0x000000ffff0c7224 */ /* 0x000fe200078e0011 */
[C---:B----4-:R-:W-:Y:S11]  /*49c80*/  HMMA.16816.F32.BF16 R4, R20.reuse, R16, R4 ;  /* 0x000000101404723c */ /* 0x050ff60000041804 */
[----:B------:R-:W-:Y:S11]  /*49c90*/  @!UPT UIADD3 URZ, URZ, URZ, URZ ;  /* 0x0000003f3f3ff290 */ /* 0x000ff6000fffe03f */
[----:B------:R-:W-:Y:S01]  /*49ca0*/  @!UPT UIADD3 URZ, URZ, URZ, URZ ;  /* 0x0000003f3f3ff290 */ /* 0x000fe2000fffe03f */
[----:B------:R0:W-:Y:S01]  /*49cb0*/  STL.64 [R1+0x390], R4 ;  /* 0x0003900401007387 */ /* 0x0001e20000100a00 */
[----:B------:R1:W-:Y:S02]  /*49cc0*/  STL.64 [R1+0x398], R6 ;  /* 0x0003980601007387 */ /* 0x0003e40000100a00 */
[----:B0-----:R-:W-:Y:S01]  /*49cd0*/  IMAD.MOV.U32 R5, RZ, RZ, R16 ;  /* 0x000000ffff057224 */ /* 0x001fe200078e0010 */
[----:B-1----:R-:W4:Y:S01]  /*49ce0*/  LDL.LU R6, [R1+0x2c88] ;  /* 0x002c880001067983 */ /* 0x002f220000300800 */
[----:B------:R-:W2:Y:S02]  /*49cf0*/  LDL.LU.64 R16, [R1+0x2c80] ;  /* 0x002c800001107983 */ /* 0x000ea40000300a00 */
        /* <DEDUP_REMOVED lines=17> */
[----:B------:R-:W2:Y:S01]  /*49e10*/  LDL.LU.64 R10, [R1+0x2c58] ;  /* 0x002c5800010a7983 */ /* 0x000ea20000300a00 */
[----:B------:R-:W2:Y:S02]  /*49e20*/  LDL.LU.64 R8, [R1+0x2c50] ;  /* 0x002c500001087983 */ /* 0x000ea40000300a00 */
        /* <DEDUP_REMOVED lines=8> */
[----:B0-----:R-:W-:Y:S02]  /*49eb0*/  IMAD.MOV.U32 R24, RZ, RZ, R18 ;  /* 0x000000ffff187224 */ /* 0x001fe400078e0012 */
[----:B------:R-:W-:Y:S01]  /*49ec0*/  IMAD.MOV.U32 R25, RZ, RZ, R19 ;  /* 0x000000ffff197224 */ /* 0x000fe200078e0013 */
[----:B------:R-:W3:Y:S01]  /*49ed0*/  LDL.LU R18, [R1+0x2c3c] ;  /* 0x002c3c0001127983 */ /* 0x000ee20000300800 */
[----:B------:R-:W3:Y:S03]  /*49ee0*/  LDL.LU R19, [R1+0x2c38] ;  /* 0x002c380001137983 */ /* 0x000ee60000300800 */
[----:B------:R0:W-:Y:S02]  /*49ef0*/  STL.64 [R1+0x2ac8], R24 ;  /* 0x002ac81801007387 */ /* 0x0001e40000100a00 */
[----:B0-----:R-:W-:-:S02]  /*49f00*/  IMAD.MOV.U32 R24, RZ, RZ, R7 ;  /* 0x000000ffff187224 */ /* 0x001fc400078e0007 */
[----:B------:R-:W-:Y:S01]  /*49f10*/  IMAD.MOV.U32 R25, RZ, RZ, R4 ;  /* 0x000000ffff197224 */ /* 0x000fe200078e0004 */
[----:B--2---:R-:W-:Y:S11]  /*49f20*/  HMMA.16816.F32.BF16 R8, R20, R16, R8 ;  /* 0x000000101408723c */ /* 0x004ff60000041808 */
[----:B------:R-:W-:Y:S11]  /*49f30*/  @!UPT UIADD3 URZ, URZ, URZ, URZ ;  /* 0x0000003f3f3ff290 */ /* 0x000ff6000fffe03f */
[----:B------:R-:W-:Y:S01]  /*49f40*/  @!UPT UIADD3 URZ, URZ, URZ, URZ ;  /* 0x0000003f3f3ff290 */ /* 0x000fe2000fffe03f */
[----:B------:R-:W-:Y:S01]  /*49f50*/  STL.64 [R1+0x350], R8 ;  /* 0x0003500801007387 */ /* 0x000fe20000100a00 */
[----:B------:R0:W-:Y:S03]  /*49f60*/  STL.64 [R1+0x358], R10 ;  /* 0x0003580a01007387 */ /* 0x0001e60000100a00 */
[----:B0-----:R-:W2:Y:S01]  /*49f70*/  LDL.LU.64 R10, [R1+0x2c30] ;  /* 0x002c3000010a7983 */ /* 0x001ea20000300a00 */
[----:B------:R-:W2:Y:S02]  /*49f80*/  LDL.LU.64 R8, [R1+0x2c28] ;  /* 0x002c280001087983 */ /* 0x000ea40000300a00 */
[----:B------:R-:W2:Y:S02]  /*49f90*/  LDL.LU R7, [R1+0x2c24] ;  /* 0x002c240001077983 */ /* 0x000ea40000300800 */
[----:B------:R-:W2:Y:S01]  /*49fa0*/  LDL.LU R4, [R1+0x2c20] ;  /* 0x002c200001047983 */ /* 0x000ea20000300800 */
[----:B------:R-:W-:Y:S01]  /*49fb0*/  STL.64 [R1+0x2ae0], R24 ;  /* 0x002ae01801007387 */ /* 0x000fe20000100a00 */
[----:B---3--:R-:W-:Y:S02]  /*49fc0*/  STL.64 [R1+0x2aa8], R18 ;  /* 0x002aa81201007387 */ /* 0x008fe40000100a00 */
[----:B------:R0:W-:Y:S02]  /*49fd0*/  STL.64 [R1+0x2aa0], R16 ;  /* 0x002aa01001007387 */ /* 0x0001e40000100a00 */
[----:B0-----:R-:W3:Y:S01]  /*49fe0*/  LDL.LU R16, [R1+0x5b0] ;  /* 0x0005b00001107983 */ /* 0x001ee20000300800 */
[----:B------:R-:W3:Y:S02]  /*49ff0*/  LDL.LU R17, [R1+0x5b4] ;  /* 0x0005b40001117983 */ /* 0x000ee40000300800 */
[----:B------:R-:W2:Y:S02]  /*4a000*/  LDL.LU R18, [R1+0x5b8] ;  /* 0x0005b80001127983 */ /* 0x000ea40000300800 */
[----:B------:R-:W2:Y:S02]  /*4a010*/  LDL.LU R19, [R1+0x5bc] ;  /* 0x0005bc0001137983 */ /* 0x000ea40000300800 */
[----:B------:R-:W-:-:S02]  /*4a020*/  IMAD.MOV.U32 R24, RZ, RZ, R5 ;  /* 0x000000ffff187224 */ /* 0x000fc400078e0005 */
        /* <DEDUP_REMOVED lines=9> */
[----:B0-----:R-:W-:-:S02]  /*4a0c0*/  IMAD.MOV.U32 R24, RZ, RZ, R27 ;  /* 0x000000ffff187224 */ /* 0x001fc400078e001b */
[----:B--2---:R-:W-:Y:S01]  /*4a0d0*/  STL.64 [R1+0x2ac0], R18 ;  /* 0x002ac01201007387 */ /* 0x004fe20000100a00 */
[----:B---3--:R0:W-:Y:S03]  /*4a0e0*/  STL.64 [R1+0x2ab8], R16 ;  /* 0x002ab81001007387 */ /* 0x0081e60000100a00 */
[----:B0-----:R-:W2:Y:S01]  /*4a0f0*/  LDL.LU R16, [R1+0x5c0] ;  /* 0x0005c00001107983 */ /* 0x001ea20000300800 */
[----:B------:R-:W2:Y:S02]  /*4a100*/  LDL.LU R17, [R1+0x5c4] ;  /* 0x0005c40001117983 */ /* 0x000ea40000300800 */
[----:B------:R-:W3:Y:S02]  /*4a110*/  LDL.LU R18, [R1+0x5c8] ;  /* 0x0005c80001127983 */ /* 0x000ee40000300800 */
[----:B------:R-:W3:Y:S01]  /*4a120*/  LDL.LU R19, [R1+0x5cc] ;  /* 0x0005cc0001137983 */ /* 0x000ee20000300800 */
[----:B------:R-:W2:Y:S01]  /*4a130*/  LDL R27, [R1+0xf70] ;  /* 0x000f7000011b7983 */ /* 0x000ea20000100800 */
[----:B------:R-:W-:-:S03]  /*4a140*/  IMAD.MOV.U32 R25, RZ, RZ, R26 ;  /* 0x000000ffff197224 */ /* 0x000fc600078e001a */
[----:B--2---:R-:W-:Y:S02]  /*4a150*/  STL [R1+0x2b38], R27 ;  /* 0x002b381b01007387 */ /* 0x004fe40000100800 */
[----:B------:R0:W-:Y:S02]  /*4a160*/  STL.64 [R1+0x2b30], R24 ;  /* 0x002b301801007387 */ /* 0x0001e40000100a00 */
[----:B0-----:R-:W2:Y:S01]  /*4a170*/  LDL.LU R24, [R1+0x150] ;  /* 0x0001500001187983 */ /* 0x001ea20000300800 */
[----:B------:R-:W2:Y:S02]  /*4a180*/  LDL.LU R25, [R1+0x154] ;  /* 0x0001540001197983 */ /* 0x000ea40000300800 */
[----:B------:R-:W2:Y:S02]  /*4a190*/  LDL.LU R26, [R1+0x158] ;  /* 0x00015800011a7983 */ /* 0x000ea40000300800 */
[----:B------:R-:W2:Y:S02]  /*4a1a0*/  LDL.LU R27, [R1+0x15c] ;  /* 0x00015c00011b7983 */ /* 0x000ea40000300800 */
[----:B--2---:R-:W-:Y:S01]  /*4a1b0*/  STL.64 [R1+0x2b48], R26 ;  /* 0x002b481a01007387 */ /* 0x004fe20000100a00 */
[----:B------:R0:W-:Y:S02]  /*4a1c0*/  STL.64 [R1+0x2b40], R24 ;  /* 0x002b401801007387 */ /* 0x0001e40000100a00 */
[----:B0-----:R-:W-:-:S02]  /*4a1d0*/  IMAD.MOV.U32 R24, RZ, RZ, R15 ;  /* 0x000000ffff187224 */ /* 0x001fc400078e000f */
[----:B------:R-:W-:Y:S01]  /*4a1e0*/  IMAD.MOV.U32 R25, RZ, RZ, R0 ;  /* 0x000000ffff197224 */ /* 0x000fe200078e0000 */
[----:B------:R-:W2:Y:S01]  /*4a1f0*/  LDL.LU R15, [R1+0x2c0c] ;  /* 0x002c0c00010f7983 */ /* 0x000ea20000300800 */
[----:B------:R-:W2:Y:S03]  /*4a200*/  LDL.LU R0, [R1+0x2c08] ;  /* 0x002c080001007983 */ /* 0x000ea60000300800 */
        /* <DEDUP_REMOVED lines=11> */
[----:B------:R-:W-:Y:S04]  /*4a2c0*/  STL.64 [R1+0x2b78], R24 ;  /* 0x002b781801007387 */ /* 0x000fe80000100a00 */
[----:B--2---:R-:W-:Y:S01]  /*4a2d0*/  STL.64 [R1+0x2af0], R18 ;  /* 0x002af01201007387 */ /* 0x004fe20000100a00 */
[----:B---3--:R0:W-:Y:S03]  /*4a2e0*/  STL.64 [R1+0x2ae8], R16 ;  /* 0x002ae81001007387 */ /* 0x0081e60000100a00 */
        /* <DEDUP_REMOVED lines=17> */
[----:B----4-:R-:W-:-:S05]  /*4a400*/  IMAD.MOV.U32 R25, RZ, RZ, R6 ;  /* 0x000000ffff197224 */ /* 0x010fca00078e0006 */
        /* <DEDUP_REMOVED lines=40> */
[----:B------:R-:W3:Y:S01]  /*4a690*/  LDL.LU R19, [R1+0x19c] ;  /* 0x00019c0001137983 */ /* 0x000ee20000300800 */
[C---:B----4-:R-:W-:Y:S01]  /*4a6a0*/  HMMA.16816.F32.BF16 R8, R20.reuse, R12, R8 ;  /* 0x0000000c1408723c */ /* 0x050fe20000041808 */
        /* <DEDUP_REMOVED lines=14> */
[----:B0-----:R-:W3:Y:S01]  /*4a790*/  LDL.LU.64 R10, [R1+0x2bf8] ;  /* 0x002bf800010a7983 */ /* 0x001ee20000300a00 */
[----:B------:R-:W4:Y:S02]  /*4a7a0*/  LDL.LU.64 R8, [R1+0x2bf0] ;  /* 0x002bf00001087983 */ /* 0x000f240000300a00 */
[----:B----4-:R-:W-:Y:S01]  /*4a7b0*/  HMMA.16816.F32.BF16 R20, R20, R8, R4 ;  /* 0x000000081414723c */ /* 0x010fe20000041804 */
[----:B------:R-:W2:Y:S01]  /*4a7c0*/  LDL.LU.64 R6, [R1+0x2be8] ;  /* 0x002be80001067983 */ /* 0x000ea20000300a00 */
[----:B------:R-:W2:Y:S11]  /*4a7d0*/  LDL.LU.64 R4, [R1+0x2be0] ;  /* 0x002be00001047983 */ /* 0x000eb60000300a00 */
[----:B------:R-:W-:Y:S10]  /*4a7e0*/  @!UPT UIADD3 URZ, URZ, URZ, URZ ;  /* 0x0000003f3f3ff290 */ /* 0x000ff4000fffe03f */
[----:B------:R0:W-:Y:S01]  /*4a7f0*/  STL.64 [R1+0x1c0], R20 ;  /* 0x0001c01401007387 */ /* 0x0001e20000100a00 */
[----:B------:R-:W-:Y:S02]  /*4a800*/  STL.64 [R1+0x1c8], R22 ;  /* 0x0001c81601007387 */ /* 0x000fe40000100a00 */
[----:B0-----:R-:W-:Y:S02]  /*4a810*/  IMAD.MOV.U32 R20, RZ, RZ, R29 ;  /* 0x000000ffff147224 */ /* 0x001fe400078e001d */
[----:B------:R-:W-:Y:S01]  /*4a820*/  IMAD.MOV.U32 R21, RZ, RZ, R2 ;  /* 0x000000ffff157224 */ /* 0x000fe200078e0002 */
[----:B------:R-:W4:Y:S01]  /*4a830*/  LDL.LU R29, [R1+0x2bdc] ;  /* 0x002bdc00011d7983 */ /* 0x000f220000300800 */
[----:B------:R-:W3:Y:S01]  /*4a840*/  LDL.LU R2, [R1+0x2bd8] ;  /* 0x002bd80001027983 */ /* 0x000ee20000300800 */
        /* <DEDUP_REMOVED lines=42> */
[----:B------:R-:W2:Y:S02]  /*4aaf0*/  LDL.LU.64 R24, [R1+0x2b40] ;  /* 0x002b400001187983 */ /* 0x000ea40000300a00 */
[C---:B--2---:R-:W-:Y:S01]  /*4ab00*/  HMMA.16816.F32.BF16 R20, R4.reuse, R20, R24 ;  /* 0x000000140414723c */ /* 0x044fe20000041818 */
[----:B------:R-:W2:Y:S01]  /*4ab10*/  LDL.LU R27, [R1+0x2b38] ;  /* 0x002b3800011b7983 */ /* 0x000ea20000300800 */
[----:B------:R-:W3:Y:S11]  /*4ab20*/  LDL.LU.64 R24, [R1+0x2b30] ;  /* 0x002b300001187983 */ /* 0x000ef60000300a00 */
[----:B------:R-:W-:Y:S10]  /*4ab30*/  @!UPT UIADD3 URZ, URZ, URZ, URZ ;  /* 0x0000003f3f3ff290 */ /* 0x000ff4000fffe03f */
[----:B------:R-:W-:Y:S01]  /*4ab40*/  STL.64 [R1+0x150], R20 ;  /* 0x0001501401007387 */ /* 0x000fe20000100a00 */
[----:B------:R-:W-:Y:S03]  /*4ab50*/  STL.64 [R1+0x158], R22 ;  /* 0x0001581601007387 */ /* 0x000fe60000100a00 */
[----:B--2---:R3:W0:Y:S02]  /*4ab60*/  LDSM.16.MT88.4 R20, [R27+0xb080] ;  /* 0x00b080001b14783b */ /* 0x0046240000004200 */
[----:B---3--:R-:W-:Y:S02]  /*4ab70*/  HMMA.16816.F32.BF16 R24, R4, R24, R16 ;  /* 0x000000180418723c */ /* 0x008fe40000041810 */
[----:B0-----:R-:W-:Y:S01]  /*4ab80*/  STL.64 [R1+0x2968], R22 ;  /* 0x0029681601007387 */ /* 0x001fe20000100a00 */
[----:B------:R0:W-:Y:S03]  /*4ab90*/  STL.64 [R1+0x2960], R20 ;  /* 0x0029601401007387 */ /* 0x0001e60000100a00 */
[----:B0-----:R-:W2:Y:S01]  /*4aba0*/  LDL.LU R20, [R1+0xd0] ;  /* 0x0000d00001147983 */ /* 0x001ea20000300800 */
[----:B------:R-:W2:Y:S02]  /*4abb0*/  LDL.LU R21, [R1+0xd4] ;  /* 0x0000d40001157983 */ /* 0x000ea40000300800 */
[----:B------:R-:W2:Y:S02]  /*4abc0*/  LDL.LU R22, [R1+0xd8] ;  /* 0x0000d80001167983 */ /* 0x000ea40000300800 */
[----:B------:R-:W-:-:S02]  /*4abd0*/  IMAD.MOV.U32 R23, RZ, RZ, R0 ;  /* 0x000000ffff177224 */ /* 0x000fc400078e0000 */
[----:B------:R-:W3:Y:S01]  /*4abe0*/  LDL.LU R0, [R1+0x2b28] ;  /* 0x002b280001007983 */ /* 0x000ee20000300800 */
[----:B------:R-:W2:Y:S02]  /*4abf0*/  LDL.LU.64 R18, [R1+0x2b20] ;  /* 0x002b200001127983 */ /* 0x000ea40000300a00 */
[----:B------:R-:W2:Y:S07]  /*4ac00*/  LDL.LU.64 R16, [R1+0x2b18] ;  /* 0x002b180001107983 */ /* 0x000eae0000300a00 */
[----:B------:R0:W-:Y:S01]  /*4ac10*/  STL.64 [R1+0x140], R24 ;  /* 0x0001401801007387 */ /* 0x0001e20000100a00 */
[----:B------:R2:W-:Y:S04]  /*4ac20*/  STL.64 [R1+0x148], R26 ;  /* 0x0001481a01007387 */ /* 0x0005e80000100a00 */
        /* <DEDUP_REMOVED lines=37> */
[----:B--2---:R-:W-:Y:S07]  /*4ae80*/  HMMA.16816.F32.BF16 R24, R4, R16, R24 ;  /* 0x000000100418723c */ /* 0x004fee0000041818 */
[----:B------:R-:W-:-:S02]  /*4ae90*/  IMAD.MOV.U32 R16, RZ, RZ, R2 ;  /* 0x000000ffff107224 */ /* 0x000fc400078e0002 */
[----:B----4-:R-:W-:Y:S11]  /*4aea0*/  IMAD.MOV.U32 R17, RZ, RZ, R29 ;  /* 0x000000ffff117224 */ /* 0x010ff600078e001d */
[----:B------:R-:W-:Y:S03]  /*4aeb0*/  @!UPT UIADD3 URZ, URZ, URZ, URZ ;  /* 0x0000003f3f3ff290 */ /* 0x000fe6000fffe03f */
[----:B------:R-:W-:Y:S01]  /*4aec0*/  STL.64 [R1+0xe0], R24 ;  /* 0x0000e01801007387 */ /* 0x000fe20000100a00 */
[----:B------:R0:W-:Y:S03]  /*4aed0*/  STL.64 [R1+0xe8], R26 ;  /* 0x0000e81a01007387 */ /* 0x0001e60000100a00 */
[----:B0-----:R-:W2:Y:S01]  /*4aee0*/  LDL.LU.64 R26, [R1+0x2a88] ;  /* 0x002a8800011a7983 */ /* 0x001ea20000300a00 */
[----:B------:R-:W2:Y:S02]  /*4aef0*/  LDL.LU.64 R24, [R1+0x2a80] ;  /* 0x002a800001187983 */ /* 0x000ea40000300a00 */
[----:B------:R0:W-:Y:S02]  /*4af00*/  STL.64 [R1+0x29c8], R18 ;  /* 0x0029c81201007387 */ /* 0x0001e40000100a00 */
[----:B------:R-:W4:Y:S02]  /*4af10*/  LDL.LU R2, [R1+0x2a78] ;  /* 0x002a780001027983 */ /* 0x000f240000300800 */
[----:B0-----:R-:W-:-:S02]  /*4af20*/  IMAD.MOV.U32 R18, RZ, RZ, R28 ;  /* 0x000000ffff127224 */ /* 0x001fc400078e001c */
[----:B------:R-:W-:-:S07]  /*4af30*/  IMAD.MOV.U32 R19, RZ, RZ, R3 ;  /* 0x000000ffff137224 */ /* 0x000fce00078e0003 */
[C---:B------:R-:W-:Y:S11]  /*4af40*/  HMMA.16816.F32.BF16 R16, R4.reuse, R12, R16 ;  /* 0x0000000c0410723c */ /* 0x040ff60000041810 */
[----:B------:R-:W-:Y:S11]  /*4af50*/  @!UPT UIADD3 URZ, URZ, URZ, URZ ;  /* 0x0000003f3f3ff290 */ /* 0x000ff6000fffe03f */
[----:B------:R-:W-:Y:S01]  /*4af60*/  @!UPT UIADD3 URZ, URZ, URZ, URZ ;  /* 0x0000003f3f3ff290 */ /* 0x000fe2000fffe03f */
[----:B------:R-:W-:Y:S01]  /*4af70*/  STL [R1+0x590], R16 ;  /* 0x0005901001007387 */ /* 0x000fe20000100800 */
[----:B------:R-:W-:Y:S02]  /*4af80*/  IMAD.MOV.U32 R29, RZ, RZ, R18 ;  /* 0x000000ffff1d7224 */ /* 0x000fe400078e0012 */
[----:B------:R-:W-:Y:S02]  /*4af90*/  IMAD.MOV.U32 R3, RZ, RZ, R19 ;  /* 0x000000ffff037224 */ /* 0x000fe400078e0013 */
[----:B------:R-:W-:Y:S01]  /*4afa0*/  STL.64 [R1+0x2a60], R14 ;  /* 0x002a600e01007387 */ /* 0x000fe20000100a00 */
[----:B------:R-:W2:Y:S01]  /*4afb0*/  LDL.64 R18, [R1+0x68] ;  /* 0x0000680001127983 */ /* 0x000ea20000100a00 */
[----:B------:R-:W-:Y:S03]  /*4afc0*/  HMMA.16816.F32.BF16 R4, R4, R8, R20 ;  /* 0x000000080404723c */ /* 0x000fe60000041814 */
[----:B--2---:R0:W-:Y:S04]  /*4afd0*/  STL.64 [R1+0x2a08], R18 ;  /* 0x002a081201007387 */ /* 0x0041e80000100a00 */
[----:B0-----:R-:W2:Y:S01]  /*4afe0*/  LDL.64 R18, [R1+0x88] ;  /* 0x0000880001127983 */ /* 0x001ea20000100a00 */
[----:B------:R-:W-:-:S03]  /*4aff0*/  IMAD.MOV.U32 R28, RZ, RZ, R17 ;  /* 0x000000ffff1c7224 */ /* 0x000fc600078e0011 */
[----:B--2---:R4:W-:Y:S02]  /*4b000*/  STL.64 [R1+0x2a18], R18 ;  /* 0x002a181201007387 */ /* 0x0049e40000100a00 */
[----:B----4-:R-:W-:Y:S02]  /*4b010*/  IMAD.MOV.U32 R18, RZ, RZ, R2 ;  /* 0x000000ffff127224 */ /* 0x010fe400078e0002 */
[----:B---3--:R-:W-:-:S05]  /*4b020*/  IMAD.MOV.U32 R19, RZ, RZ, R0 ;  /* 0x000000ffff137224 */ /* 0x008fca00078e0000 */
[----:B------:R-:W-:Y:S01]  /*4b030*/  STL.64 [R1+0x2a30], R18 ;  /* 0x002a301201007387 */ /* 0x000fe20000100a00 */
[----:B------:R-:W-:Y:S02]  /*4b040*/  STL [R1+0x2240], R3 ;  /* 0x0022400301007387 */ /* 0x000fe40000100800 */
[----:B------:R0:W-:Y:S02]  /*4b050*/  STL [R1+0x223c], R29 ;  /* 0x00223c1d01007387 */ /* 0x0001e40000100800 */
[----:B0-----:R-:W2:Y:S01]  /*4b060*/  LDL R29, [R1+0x1ba0] ;  /* 0x001ba000011d7983 */ /* 0x001ea20000100800 */
[----:B------:R-:W-:Y:S02]  /*4b070*/  STL [R1+0x2238], R28 ;  /* 0x0022381c01007387 */ /* 0x000fe40000100800 */
[----:B------:R-:W-:Y:S02]  /*4b080*/  STL.64 [R1+0xd0], R4 ;  /* 0x0000d00401007387 */ /* 0x000fe40000100a00 */
[----:B------:R-:W3:Y:S01]  /*4b090*/  LDL.LU R20, [R1+0x580] ;  /* 0x0005800001147983 */ /* 0x000ee20000300800 */
[----:B------:R-:W3:Y:S01]  /*4b0a0*/  LDL.LU R21, [R1+0x584] ;  /* 0x0005840001157983 */ /* 0x000ee20000300800 */
[----:B------:R-:W3:Y:S02]  /*4b0b0*/  LDL.LU R22, [R1+0x588] ;  /* 0x0005880001167983 */ /* 0x000ee40000300800 */
[----:B------:R-:W3:Y:S02]  /*4b0c0*/  LDL.LU R23, [R1+0x58c] ;  /* 0x00058c0001177983 */ /* 0x000ee40000300800 */
[----:B------:R-:W4:Y:S01]  /*4b0d0*/  LDL.64 R18, [R1+0xa8] ;  /* 0x0000a80001127983 */ /* 0x000f220000100a00 */
[----:B------:R-:W3:Y:S01]  /*4b0e0*/  LDL.64 R14, [R1+0xc8] ;  /* 0x0000c800010e7983 */ /* 0x000ee20000100a00 */
[----:B------:R-:W-:-:S02]  /*4b0f0*/  IMAD.MOV.U32 R0, RZ, RZ, R6 ;  /* 0x000000ffff007224 */ /* 0x000fc400078e0006 */
[----:B------:R-:W-:Y:S01]  /*4b100*/  IMAD.MOV.U32 R2, RZ, RZ, R7 ;  /* 0x000000ffff027224 */ /* 0x000fe200078e0007 */
[----:B----4-:R0:W-:Y:S01]  /*4b110*/  STL.64 [R1+0x2a48], R18 ;  /* 0x002a481201007387 */ /* 0x0101e20000100a00 */
[----:B------:R-:W4:Y:S03]  /*4b120*/  LDL.64 R6, [R1+0x78] ;  /* 0x0000780001067983 */ /* 0x000f260000100a00 */
[----:B0-----:R-:W2:Y:S04]  /*4b130*/  LDL.64 R18, [R1+0xb8] ;  /* 0x0000b80001127983 */ /* 0x001ea80000100a00 */
[----:B----4-:R0:W-:Y:S01]  /*4b140*/  STL.64 [R1+0x2a10], R6 ;  /* 0x002a100601007387 */ /* 0x0101e20000100a00 */
[----:B------:R-:W4:Y:S02]  /*4b150*/  LDL.LU R4, [R1+0x540] ;  /* 0x0005400001047983 */ /* 0x000f240000300800 */
[----:B------:R-:W4:Y:S02]  /*4b160*/  LDL.LU R5, [R1+0x544] ;  /* 0x0005440001057983 */ /* 0x000f240000300800 */
[----:B0-----:R-:W-:-:S02]  /*4b170*/  IMAD.MOV.U32 R6, RZ, RZ, R11 ;  /* 0x000000ffff067224 */ /* 0x001fc400078e000b */
[----:B------:R-:W-:Y:S01]  /*4b180*/  IMAD.MOV.U32 R7, RZ, RZ, R10 ;  /* 0x000000ffff077224 */ /* 0x000fe200078e000a */
[----:B------:R-:W2:Y:S01]  /*4b190*/  LDL.LU R11, [R1+0x2a74] ;  /* 0x002a7400010b7983 */ /* 0x000ea20000300800 */
[----:B------:R-:W2:Y:S03]  /*4b1a0*/  LDL.LU R10, [R1+0x2a70] ;  /* 0x002a7000010a7983 */ /* 0x000ea60000300800 */
[----:B------:R-:W-:Y:S04]  /*4b1b0*/  STL.64 [R1+0x2a28], R6 ;  /* 0x002a280601007387 */ /* 0x000fe80000100a00 */
[----:B----4-:R0:W-:Y:S04]  /*4b1c0*/  STL.64 [R1+0x2a20], R4 ;  /* 0x002a200401007387 */ /* 0x0101e80000100a00 */
        /* <DEDUP_REMOVED lines=8> */
[----:B------:R-:W-:-:S02]  /*4b250*/  IMAD.MOV.U32 R6, RZ, RZ, R10 ;  /* 0x000000ffff067224 */ /* 0x000fc400078e000a */
[----:B------:R-:W-:Y:S01]  /*4b260*/  IMAD.MOV.U32 R7, RZ, RZ, R11 ;  /* 0x000000ffff077224 */ /* 0x000fe200078e000b */
[----:B------:R-:W4:Y:S01]  /*4b270*/  LDL.LU R10, [R1+0x2a6c] ;  /* 0x002a6c00010a7983 */ /* 0x000f220000300800 */
[----:B------:R-:W4:Y:S03]  /*4b280*/  LDL.LU R11, [R1+0x2a68] ;  /* 0x002a6800010b7983 */ /* 0x000f260000300800 */
[----:B------:R-:W-:Y:S04]  /*4b290*/  STL.64 [R1+0x2a58], R6 ;  /* 0x002a580601007387 */ /* 0x000fe80000100a00 */
[----:B--2---:R0:W-:Y:S04]  /*4b2a0*/  STL.64 [R1+0x2a50], R4 ;  /* 0x002a500401007387 */ /* 0x0041e80000100a00 */
[----:B0-----:R-:W2:Y:S01]  /*4b2b0*/  LDL.LU R4, [R1+0x570] ;  /* 0x0005700001047983 */ /* 0x001ea20000300800 */
[----:B------:R-:W2:Y:S02]  /*4b2c0*/  LDL.LU R5, [R1+0x574] ;  /* 0x0005740001057983 */ /* 0x000ea40000300800 */
[----:B------:R-:W2:Y:S02]  /*4b2d0*/  LDL.LU R6, [R1+0x578] ;  /* 0x0005780001067983 */ /* 0x000ea40000300800 */
[----:B------:R-:W2:Y:S01]  /*4b2e0*/  LDL.LU R7, [R1+0x57c] ;  /* 0x00057c0001077983 */ /* 0x000ea20000300800 */
[----:B---3--:R-:W-:Y:S01]  /*4b2f0*/  HMMA.16816.F32.BF16 R20, R24, R14, R20 ;  /* 0x0000000e1814723c */ /* 0x008fe20000041814 */
[----:B----4-:R0:W-:Y:S01]  /*4b300*/  STL.64 [R1+0x29d0], R10 ;  /* 0x0029d00a01007387 */ /* 0x0101e20000100a00 */
[----:B------:R-:W3:Y:S02]  /*4b310*/  LDL.LU R8, [R1+0x900] ;  /* 0x0009000001087983 */ /* 0x000ee40000300800 */
[----:B------:R-:W3:Y:S02]  /*4b320*/  LDL.LU R9, [R1+0x904] ;  /* 0x0009040001097983 */ /* 0x000ee40000300800 */
[----:B------:R-:W-:Y:S01]  /*4b330*/  IMAD.MOV.U32 R13, RZ, RZ, R15 ;  /* 0x000000ffff0d7224 */ /* 0x000fe200078e000f */
[----:B0-----:R-:W3:Y:S01]  /*4b340*/  LDL.LU R10, [R1+0x908] ;  /* 0x00090800010a7983 */ /* 0x001ee20000300800 */
[----:B------:R-:W3:Y:S02]  /*4b350*/  LDL.LU R11, [R1+0x90c] ;  /* 0x00090c00010b7983 */ /* 0x000ee40000300800 */
[----:B------:R-:W-:Y:S02]  /*4b360*/  STL [R1+0x2248], R2 ;  /* 0x0022480201007387 */ /* 0x000fe40000100800 */
[----:B------:R-:W-:Y:S11]  /*4b370*/  STL [R1+0x2244], R0 ;  /* 0x0022440001007387 */ /* 0x000ff60000100800 */
[----:B------:R0:W-:Y:S01]  /*4b380*/  STL.64 [R1+0xf50], R20 ;  /* 0x000f501401007387 */ /* 0x0001e20000100a00 */
[----:B------:R1:W-:Y:S02]  /*4b390*/  STL.64 [R1+0xf58], R22 ;  /* 0x000f581601007387 */ /* 0x0003e40000100a00 */
[----:B0-----:R-:W-:-:S02]  /*4b3a0*/  IMAD.MOV.U32 R20, RZ, RZ, R14 ;  /* 0x000000ffff147224 */ /* 0x001fc400078e000e */
[----:B------:R-:W4:Y:S01]  /*4b3b0*/  LDL.LU.64 R14, [R1+0x2a60] ;  /* 0x002a6000010e7983 */ /* 0x000f220000300a00 */
[----:B-1----:R-:W-:Y:S02]  /*4b3c0*/  IMAD.MOV.U32 R22, RZ, RZ, R18 ;  /* 0x000000ffff167224 */ /* 0x002fe400078e0012 */
        /* <DEDUP_REMOVED lines=9> */
[----:B------:R-:W-:Y:S01]  /*4b460*/  STL [R1+0x2998], R22 ;  /* 0x0029981601007387 */ /* 0x000fe20000100800 */
[----:B------:R0:W-:Y:S04]  /*4b470*/  STL.64 [R1+0x2990], R20 ;  /* 0x0029901401007387 */ /* 0x0001e80000100a00 */
[----:B0-----:R-:W3:Y:S01]  /*4b480*/  LDL.LU R20, [R1+0x530] ;  /* 0x0005300001147983 */ /* 0x001ee20000300800 */
[----:B------:R-:W3:Y:S02]  /*4b490*/  LDL.LU R21, [R1+0x534] ;  /* 0x0005340001157983 */ /* 0x000ee40000300800 */
[----:B------:R-:W3:Y:S02]  /*4b4a0*/  LDL.LU R22, [R1+0x538] ;  /* 0x0005380001167983 */ /* 0x000ee40000300800 */
[----:B------:R-:W3:Y:S01]  /*4b4b0*/  LDL.LU R23, [R1+0x53c] ;  /* 0x00053c0001177983 */ /* 0x000ee20000300800 */
[C---:B--2---:R-:W-:Y:S01]  /*4b4c0*/  HMMA.16816.F32.BF16 R4, R24.reuse, R18, R4 ;  /* 0x000000121804723c */ /* 0x044fe20000041804 */
[----:B------:R-:W-:Y:S11]  /*4b4d0*/  IMAD.MOV.U32 R28, RZ, RZ, R19 ;  /* 0x000000ffff1c7224 */ /* 0x000ff600078e0013 */
[----:B------:R-:W-:Y:S11]  /*4b4e0*/  @!UPT UIADD3 URZ, URZ, URZ, URZ ;  /* 0x0000003f3f3ff290 */ /* 0x000ff6000fffe03f */
[----:B------:R-:W-:Y:S01]  /*4b4f0*/  STL.64 [R1+0xf30], R4 ;  /* 0x000f300401007387 */ /* 0x000fe20000100a00 */
[----:B------:R0:W-:Y:S03]  /*4b500*/  STL.64 [R1+0xf38], R6 ;  /* 0x000f380601007387 */ /* 0x0001e60000100a00 */
[----:B0-----:R-:W2:Y:S01]  /*4b510*/  LDL.LU.64 R6, [R1+0x2a40] ;  /* 0x002a400001067983 */ /* 0x001ea20000300a00 */
[----:B------:R-:W2:Y:S02]  /*4b520*/  LDL.LU.64 R4, [R1+0x2a38] ;  /* 0x002a380001047983 */ /* 0x000ea40000300a00 */
[----:B------:R-:W2:Y:S02]  /*4b530*/  LDL.LU.64 R18, [R1+0x2a30] ;  /* 0x002a300001127983 */ /* 0x000ea40000300a00 */
[----:B------:R-:W-:Y:S01]  /*4b540*/  STL [R1+0x29d8], R28 ;  /* 0x0029d81c01007387 */ /* 0x000fe20000100800 */
[C---:B--2---:R-:W-:Y:S01]  /*4b550*/  HMMA.16816.F32.BF16 R16, R24.reuse, R18, R4 ;  /* 0x000000121810723c */ /* 0x044fe20000041804 */
[----:B------:R-:W2:Y:S01]  /*4b560*/  LDL.LU.64 R6, [R1+0x2a28] ;  /* 0x002a280001067983 */ /* 0x000ea20000300a00 */
[----:B------:R-:W2:Y:S11]  /*4b570*/  LDL.LU.64 R4, [R1+0x2a20] ;  /* 0x002a200001047983 */ /* 0x000eb60000300a00 */
[----:B------:R-:W-:Y:S10]  /*4b580*/  @!UPT UIADD3 URZ, URZ, URZ, URZ ;  /* 0x0000003f3f3ff290 */ /* 0x000ff4000fffe03f */
        /* <DEDUP_REMOVED lines=8> */
[----:B0-----:R-:W3:Y:S01]  /*4b610*/  LDL.LU.64 R6, [R1+0x2a10] ;  /* 0x002a100001067983 */ /* 0x001ee20000300a00 */
[----:B------:R-:W-:Y:S02]  /*4b620*/  IMAD.MOV.U32 R28, RZ, RZ, R19 ;  /* 0x000000ffff1c7224 */ /* 0x000fe400078e0013 */
[----:B------:R-:W2:Y:S01]  /*4b630*/  LDL.LU.64 R18, [R1+0x2a08] ;  /* 0x002a080001127983 */ /* 0x000ea20000300a00 */
[----:B---3--:R-:W-:Y:S01]  /*4b640*/  HMMA.16816.F32.BF16 R20, R24, R6, R20 ;  /* 0x000000061814723c */ /* 0x008fe20000041814 */
[----:B------:R-:W-:Y:S02]  /*4b650*/  IMAD.MOV.U32 R12, RZ, RZ, R6 ;  /* 0x000000ffff0c7224 */ /* 0x000fe400078e0006 */
[----:B------:R-:W-:-:S02]  /*4b660*/  IMAD.MOV.U32 R3, RZ, RZ, R7 ;  /* 0x000000ffff037224 */ /* 0x000fc400078e0007 */
[----:B------:R-:W0:Y:S11]  /*4b670*/  LDSM.16.MT88.4 R4, [R29+0xb000] ;  /* 0x00b000001d04783b */ /* 0x000e360000004200 */
[----:B------:R-:W-:Y:S07]  /*4b680*/  @!UPT UIADD3 URZ, URZ, URZ, URZ ;  /* 0x0000003f3f3ff290 */ /* 0x000fee000fffe03f */
[----:B------:R-:W-:Y:S01]  /*4b690*/  STL.64 [R1+0xd50], R20 ;  /* 0x000d501401007387 */ /* 0x000fe20000100a00 */
[----:B------:R-:W-:Y:S02]  /*4b6a0*/  STL.64 [R1+0xd58], R22 ;  /* 0x000d581601007387 */ /* 0x000fe40000100a00 */
[----:B----4-:R-:W-:Y:S02]  /*4b6b0*/  STL.64 [R1+0x29a8], R14 ;  /* 0x0029a80e01007387 */ /* 0x010fe40000100a00 */
[----:B------:R-:W-:Y:S01]  /*4b6c0*/  STL.64 [R1+0x29a0], R12 ;  /* 0x0029a00c01007387 */ /* 0x000fe20000100a00 */
[----:B0-----:R-:W-:Y:S01]  /*4b6d0*/  STL.64 [R1+0x2838], R6 ;  /* 0x0028380601007387 */ /* 0x001fe20000100a00 */
[----:B------:R2:W-:Y:S02]  /*4b6e0*/  STL.64 [R1+0x2830], R4 ;  /* 0x0028300401007387 */ /* 0x0005e40000100a00 */
[----:B--2---:R-:W-:Y:S11]  /*4b6f0*/  HMMA.16816.F32.BF16 R4, R24, R18, R8 ;  /* 0x000000121804723c */ /* 0x004ff60000041808 */
        /* <DEDUP_REMOVED lines=8> */
[----:B------:R-:W3:Y:S01]  /*4b780*/  LDL.LU R8, [R1+0x8d0] ;  /* 0x0008d00001087983 */ /* 0x000ee20000300800 */
[----:B------:R-:W3:Y:S02]  /*4b790*/  LDL.LU R9, [R1+0x8d4] ;  /* 0x0008d40001097983 */ /* 0x000ee40000300800 */
[----:B------:R-:W4:Y:S02]  /*4b7a0*/  LDL.LU R10, [R1+0x8d8] ;  /* 0x0008d800010a7983 */ /* 0x000f240000300800 */
[----:B------:R-:W4:Y:S02]  /*4b7b0*/  LDL.LU R11, [R1+0x8dc] ;  /* 0x0008dc00010b7983 */ /* 0x000f240000300800 */
[----:B----4-:R0:W-:Y:S01]  /*4b7c0*/  STL.64 [R1+0x29e8], R10 ;  /* 0x0029e80a01007387 */ /* 0x0101e20000100a00 */
[----:B---3--:R-:W-:Y:S03]  /*4b7d0*/  STL.64 [R1+0x29e0], R8 ;  /* 0x0029e00801007387 */ /* 0x008fe60000100a00 */
[----:B0-----:R-:W3:Y:S04]  /*4b7e0*/  LDL.64 R10, [R1+0x48] ;  /* 0x00004800010a7983 */ /* 0x001ee80000100a00 */
[----:B---3--:R0:W-:Y:S04]  /*4b7f0*/  STL.64 [R1+0x2a00], R10 ;  /* 0x002a000a01007387 */ /* 0x0081e80000100a00 */
[----:B0-----:R-:W2:Y:S01]  /*4b800*/  LDL.64 R10, [R1+0x58] ;  /* 0x00005800010a7983 */ /* 0x001ea20000100a00 */
[----:B------:R-:W3:Y:S02]  /*4b810*/  LDL.LU R20, [R1+0x8a0] ;  /* 0x0008a00001147983 */ /* 0x000ee40000300800 */
[----:B------:R-:W3:Y:S02]  /*4b820*/  LDL.LU R21, [R1+0x8a4] ;  /* 0x0008a40001157983 */ /* 0x000ee40000300800 */
[----:B------:R-:W4:Y:S01]  /*4b830*/  LDL.LU R22, [R1+0x8a8] ;  /* 0x0008a80001167983 */ /* 0x000f220000300800 */
[----:B------:R-:W4:Y:S01]  /*4b840*/  LDL.LU R23, [R1+0x8ac] ;  /* 0x0008ac0001177983 */ /* 0x000f220000300800 */
[----:B------:R-:W-:-:S02]  /*4b850*/  IMAD.MOV.U32 R2, RZ, RZ, R18 ;  /* 0x000000ffff027224 */ /* 0x000fc400078e0012 */
[----:B------:R-:W-:Y:S01]  /*4b860*/  IMAD.MOV.U32 R0, RZ, RZ, R19 ;  /* 0x000000ffff007224 */ /* 0x000fe200078e0013 */
[----:B----4-:R-:W-:Y:S01]  /*4b870*/  STL.64 [R1+0x29b8], R22 ;  /* 0x0029b81601007387 */ /* 0x010fe20000100a00 */
[----:B---3--:R-:W-:Y:S02]  /*4b880*/  STL.64 [R1+0x29b0], R20 ;  /* 0x0029b01401007387 */ /* 0x008fe40000100a00 */
[----:B------:R-:W3:Y:S02]  /*4b890*/  LDL R14, [R1+0x18] ;  /* 0x00001800010e7983 */ /* 0x000ee40000100800 */
[----:B------:R-:W3:Y:S01]  /*4b8a0*/  LDL R15, [R1+0x1c] ;  /* 0x00001c00010f7983 */ /* 0x000ee20000100800 */
[----:B------:R-:W4:Y:S01]  /*4b8b0*/  LDL.LU R16, [R1+0x8c0] ;  /* 0x0008c00001107983 */ /* 0x000f220000300800 */
[----:B------:R-:W4:Y:S02]  /*4b8c0*/  LDL.LU R17, [R1+0x8c4] ;  /* 0x0008c40001117983 */ /* 0x000f240000300800 */
[----:B------:R-:W3:Y:S02]  /*4b8d0*/  LDL.LU R18, [R1+0x8c8] ;  /* 0x0008c80001127983 */ /* 0x000ee40000300800 */
[----:B------:R-:W3:Y:S01]  /*4b8e0*/  LDL.LU R19, [R1+0x8cc] ;  /* 0x0008cc0001137983 */ /* 0x000ee20000300800 */
[----:B--2---:R-:W-:Y:S01]  /*4b8f0*/  HMMA.16816.F32.BF16 R4, R24, R10, R4 ;  /* 0x0000000a1804723c */ /* 0x004fe20000041804 */
[----:B---3--:R-:W-:Y:S01]  /*4b900*/  STL.64 [R1+0x29f8], R18 ;  /* 0x0029f81201007387 */ /* 0x008fe20000100a00 */
[----:B----4-:R0:W-:Y:S03]  /*4b910*/  STL.64 [R1+0x29f0], R16 ;  /* 0x0029f01001007387 */ /* 0x0101e60000100a00 */
[----:B0-----:R-:W2:Y:S01]  /*4b920*/  LDL.LU R16, [R1+0x8e0] ;  /* 0x0008e00001107983 */ /* 0x001ea20000300800 */
[----:B------:R-:W2:Y:S02]  /*4b930*/  LDL.LU R17, [R1+0x8e4] ;  /* 0x0008e40001117983 */ /* 0x000ea40000300800 */
[----:B------:R-:W2:Y:S02]  /*4b940*/  LDL.LU R18, [R1+0x8e8] ;  /* 0x0008e80001127983 */ /* 0x000ea40000300800 */
[----:B------:R-:W2:Y:S01]  /*4b950*/  LDL.LU R19, [R1+0x8ec] ;  /* 0x0008ec0001137983 */ /* 0x000ea20000300800 */
[----:B------:R0:W-:Y:S04]  /*4b960*/  STL.64 [R1+0x29c0], R14 ;  /* 0x0029c00e01007387 */ /* 0x0001e80000100a00 */
[----:B0-----:R-:W3:Y:S01]  /*4b970*/  LDL.64 R14, [R1+0x28] ;  /* 0x00002800010e7983 */ /* 0x001ee20000100a00 */
[----:B------:R-:W4:Y:S02]  /*4b980*/  LDL.LU R20, [R1+0x8b0] ;  /* 0x0008b00001147983 */ /* 0x000f240000300800 */
[----:B------:R-:W4:Y:S02]  /*4b990*/  LDL.LU R21, [R1+0x8b4] ;  /* 0x0008b40001157983 */ /* 0x000f240000300800 */
[----:B------:R-:W4:Y:S01]  /*4b9a0*/  LDL.LU R22, [R1+0x8b8] ;  /* 0x0008b80001167983 */ /* 0x000f220000300800 */
[----:B------:R-:W4:Y:S02]  /*4b9b0*/  LDL.LU R23, [R1+0x8bc] ;  /* 0x0008bc0001177983 */ /* 0x000f240000300800 */
[----:B------:R0:W-:Y:S02]  /*4b9c0*/  STL.64 [R1+0xd60], R4 ;  /* 0x000d600401007387 */ /* 0x0001e40000100a00 */
[----:B------:R1:W-:Y:S02]  /*4b9d0*/  STL.64 [R1+0xd68], R6 ;  /* 0x000d680601007387 */ /* 0x0003e40000100a00 */
[----:B0-----:R-:W-:-:S02]  /*4b9e0*/  IMAD.MOV.U32 R5, RZ, RZ, R10 ;  /* 0x000000ffff057224 */ /* 0x001fc400078e000a */
[----:B------:R-:W-:Y:S02]  /*4b9f0*/  IMAD.MOV.U32 R4, RZ, RZ, R11 ;  /* 0x000000ffff047224 */ /* 0x000fe400078e000b */
[----:B------:R-:W2:Y:S02]  /*4ba00*/  LDL.LU.64 R10, [R1+0x2a00] ;  /* 0x002a0000010a7983 */ /* 0x000ea40000300a00 */
[----:B--2---:R-:W-:Y:S01]  /*4ba10*/  HMMA.16816.F32.BF16 R16, R24, R10, R16 ;  /* 0x0000000a1810723c */ /* 0x004fe20000041810 */
[----:B-1----:R-:W-:Y:S02]  /*4ba20*/  IMAD.MOV.U32 R7, RZ, RZ, R10 ;  /* 0x000000ffff077224 */ /* 0x002fe400078e000a */
[----:B------:R-:W-:Y:S11]  /*4ba30*/  IMAD.MOV.U32 R6, RZ, RZ, R11 ;  /* 0x000000ffff067224 */ /* 0x000ff600078e000b */
[----:B------:R-:W-:Y:S09]  /*4ba40*/  @!UPT UIADD3 URZ, URZ, URZ, URZ ;  /* 0x0000003f3f3ff290 */ /* 0x000ff2000fffe03f */
[----:B------:R-:W-:Y:S01]  /*4ba50*/  STL.64 [R1+0xc20], R16 ;  /* 0x000c201001007387 */ /* 0x000fe20000100a00 */
[----:B------:R0:W-:Y:S03]  /*4ba60*/  STL.64 [R1+0xc28], R18 ;  /* 0x000c281201007387 */ /* 0x0001e60000100a00 */
[----:B0-----:R-:W3:Y:S01]  /*4ba70*/  LDL.LU.64 R18, [R1+0x29f8] ;  /* 0x0029f80001127983 */ /* 0x001ee20000300a00 */
[----:B------:R-:W3:Y:S02]  /*4ba80*/  LDL.LU.64 R16, [R1+0x29f0] ;  /* 0x0029f00001107983 */ /* 0x000ee40000300a00 */
[----:B------:R-:W2:Y:S02]  /*4ba90*/  LDL.LU.64 R10, [R1+0x29e8] ;  /* 0x0029e800010a7983 */ /* 0x000ea40000300a00 */
[----:B------:R-:W2:Y:S01]  /*4baa0*/  LDL.LU.64 R8, [R1+0x29e0] ;  /* 0x0029e00001087983 */ /* 0x000ea20000300a00 */
[----:B------:R0:W-:Y:S01]  /*4bab0*/  STL.64 [R1+0x28f0], R6 ;  /* 0x0028f00601007387 */ /* 0x0001e20000100a00 */
[----:B------:R-:W-:Y:S03]  /*4bac0*/  STL.64 [R1+0x28e8], R4 ;  /* 0x0028e80401007387 */ /* 0x000fe60000100a00 */
[----:B0-----:R-:W2:Y:S01]  /*4bad0*/  LDL R6, [R1+0x88] ;  /* 0x0000880001067983 */ /* 0x001ea20000100800 */
[----:B------:R-:W-:-:S02]  /*4bae0*/  IMAD.MOV.U32 R7, RZ, RZ, R28 ;  /* 0x000000ffff077224 */ /* 0x000fc400078e001c */
[----:B------:R-:W3:Y:S03]  /*4baf0*/  LDL.LU R28, [R1+0x29d8] ;  /* 0x0029d800011c7983 */ /* 0x000ee60000300800 */
[----:B--2---:R0:W-:Y:S04]  /*4bb00*/  STL.64 [R1+0x2900], R6 ;  /* 0x0029000601007387 */ /* 0x0041e80000100a00 */
[----:B0-----:R-:W2:Y:S04]  /*4bb10*/  LDL R6, [R1+0x98] ;  /* 0x0000980001067983 */ /* 0x001ea80000100800 */
[----:B------:R-:W2:Y:S04]  /*4bb20*/  LDL R7, [R1+0x9c] ;  /* 0x00009c0001077983 */ /* 0x000ea80000100800 */
[----:B--2---:R0:W-:Y:S04]  /*4bb30*/  STL.64 [R1+0x2918], R6 ;  /* 0x0029180601007387 */ /* 0x0041e80000100a00 */
[----:B0-----:R-:W2:Y:S02]  /*4bb40*/  LDL.64 R6, [R1+0x38] ;  /* 0x0000380001067983 */ /* 0x001ea40000100a00 */
[C---:B--2---:R-:W-:Y:S11]  /*4bb50*/  HMMA.16816.F32.BF16 R8, R24.reuse, R6, R8 ;  /* 0x000000061808723c */ /* 0x044ff60000041808 */
[----:B------:R-:W-:Y:S11]  /*4bb60*/  @!UPT UIADD3 URZ, URZ, URZ, URZ ;  /* 0x0000003f3f3ff290 */ /* 0x000ff6000fffe03f */
[----:B------:R-:W-:Y:S01]  /*4bb70*/  @!UPT UIADD3 URZ, URZ, URZ, URZ ;  /* 0x0000003f3f3ff290 */ /* 0x000fe2000fffe03f */
[----:B------:R-:W-:Y:S01]  /*4bb80*/  STL.64 [R1+0xc10], R8 ;  /* 0x000c100801007387 */ /* 0x000fe20000100a00 */
[----:B------:R0:W-:Y:S03]  /*4bb90*/  STL.64 [R1+0xc18], R10 ;  /* 0x000c180a01007387 */ /* 0x0001e60000100a00 */
[----:B0-----:R-:W2:Y:S01]  /*4bba0*/  LDL.LU.64 R10, [R1+0x29d0] ;  /* 0x0029d000010a7983 */ /* 0x001ea20000300a00 */
[----:B------:R-:W-:Y:S02]  /*4bbb0*/  IMAD.MOV.U32 R9, RZ, RZ, R6 ;  /* 0x000000ffff097224 */ /* 0x000fe400078e0006 */
[----:B------:R-:W-:Y:S01]  /*4bbc0*/  IMAD.MOV.U32 R8, RZ, RZ, R7 ;  /* 0x000000ffff087224 */ /* 0x000fe200078e0007 */
[----:B---3--:R-:W-:Y:S01]  /*4bbd0*/  HMMA.16816.F32.BF16 R16, R24, R14, R16 ;  /* 0x0000000e1810723c */ /* 0x008fe20000041810 */
[----:B--2---:R-:W-:Y:S03]  /*4bbe0*/  STL.64 [R1+0x2978], R10 ;  /* 0x0029780a01007387 */ /* 0x004fe60000100a00 */
[----:B------:R0:W-:Y:S02]  /*4bbf0*/  STL.64 [R1+0x2970], R8 ;  /* 0x0029700801007387 */ /* 0x0001e40000100a00 */
[----:B0-----:R-:W2:Y:S01]  /*4bc00*/  LDL.LU R8, [R1+0x890] ;  /* 0x0008900001087983 */ /* 0x001ea20000300800 */
[----:B------:R-:W2:Y:S02]  /*4bc10*/  LDL.LU R9, [R1+0x894] ;  /* 0x0008940001097983 */ /* 0x000ea40000300800 */
[----:B------:R-:W2:Y:S02]  /*4bc20*/  LDL.LU R10, [R1+0x898] ;  /* 0x00089800010a7983 */ /* 0x000ea40000300800 */
[----:B------:R-:W2:Y:S01]  /*4bc30*/  LDL.LU R11, [R1+0x89c] ;  /* 0x00089c00010b7983 */ /* 0x000ea20000300800 */
[----:B------:R-:W3:Y:S01]  /*4bc40*/  LDL R6, [R1+0xa8] ;  /* 0x0000a80001067983 */ /* 0x000ee20000100800 */
[----:B------:R-:W-:-:S05]  /*4bc50*/  IMAD.MOV.U32 R7, RZ, RZ, R28 ;  /* 0x000000ffff077224 */ /* 0x000fca00078e001c */
[----:B---3--:R0:W-:Y:S04]  /*4bc60*/  STL.64 [R1+0x2930], R6 ;  /* 0x0029300601007387 */ /* 0x0081e80000100a00 */
[----:B0-----:R-:W3:Y:S04]  /*4bc70*/  LDL R6, [R1+0x8] ;  /* 0x0000080001067983 */ /* 0x001ee80000100800 */
[----:B------:R-:W3:Y:S01]  /*4bc80*/  LDL R7, [R1+0xc] ;  /* 0x00000c0001077983 */ /* 0x000ee20000100800 */
[----:B------:R0:W-:Y:S02]  /*4bc90*/  STL.64 [R1+0xc00], R16 ;  /* 0x000c001001007387 */ /* 0x0001e40000100a00 */
[----:B------:R1:W-:Y:S02]  /*4bca0*/  STL.64 [R1+0xc08], R18 ;  /* 0x000c081201007387 */ /* 0x0003e40000100a00 */
[----:B0-----:R-:W-:Y:S01]  /*4bcb0*/  IMAD.MOV.U32 R17, RZ, RZ, R14 ;  /* 0x000000ffff117224 */ /* 0x001fe200078e000e */
[----:B-1----:R-:W2:Y:S01]  /*4bcc0*/  LDL.LU.64 R18, [R1+0x29c8] ;  /* 0x0029c80001127983 */ /* 0x002ea20000300a00 */
[----:B------:R-:W-:-:S02]  /*4bcd0*/  IMAD.MOV.U32 R16, RZ, RZ, R15 ;  /* 0x000000ffff107224 */ /* 0x000fc400078e000f */
[----:B------:R-:W4:Y:S02]  /*4bce0*/  LDL.LU.64 R14, [R1+0x29c0] ;  /* 0x0029c000010e7983 */ /* 0x000f240000300a00 */
[C---:B----4-:R-:W-:Y:S01]  /*4bcf0*/  HMMA.16816.F32.BF16 R12, R24.reuse, R14, R20 ;  /* 0x0000000e180c723c */ /* 0x050fe20000041814 */
[----:B------:R-:W3:Y:S01]  /*4bd00*/  LDL.LU.64 R22, [R1+0x29b8] ;  /* 0x0029b80001167983 */ /* 0x000ee20000300a00 */
[----:B------:R-:W3:Y:S11]  /*4bd10*/  LDL.LU.64 R20, [R1+0x29b0] ;  /* 0x0029b00001147983 */ /* 0x000ef60000300a00 */
[----:B------:R-:W-:Y:S10]  /*4bd20*/  @!UPT UIADD3 URZ, URZ, URZ, URZ ;  /* 0x0000003f3f3ff290 */ /* 0x000ff4000fffe03f */
[----:B------:R-:W-:Y:S01]  /*4bd30*/  STL.64 [R1+0xbf0], R12 ;  /* 0x000bf00c01007387 */ /* 0x000fe20000100a00 */
[----:B------:R0:W-:Y:S03]  /*4bd40*/  STL.64 [R1+0xbf8], R14 ;  /* 0x000bf80e01007387 */ /* 0x0001e60000100a00 */
[----:B0-----:R-:W4:Y:S01]  /*4bd50*/  LDL.LU.64 R14, [R1+0x29a8] ;  /* 0x0029a800010e7983 */ /* 0x001f220000300a00 */
[----:B------:R-:W4:Y:S01]  /*4bd60*/  LDL.LU.64 R12, [R1+0x29a0] ;  /* 0x0029a000010c7983 */ /* 0x000f220000300a00 */
[C---:B---3--:R-:W-:Y:S02]  /*4bd70*/  HMMA.16816.F32.BF16 R4, R24.reuse, R6, R20 ;  /* 0x000000061804723c */ /* 0x048fe40000041814 */
[----:B------:R-:W3:Y:S01]  /*4bd80*/  LDL.LU R22, [R1+0x2998] ;  /* 0x0029980001167983 */ /* 0x000ee20000300800 */
[----:B------:R-:W4:Y:S05]  /*4bd90*/  LDL.LU.64 R20, [R1+0x2990] ;  /* 0x0029900001147983 */ /* 0x000f2a0000300a00 */
[----:B--2---:R-:W-:Y:S11]  /*4bda0*/  HMMA.16816.F32.BF16 R8, R24, R18, R8 ;  /* 0x000000121808723c */ /* 0x004ff60000041808 */
[----:B------:R-:W-:Y:S04]  /*4bdb0*/  @!UPT UIADD3 URZ, URZ, URZ, URZ ;  /* 0x0000003f3f3ff290 */ /* 0x000fe8000fffe03f */
[----:B------:R-:W-:Y:S01]  /*4bdc0*/  STL.64 [R1+0xbe0], R4 ;  /* 0x000be00401007387 */ /* 0x000fe20000100a00 */
[----:B------:R3:W-:Y:S07]  /*4bdd0*/  STL.64 [R1+0xbe8], R6 ;  /* 0x000be80601007387 */ /* 0x0007ee0000100a00 */
[----:B------:R-:W-:Y:S02]  /*4bde0*/  STL.64 [R1+0xbd0], R8 ;  /* 0x000bd00801007387 */ /* 0x000fe40000100a00 */
[----:B------:R-:W-:Y:S02]  /*4bdf0*/  STL.64 [R1+0xbd8], R10 ;  /* 0x000bd80a01007387 */ /* 0x000fe40000100a00 */
[----:B---3--:R-:W-:-:S02]  /*4be00*/  IMAD.MOV.U32 R6, RZ, RZ, R22 ;  /* 0x000000ffff067224 */ /* 0x008fc400078e0016 */
[----:B----4-:R-:W-:-:S05]  /*4be10*/  IMAD.MOV.U32 R7, RZ, RZ, R21 ;  /* 0x000000ffff077224 */ /* 0x010fca00078e0015 */
[----:B------:R0:W-:Y:S02]  /*4be20*/  STL.64 [R1+0x2948], R6 ;  /* 0x0029480601007387 */ /* 0x0001e40000100a00 */
[----:B0-----:R-:W-:Y:S02]  /*4be30*/  IMAD.MOV.U32 R6, RZ, RZ, R20 ;  /* 0x000000ffff067224 */ /* 0x001fe400078e0014 */
[----:B------:R-:W2:Y:S01]  /*4be40*/  LDL.LU R20, [R1+0x520] ;  /* 0x0005200001147983 */ /* 0x000ea20000300800 */
[----:B------:R-:W2:Y:S02]  /*4be50*/  LDL.LU R21, [R1+0x524] ;  /* 0x0005240001157983 */ /* 0x000ea40000300800 */
[----:B------:R-:W2:Y:S02]  /*4be60*/  LDL.LU R22, [R1+0x528] ;  /* 0x0005280001167983 */ /* 0x000ea40000300800 */
[----:B------:R-:W2:Y:S01]  /*4be70*/  LDL.LU R23, [R1+0x52c] ;  /* 0x00052c0001177983 */ /* 0x000ea20000300800 */
[----:B------:R-:W3:Y:S01]  /*4be80*/  LDL.LU R8, [R1+0x880] ;  /* 0x0008800001087983 */ /* 0x000ee20000300800 */
[----:B------:R-:W3:Y:S02]  /*4be90*/  LDL.LU R9, [R1+0x884] ;  /* 0x0008840001097983 */ /* 0x000ee40000300800 */
[----:B------:R-:W3:Y:S02]  /*4bea0*/  LDL.LU R10, [R1+0x888] ;  /* 0x00088800010a7983 */ /* 0x000ee40000300800 */
[----:B------:R-:W3:Y:S01]  /*4beb0*/  LDL.LU R11, [R1+0x88c] ;  /* 0x00088c00010b7983 */ /* 0x000ee20000300800 */
[----:B------:R-:W-:Y:S01]  /*4bec0*/  STL.64 [R1+0x2850], R18 ;  /* 0x0028501201007387 */ /* 0x000fe20000100a00 */
        /* <DEDUP_REMOVED lines=12> */
[----:B------:R-:W3:Y:S03]  /*4bf90*/  LDL.LU R14, [R1+0x2988] ;  /* 0x00298800010e7983 */ /* 0x000ee60000300800 */
[----:B------:R-:W-:Y:S04]  /*4bfa0*/  STL.64 [R1+0x2928], R18 ;  /* 0x0029281201007387 */ /* 0x000fe80000100a00 */
[----:B--2---:R0:W-:Y:S04]  /*4bfb0*/  STL.64 [R1+0x2920], R16 ;  /* 0x0029201001007387 */ /* 0x0041e80000100a00 */
[----:B0-----:R-:W2:Y:S01]  /*4bfc0*/  LDL.LU R16, [R1+0x310] ;  /* 0x0003100001107983 */ /* 0x001ea20000300800 */
[----:B------:R-:W2:Y:S02]  /*4bfd0*/  LDL.LU R17, [R1+0x314] ;  /* 0x0003140001117983 */ /* 0x000ea40000300800 */
[----:B------:R-:W2:Y:S02]  /*4bfe0*/  LDL.LU R18, [R1+0x318] ;  /* 0x0003180001127983 */ /* 0x000ea40000300800 */
[----:B------:R-:W2:Y:S02]  /*4bff0*/  LDL.LU R19, [R1+0x31c] ;  /* 0x00031c0001137983 */ /* 0x000ea40000300800 */
[----:B--2---:R3:W-:Y:S01]  /*4c000*/  STL.64 [R1+0x2940], R18 ;  /* 0x0029401201007387 */ /* 0x0047e20000100a00 */
[----:B------:R0:W-:Y:S02]  /*4c010*/  STL.64 [R1+0x2938], R16 ;  /* 0x0029381001007387 */ /* 0x0001e40000100a00 */
[----:B---3--:R-:W-:Y:S01]  /*4c020*/  IMAD.MOV.U32 R18, RZ, RZ, R14 ;  /* 0x000000ffff127224 */ /* 0x008fe200078e000e */
[----:B0-----:R-:W2:Y:S01]  /*4c030*/  LDL.LU R16, [R1+0x320] ;  /* 0x0003200001107983 */ /* 0x001ea20000300800 */
[----:B------:R-:W2:Y:S02]  /*4c040*/  LDL.LU R17, [R1+0x324] ;  /* 0x0003240001117983 */ /* 0x000ea40000300800 */
[----:B------:R-:W3:Y:S02]  /*4c050*/  LDL.LU R14, [R1+0x2984] ;  /* 0x00298400010e7983 */ /* 0x000ee40000300800 */
[----:B----4-:R-:W-:-:S02]  /*4c060*/  IMAD.MOV.U32 R19, RZ, RZ, R15 ;  /* 0x000000ffff137224 */ /* 0x010fc400078e000f */
[----:B------:R-:W3:Y:S03]  /*4c070*/  LDL.LU R15, [R1+0x2980] ;  /* 0x00298000010f7983 */ /* 0x000ee60000300800 */
[----:B------:R-:W-:Y:S01]  /*4c080*/  STL.64 [R1+0x2958], R18 ;  /* 0x0029581201007387 */ /* 0x000fe20000100a00 */
[C---:B---3--:R-:W-:Y:S01]  /*4c090*/  HMMA.16816.F32.BF16 R8, R24.reuse, R14, R8 ;  /* 0x0000000e1808723c */ /* 0x048fe20000041808 */
[----:B--2---:R0:W-:Y:S04]  /*4c0a0*/  STL.64 [R1+0x2950], R16 ;  /* 0x0029501001007387 */ /* 0x0041e80000100a00 */
        /* <DEDUP_REMOVED lines=9> */
[----:B------:R-:W-:Y:S02]  /*4c140*/  STL.64 [R1+0x2848], R14 ;  /* 0x0028480e01007387 */ /* 0x000fe40000100a00 */
[----:B------:R-:W-:Y:S01]  /*4c150*/  IMAD.MOV.U32 R7, RZ, RZ, R13 ;  /* 0x000000ffff077224 */ /* 0x000fe200078e000d */
[----:B---3--:R-:W-:Y:S01]  /*4c160*/  HMMA.16816.F32.BF16 R24, R24, R10, R20 ;  /* 0x0000000a1818723c */ /* 0x008fe20000041814 */
[----:B------:R-:W2:Y:S01]  /*4c170*/  LDL.LU.64 R22, [R1+0x2968] ;  /* 0x0029680001167983 */ /* 0x000ea20000300a00 */
[----:B------:R-:W2:Y:S11]  /*4c180*/  LDL.LU.64 R20, [R1+0x2960] ;  /* 0x0029600001147983 */ /* 0x000eb60000300a00 */
[----:B------:R-:W-:Y:S10]  /*4c190*/  @!UPT UIADD3 URZ, URZ, URZ, URZ ;  /* 0x0000003f3f3ff290 */ /* 0x000ff4000fffe03f */
[----:B------:R0:W-:Y:S01]  /*4c1a0*/  STL.64 [R1+0x900], R24 ;  /* 0x0009001801007387 */ /* 0x0001e20000100a00 */
[----:B------:R1:W-:Y:S03]  /*4c1b0*/  STL.64 [R1+0x908], R26 ;  /* 0x0009081a01007387 */ /* 0x0003e60000100a00 */
[----:B0-----:R-:W3:Y:S01]  /*4c1c0*/  LDL.LU R24, [R1+0x2e0] ;  /* 0x0002e00001187983 */ /* 0x001ee20000300800 */
[----:B------:R-:W3:Y:S02]  /*4c1d0*/  LDL.LU R25, [R1+0x2e4] ;  /* 0x0002e40001197983 */ /* 0x000ee40000300800 */
[----:B-1----:R-:W3:Y:S02]  /*4c1e0*/  LDL.LU R26, [R1+0x2e8] ;  /* 0x0002e800011a7983 */ /* 0x002ee40000300800 */
[----:B------:R-:W3:Y:S01]  /*4c1f0*/  LDL.LU R27, [R1+0x2ec] ;  /* 0x0002ec00011b7983 */ /* 0x000ee20000300800 */
[----:B------:R-:W-:Y:S01]  /*4c200*/  STL.64 [R1+0x2840], R10 ;  /* 0x0028400a01007387 */ /* 0x000fe20000100a00 */
[C---:B--2---:R-:W-:Y:S03]  /*4c210*/  HMMA.16816.F32.BF16 R4, R20.reuse, R6, R16 ;  /* 0x000000061404723c */ /* 0x044fe60000041810 */
[----:B------:R-:W2:Y:S01]  /*4c220*/  LDL.LU.64 R18, [R1+0x2958] ;  /* 0x0029580001127983 */ /* 0x000ea20000300a00 */
[----:B------:R-:W2:Y:S11]  /*4c230*/  LDL.LU.64 R16, [R1+0x2950] ;  /* 0x0029500001107983 */ /* 0x000eb60000300a00 */
[----:B------:R-:W-:Y:S08]  /*4c240*/  @!UPT UIADD3 URZ, URZ, URZ, URZ ;  /* 0x0000003f3f3ff290 */ /* 0x000ff0000fffe03f */
[----:B------:R-:W-:Y:S01]  /*4c250*/  STL.64 [R1+0xe50], R4 ;  /* 0x000e500401007387 */ /* 0x000fe20000100a00 */
[----:B------:R0:W-:Y:S03]  /*4c260*/  STL.64 [R1+0xe58], R6 ;  /* 0x000e580601007387 */ /* 0x0001e60000100a00 */
[----:B0-----:R-:W2:Y:S01]  /*4c270*/  LDL.LU.64 R6, [R1+0x2948] ;  /* 0x0029480001067983 */ /* 0x001ea20000300a00 */
[----:B------:R-:W-:Y:S02]  /*4c280*/  IMAD.MOV.U32 R15, RZ, RZ, R3 ;  /* 0x000000ffff0f7224 */ /* 0x000fe400078e0003 */
[----:B------:R-:W3:Y:S01]  /*4c290*/  LDL R3, [R1+0x1b9c] ;  /* 0x001b9c0001037983 */ /* 0x000ee20000100800 */
        /* <DEDUP_REMOVED lines=21> */
[----:B------:R-:W-:-:S07]  /*4c3f0*/  IMAD.MOV.U32 R14, RZ, RZ, R12 ;  /* 0x000000ffff0e7224 */ /* 0x000fce00078e000c */
[C---:B---3--:R-:W-:Y:S08]  /*4c400*/  HMMA.16816.F32.BF16 R24, R20.reuse, R14, R24 ;  /* 0x0000000e1418723c */ /* 0x048ff00000041818 */
[----:B--2---:R-:W-:Y:S01]  /*4c410*/  HMMA.16816.F32.BF16 R4, R20, R6, R16 ;  /* 0x000000061404723c */ /* 0x004fe20000041810 */
[----:B------:R-:W2:Y:S11]  /*4c420*/  LDL.LU.64 R16, [R1+0x28f8] ;  /* 0x0028f80001107983 */ /* 0x000eb60000300a00 */
[----:B------:R-:W-:Y:S11]  /*4c430*/  @!UPT UIADD3 URZ, URZ, URZ, URZ ;  /* 0x0000003f3f3ff290 */ /* 0x000ff6000fffe03f */
[----:B------:R-:W-:Y:S01]  /*4c440*/  STL.64 [R1+0xc50], R4 ;  /* 0x000c500401007387 */ /* 0x000fe20000100a00 */
[----:B------:R0:W-:Y:S03]  /*4c450*/  STL.64 [R1+0xc58], R6 ;  /* 0x000c580601007387 */ /* 0x0001e60000100a00 */
[----:B0-----:R-:W3:Y:S01]  /*4c460*/  LDL.LU.64 R6, [R1+0x28f0] ;  /* 0x0028f00001067983 */ /* 0x001ee20000300a00 */
[----:B------:R-:W2:Y:S02]  /*4c470*/  LDL.LU.64 R4, [R1+0x28e8] ;  /* 0x0028e80001047983 */ /* 0x000ea40000300a00 */
[----:B------:R-:W2:Y:S02]  /*4c480*/  LDL.LU R12, [R1+0x6f0] ;  /* 0x0006f000010c7983 */ /* 0x000ea40000300800 */
[----:B------:R-:W-:Y:S01]  /*4c490*/  STL.64 [R1+0xa60], R24 ;  /* 0x000a601801007387 */ /* 0x000fe20000100a00 */
[----:B------:R-:W-:Y:S01]  /*4c4a0*/  STL.64 [R1+0xa68], R26 ;  /* 0x000a681a01007387 */ /* 0x000fe20000100a00 */
[----:B------:R-:W2:Y:S02]  /*4c4b0*/  LDL.LU R13, [R1+0x6f4] ;  /* 0x0006f400010d7983 */ /* 0x000ea40000300800 */
[----:B------:R-:W2:Y:S02]  /*4c4c0*/  LDL.LU R14, [R1+0x6f8] ;  /* 0x0006f800010e7983 */ /* 0x000ea40000300800 */
[----:B------:R-:W2:Y:S01]  /*4c4d0*/  LDL.LU R15, [R1+0x6fc] ;  /* 0x0006fc00010f7983 */ /* 0x000ea20000300800 */
[----:B------:R-:W0:Y:S04]  /*4c4e0*/  LDSM.16.MT88.4 R24, [R29+0xb080] ;  /* 0x00b080001d18783b */ /* 0x000e280000004200 */
[----:B--2---:R-:W-:Y:S01]  /*4c4f0*/  STL.64 [R1+0x2860], R14 ;  /* 0x0028600e01007387 */ /* 0x004fe20000100a00 */
[----:B------:R1:W-:Y:S03]  /*4c500*/  STL.64 [R1+0x2858], R12 ;  /* 0x0028580c01007387 */ /* 0x0003e60000100a00 */
[----:B-1----:R-:W2:Y:S01]  /*4c510*/  LDL.LU R12, [R1+0x700] ;  /* 0x00070000010c7983 */ /* 0x002ea20000300800 */
[----:B------:R-:W2:Y:S02]  /*4c520*/  LDL.LU R13, [R1+0x704] ;  /* 0x00070400010d7983 */ /* 0x000ea40000300800 */
[----:B------:R-:W2:Y:S02]  /*4c530*/  LDL.LU R14, [R1+0x708] ;  /* 0x00070800010e7983 */ /* 0x000ea40000300800 */
[----:B------:R-:W2:Y:S02]  /*4c540*/  LDL.LU R15, [R1+0x70c] ;  /* 0x00070c00010f7983 */ /* 0x000ea40000300800 */
[----:B--2---:R1:W-:Y:S01]  /*4c550*/  STL.64 [R1+0x2870], R14 ;  /* 0x0028700e01007387 */ /* 0x0043e20000100a00 */
[----:B------:R-:W-:Y:S03]  /*4c560*/  STL.64 [R1+0x2868], R12 ;  /* 0x0028680c01007387 */ /* 0x000fe60000100a00 */
[----:B-1----:R-:W2:Y:S04]  /*4c570*/  LDL.64 R14, [R1+0x18] ;  /* 0x00001800010e7983 */ /* 0x002ea80000100a00 */
[----:B--2---:R1:W-:Y:S02]  /*4c580*/  STL.64 [R1+0x2878], R14 ;  /* 0x0028780e01007387 */ /* 0x0043e40000100a00 */
[----:B-1----:R-:W-:-:S02]  /*4c590*/  IMAD.MOV.U32 R14, RZ, RZ, R17 ;  /* 0x000000ffff0e7224 */ /* 0x002fc400078e0011 */
[----:B------:R-:W-:-:S05]  /*4c5a0*/  IMAD.MOV.U32 R15, RZ, RZ, R16 ;  /* 0x000000ffff0f7224 */ /* 0x000fca00078e0010 */
[----:B------:R4:W-:Y:S02]  /*4c5b0*/  STL.64 [R1+0x2888], R14 ;  /* 0x0028880e01007387 */ /* 0x0009e40000100a00 */
[----:B----4-:R-:W-:Y:S02]  /*4c5c0*/  IMAD.MOV.U32 R14, RZ, RZ, R9 ;  /* 0x000000ffff0e7224 */ /* 0x010fe400078e0009 */
[----:B------:R-:W-:-:S05]  /*4c5d0*/  IMAD.MOV.U32 R15, RZ, RZ, R8 ;  /* 0x000000ffff0f7224 */ /* 0x000fca00078e0008 */
[----:B------:R3:W-:Y:S02]  /*4c5e0*/  STL.64 [R1+0x28a0], R14 ;  /* 0x0028a00e01007387 */ /* 0x0007e40000100a00 */
[----:B---3--:R-:W-:Y:S02]  /*4c5f0*/  IMAD.MOV.U32 R14, RZ, RZ, R7 ;  /* 0x000000ffff0e7224 */ /* 0x008fe400078e0007 */
[----:B------:R-:W-:-:S05]  /*4c600*/  IMAD.MOV.U32 R15, RZ, RZ, R6 ;  /* 0x000000ffff0f7224 */ /* 0x000fca00078e0006 */
[----:B------:R1:W-:Y:S02]  /*4c610*/  STL.64 [R1+0x28b8], R14 ;  /* 0x0028b80e01007387 */ /* 0x0003e40000100a00 */
[----:B-1----:R-:W-:Y:S02]  /*4c620*/  IMAD.MOV.U32 R14, RZ, RZ, R5 ;  /* 0x000000ffff0e7224 */ /* 0x002fe400078e0005 */
[----:B------:R-:W-:-:S05]  /*4c630*/  IMAD.MOV.U32 R15, RZ, RZ, R4 ;  /* 0x000000ffff0f7224 */ /* 0x000fca00078e0004 */
[----:B------:R-:W-:Y:S01]  /*4c640*/  STL.64 [R1+0x28d0], R14 ;  /* 0x0028d00e01007387 */ /* 0x000fe20000100a00 */
[----:B------:R-:W2:Y:S03]  /*4c650*/  LDL.64 R18, [R1+0x8] ;  /* 0x0000080001127983 */ /* 0x000ea60000100a00 */
[----:B--2---:R1:W-:Y:S01]  /*4c660*/  STL.64 [R1+0x2880], R18 ;  /* 0x0028801201007387 */ /* 0x0043e20000100a00 */
[----:B------:R-:W2:Y:S02]  /*4c670*/  LDL.LU R16, [R1+0x720] ;  /* 0x0007200001107983 */ /* 0x000ea40000300800 */
[----:B------:R-:W2:Y:S01]  /*4c680*/  LDL.LU R17, [R1+0x724] ;  /* 0x0007240001117983 */ /* 0x000ea20000300800 */
[----:B-1----:R-:W3:Y:S01]  /*4c690*/  LDL.LU R18, [R1+0x728] ;  /* 0x0007280001127983 */ /* 0x002ee20000300800 */
[----:B------:R-:W3:Y:S03]  /*4c6a0*/  LDL.LU R19, [R1+0x72c] ;  /* 0x00072c0001137983 */ /* 0x000ee60000300800 */
[----:B---3--:R-:W-:Y:S01]  /*4c6b0*/  STL.64 [R1+0x2898], R18 ;  /* 0x0028981201007387 */ /* 0x008fe20000100a00 */
[----:B--2---:R1:W-:Y:S03]  /*4c6c0*/  STL.64 [R1+0x2890], R16 ;  /* 0x0028901001007387 */ /* 0x0043e60000100a00 */
[----:B-1----:R-:W2:Y:S01]  /*4c6d0*/  LDL.LU R16, [R1+0x730] ;  /* 0x0007300001107983 */ /* 0x002ea20000300800 */
[----:B------:R-:W2:Y:S02]  /*4c6e0*/  LDL.LU R17, [R1+0x734] ;  /* 0x0007340001117983 */ /* 0x000ea40000300800 */
[----:B------:R-:W3:Y:S02]  /*4c6f0*/  LDL.LU R18, [R1+0x738] ;  /* 0x0007380001127983 */ /* 0x000ee40000300800 */
[----:B------:R-:W3:Y:S02]  /*4c700*/  LDL.LU R19, [R1+0x73c] ;  /* 0x00073c0001137983 */ /* 0x000ee40000300800 */
        /* <DEDUP_REMOVED lines=20> */
[----:B------:R-:W3:Y:S01]  /*4c850*/  LDL.LU R8, [R1+0x6e0] ;  /* 0x0006e00001087983 */ /* 0x000ee20000300800 */
[----:B------:R-:W3:Y:S02]  /*4c860*/  LDL.LU R9, [R1+0x6e4] ;  /* 0x0006e40001097983 */ /* 0x000ee40000300800 */
[----:B------:R-:W3:Y:S02]  /*4c870*/  LDL.LU R10, [R1+0x6e8] ;  /* 0x0006e800010a7983 */ /* 0x000ee40000300800 */
[----:B------:R-:W3:Y:S01]  /*4c880*/  LDL.LU R11, [R1+0x6ec] ;  /* 0x0006ec00010b7983 */ /* 0x000ee20000300800 */
[----:B------:R-:W4:Y:S01]  /*4c890*/  LDL.LU R4, [R1+0x2d0] ;  /* 0x0002d00001047983 */ /* 0x000f220000300800 */
[----:B------:R-:W4:Y:S02]  /*4c8a0*/  LDL.LU R5, [R1+0x2d4] ;  /* 0x0002d40001057983 */ /* 0x000f240000300800 */
[----:B------:R-:W4:Y:S02]  /*4c8b0*/  LDL.LU R6, [R1+0x2d8] ;  /* 0x0002d80001067983 */ /* 0x000f240000300800 */
[----:B------:R-:W4:Y:S01]  /*4c8c0*/  LDL.LU R7, [R1+0x2dc] ;  /* 0x0002dc0001077983 */ /* 0x000f220000300800 */
[----:B0-----:R-:W-:Y:S01]  /*4c8d0*/  STL.64 [R1+0x2738], R26 ;  /* 0x0027381a01007387 */ /* 0x001fe20000100a00 */
[----:B------:R0:W-:Y:S03]  /*4c8e0*/  STL.64 [R1+0x2730], R24 ;  /* 0x0027301801007387 */ /* 0x0001e60000100a00 */
        /* <DEDUP_REMOVED lines=38> */
[----:B---3--:R-:W-:Y:S11]  /*4cb50*/  HMMA.16816.F32.BF16 R24, R20, R14, R24 ;  /* 0x0000000e1418723c */ /* 0x008ff60000041818 */
[----:B------:R-:W-:Y:S11]  /*4cb60*/  @!UPT UIADD3 URZ, URZ, URZ, URZ ;  /* 0x0000003f3f3ff290 */ /* 0x000ff6000fffe03f */
[----:B------:R-:W-:Y:S01]  /*4cb70*/  @!UPT UIADD3 URZ, URZ, URZ, URZ ;  /* 0x0000003f3f3ff290 */ /* 0x000fe2000fffe03f */
[----:B------:R0:W-:Y:S01]  /*4cb80*/  STL.64 [R1+0xa20], R24 ;  /* 0x000a201801007387 */ /* 0x0001e20000100a00 */
[----:B------:R-:W-:Y:S02]  /*4cb90*/  STL.64 [R1+0xa28], R26 ;  /* 0x000a281a01007387 */ /* 0x000fe40000100a00 */
[----:B0-----:R-:W-:Y:S02]  /*4cba0*/  IMAD.MOV.U32 R25, RZ, RZ, R14 ;  /* 0x000000ffff197224 */ /* 0x001fe400078e000e */
[----:B------:R-:W-:Y:S02]  /*4cbb0*/  IMAD.MOV.U32 R24, RZ, RZ, R15 ;  /* 0x000000ffff187224 */ /* 0x000fe400078e000f */
[----:B------:R-:W3:Y:S01]  /*4cbc0*/  LDL.LU.64 R14, [R1+0x2870] ;  /* 0x00287000010e7983 */ /* 0x000ee20000300a00 */
[----:B------:R-:W3:Y:S02]  /*4cbd0*/  LDL.LU.64 R12, [R1+0x2868] ;  /* 0x00286800010c7983 */ /* 0x000ee40000300a00 */
[----:B------:R0:W-:Y:S02]  /*4cbe0*/  STL.64 [R1+0x2818], R24 ;  /* 0x0028181801007387 */ /* 0x0001e40000100a00 */
[----:B0-----:R-:W4:Y:S01]  /*4cbf0*/  LDL.LU R24, [R1+0x4f0] ;  /* 0x0004f00001187983 */ /* 0x001f220000300800 */
[----:B------:R-:W4:Y:S02]  /*4cc00*/  LDL.LU R25, [R1+0x4f4] ;  /* 0x0004f40001197983 */ /* 0x000f240000300800 */
[----:B------:R-:W4:Y:S02]  /*4cc10*/  LDL.LU R26, [R1+0x4f8] ;  /* 0x0004f800011a7983 */ /* 0x000f240000300800 */
[----:B------:R-:W4:Y:S02]  /*4cc20*/  LDL.LU R27, [R1+0x4fc] ;  /* 0x0004fc00011b7983 */ /* 0x000f240000300800 */
[----:B--2---:R-:W-:-:S02]  /*4cc30*/  IMAD.MOV.U32 R29, RZ, RZ, R18 ;  /* 0x000000ffff1d7224 */ /* 0x004fc400078e0012 */
[----:B------:R-:W-:Y:S01]  /*4cc40*/  IMAD.MOV.U32 R28, RZ, RZ, R19 ;  /* 0x000000ffff1c7224 */ /* 0x000fe200078e0013 */
[C---:B---3--:R-:W-:Y:S01]  /*4cc50*/  HMMA.16816.F32.BF16 R12, R20.reuse, R18, R12 ;  /* 0x00000012140c723c */ /* 0x048fe2000004180c */
[----:B----4-:R-:W-:Y:S01]  /*4cc60*/  STL.64 [R1+0x2828], R26 ;  /* 0x0028281a01007387 */ /* 0x010fe20000100a00 */
        /* <DEDUP_REMOVED lines=9> */
[----:B------:R-:W3:Y:S02]  /*4cd00*/  LDL.LU.64 R12, [R1+0x2858] ;  /* 0x00285800010c7983 */ /* 0x000ee40000300a00 */
[----:B------:R-:W3:Y:S02]  /*4cd10*/  LDL.LU.64 R18, [R1+0x2850] ;  /* 0x0028500001127983 */ /* 0x000ee40000300a00 */
[C---:B---3--:R-:W-:Y:S11]  /*4cd20*/  HMMA.16816.F32.BF16 R12, R20.reuse, R18, R12 ;  /* 0x00000012140c723c */ /* 0x048ff6000004180c */
        /* <DEDUP_REMOVED lines=10> */
[----:B0-----:R-:W3:Y:S01]  /*4cdd0*/  LDL.LU.64 R10, [R1+0x2840] ;  /* 0x00284000010a7983 */ /* 0x001ee20000300a00 */
[----:B------:R-:W-:Y:S02]  /*4cde0*/  STL [R1+0x274c], R14 ;  /* 0x00274c0e01007387 */ /* 0x000fe40000100800 */
[----:B------:R0:W-:Y:S02]  /*4cdf0*/  STL [R1+0x2748], R15 ;  /* 0x0027480f01007387 */ /* 0x0001e40000100800 */
[----:B0-----:R-:W4:Y:S01]  /*4ce00*/  LDL.64 R14, [R1+0xc8] ;  /* 0x0000c800010e7983 */ /* 0x001f220000100a00 */
[----:B---3--:R-:W-:Y:S03]  /*4ce10*/  HMMA.16816.F32.BF16 R20, R20, R10, R4 ;  /* 0x0000000a1414723c */ /* 0x008fe60000041804 */
[----:B------:R-:W3:Y:S01]  /*4ce20*/  LDL.LU.64 R6, [R1+0x2838] ;  /* 0x0028380001067983 */ /* 0x000ee20000300a00 */
[----:B------:R-:W3:Y:S11]  /*4ce30*/  LDL.LU.64 R4, [R1+0x2830] ;  /* 0x0028300001047983 */ /* 0x000ef60000300a00 */
[----:B------:R-:W-:Y:S08]  /*4ce40*/  @!UPT UIADD3 URZ, URZ, URZ, URZ ;  /* 0x0000003f3f3ff290 */ /* 0x000ff0000fffe03f */
[----:B------:R-:W-:Y:S01]  /*4ce50*/  STL.64 [R1+0x5d0], R20 ;  /* 0x0005d01401007387 */ /* 0x000fe20000100a00 */
[----:B------:R0:W-:Y:S03]  /*4ce60*/  STL.64 [R1+0x5d8], R22 ;  /* 0x0005d81601007387 */ /* 0x0001e60000100a00 */
[----:B0-----:R-:W2:Y:S01]  /*4ce70*/  LDL.64 R22, [R1+0x98] ;  /* 0x0000980001167983 */ /* 0x001ea20000100a00 */
[----:B------:R0:W-:Y:S02]  /*4ce80*/  STL.64 [R1+0x2740], R10 ;  /* 0x0027400a01007387 */ /* 0x0001e40000100a00 */
[----:B------:R-:W3:Y:S02]  /*4ce90*/  LDL.LU R8, [R1+0x510] ;  /* 0x0005100001087983 */ /* 0x000ee40000300800 */
[----:B------:R-:W3:Y:S01]  /*4cea0*/  LDL.LU R9, [R1+0x514] ;  /* 0x0005140001097983 */ /* 0x000ee20000300800 */
[----:B0-----:R-:W3:Y:S01]  /*4ceb0*/  LDL.LU R10, [R1+0x518] ;  /* 0x00051800010a7983 */ /* 0x001ee20000300800 */
[----:B------:R-:W3:Y:S02]  /*4cec0*/  LDL.LU R11, [R1+0x51c] ;  /* 0x00051c00010b7983 */ /* 0x000ee40000300800 */
[----:B----4-:R-:W-:-:S02]  /*4ced0*/  IMAD.MOV.U32 R0, RZ, RZ, R15 ;  /* 0x000000ffff007224 */ /* 0x010fc400078e000f */
[----:B------:R-:W-:Y:S01]  /*4cee0*/  IMAD.MOV.U32 R2, RZ, RZ, R14 ;  /* 0x000000ffff027224 */ /* 0x000fe200078e000e */
[C---:B---3--:R-:W-:Y:S11]  /*4cef0*/  HMMA.16816.F32.BF16 R8, R4.reuse, R14, R8 ;  /* 0x0000000e0408723c */ /* 0x048ff60000041808 */
[----:B------:R-:W-:Y:S11]  /*4cf00*/  @!UPT UIADD3 URZ, URZ, URZ, URZ ;  /* 0x0000003f3f3ff290 */ /* 0x000ff6000fffe03f */
[----:B------:R-:W-:Y:S01]  /*4cf10*/  @!UPT UIADD3 URZ, URZ, URZ, URZ ;  /* 0x0000003f3f3ff290 */ /* 0x000fe2000fffe03f */
[----:B------:R0:W-:Y:S01]  /*4cf20*/  STL.64 [R1+0xf10], R8 ;  /* 0x000f100801007387 */ /* 0x0001e20000100a00 */
[----:B------:R-:W-:Y:S02]  /*4cf30*/  IMAD.MOV.U32 R16, RZ, RZ, R8 ;  /* 0x000000ffff107224 */ /* 0x000fe400078e0008 */
[----:B------:R-:W-:Y:S02]  /*4cf40*/  IMAD.MOV.U32 R12, RZ, RZ, R10 ;  /* 0x000000ffff0c7224 */ /* 0x000fe400078e000a */
[----:B------:R-:W-:Y:S01]  /*4cf50*/  STL.64 [R1+0xf18], R10 ;  /* 0x000f180a01007387 */ /* 0x000fe20000100a00 */
[----:B------:R-:W-:Y:S01]  /*4cf60*/  STL [R1+0x2764], R0 ;  /* 0x0027640001007387 */ /* 0x000fe20000100800 */
[----:B------:R-:W-:Y:S02]  /*4cf70*/  STL [R1+0x2760], R2 ;  /* 0x0027600201007387 */ /* 0x000fe40000100800 */
[----:B------:R-:W-:Y:S02]  /*4cf80*/  STL [R1+0x1fac], R16 ;  /* 0x001fac1001007387 */ /* 0x000fe40000100800 */
[----:B------:R-:W-:Y:S01]  /*4cf90*/  STL [R1+0x1fa8], R12 ;  /* 0x001fa80c01007387 */ /* 0x000fe20000100800 */
[----:B------:R-:W2:Y:S02]  /*4cfa0*/  LDL.64 R14, [R1+0xb8] ;  /* 0x0000b800010e7983 */ /* 0x000ea40000100a00 */
[----:B--2---:R-:W-:Y:S01]  /*4cfb0*/  HMMA.16816.F32.BF16 R24, R4, R14, R24 ;  /* 0x0000000e0418723c */ /* 0x004fe20000041818 */
[----:B0-----:R-:W-:-:S02]  /*4cfc0*/  IMAD.MOV.U32 R9, RZ, RZ, R14 ;  /* 0x000000ffff097224 */ /* 0x001fc400078e000e */
[----:B------:R-:W-:Y:S11]  /*4cfd0*/  IMAD.MOV.U32 R8, RZ, RZ, R15 ;  /* 0x000000ffff087224 */ /* 0x000ff600078e000f */
[----:B------:R-:W-:Y:S09]  /*4cfe0*/  @!UPT UIADD3 URZ, URZ, URZ, URZ ;  /* 0x0000003f3f3ff290 */ /* 0x000ff2000fffe03f */
[----:B------:R-:W-:Y:S01]  /*4cff0*/  STL.64 [R1+0xf00], R24 ;  /* 0x000f001801007387 */ /* 0x000fe20000100a00 */
[----:B------:R-:W-:Y:S02]  /*4d000*/  IMAD.MOV.U32 R17, RZ, RZ, R24 ;  /* 0x000000ffff117224 */ /* 0x000fe400078e0018 */
[----:B------:R-:W-:Y:S02]  /*4d010*/  IMAD.MOV.U32 R13, RZ, RZ, R26 ;  /* 0x000000ffff0d7224 */ /* 0x000fe400078e001a */
[----:B------:R0:W-:Y:S02]  /*4d020*/  STL.64 [R1+0xf08], R26 ;  /* 0x000f081a01007387 */ /* 0x0001e40000100a00 */
[----:B0-----:R-:W2:Y:S01]  /*4d030*/  LDL.LU.64 R26, [R1+0x2828] ;  /* 0x00282800011a7983 */ /* 0x001ea20000300a00 */
[----:B------:R-:W2:Y:S02]  /*4d040*/  LDL.LU.64 R24, [R1+0x2820] ;  /* 0x0028200001187983 */ /* 0x000ea40000300a00 */
[----:B------:R0:W-:Y:S02]  /*4d050*/  STL [R1+0x1fb4], R17 ;  /* 0x001fb41101007387 */ /* 0x0001e40000100800 */
[----:B------:R1:W-:Y:S01]  /*4d060*/  STL.64 [R1+0x27b8], R18 ;  /* 0x0027b81201007387 */ /* 0x0003e20000100a00 */
[----:B------:R-:W3:Y:S04]  /*4d070*/  LDL.LU R16, [R1+0x4e0] ;  /* 0x0004e00001107983 */ /* 0x000ee80000300800 */
[----:B0-----:R-:W3:Y:S01]  /*4d080*/  LDL.LU R17, [R1+0x4e4] ;  /* 0x0004e40001117983 */ /* 0x001ee20000300800 */
[----:B-1----:R-:W3:Y:S02]  /*4d090*/  LDL.LU R18, [R1+0x4e8] ;  /* 0x0004e80001127983 */ /* 0x002ee40000300800 */
[----:B------:R-:W3:Y:S02]  /*4d0a0*/  LDL.LU R19, [R1+0x4ec] ;  /* 0x0004ec0001137983 */ /* 0x000ee40000300800 */
[----:B------:R0:W-:Y:S01]  /*4d0b0*/  STL [R1+0x1fb0], R13 ;  /* 0x001fb00d01007387 */ /* 0x0001e20000100800 */
[----:B------:R-:W2:Y:S01]  /*4d0c0*/  LDL.64 R14, [R1+0xa8] ;  /* 0x0000a800010e7983 */ /* 0x000ea20000100a00 */
[----:B------:R-:W-:-:S02]  /*4d0d0*/  IMAD.MOV.U32 R12, RZ, RZ, R23 ;  /* 0x000000ffff0c7224 */ /* 0x000fc400078e0017 */
[----:B0-----:R-:W-:Y:S01]  /*4d0e0*/  IMAD.MOV.U32 R13, RZ, RZ, R22 ;  /* 0x000000ffff0d7224 */ /* 0x001fe200078e0016 */
[C---:B--2---:R-:W-:Y:S01]  /*4d0f0*/  HMMA.16816.F32.BF16 R24, R4.reuse, R14, R24 ;  /* 0x0000000e0418723c */ /* 0x044fe20000041818 */
[----:B------:R-:W-:Y:S02]  /*4d100*/  IMAD.MOV.U32 R11, RZ, RZ, R14 ;  /* 0x000000ffff0b7224 */ /* 0x000fe400078e000e */
[----:B------:R-:W-:Y:S11]  /*4d110*/  IMAD.MOV.U32 R10, RZ, RZ, R15 ;  /* 0x000000ffff0a7224 */ /* 0x000ff600078e000f */
[----:B------:R-:W-:Y:S09]  /*4d120*/  @!UPT UIADD3 URZ, URZ, URZ, URZ ;  /* 0x0000003f3f3ff290 */ /* 0x000ff2000fffe03f */
[----:B------:R0:W-:Y:S01]  /*4d130*/  STL.64 [R1+0xef0], R24 ;  /* 0x000ef01801007387 */ /* 0x0001e20000100a00 */
[----:B------:R-:W-:Y:S03]  /*4d140*/  STL.64 [R1+0xef8], R26 ;  /* 0x000ef81a01007387 */ /* 0x000fe60000100a00 */
[----:B0-----:R-:W2:Y:S01]  /*4d150*/  LDL.LU.64 R24, [R1+0x2818] ;  /* 0x0028180001187983 */ /* 0x001ea20000300a00 */
[----:B------:R-:W-:Y:S02]  /*4d160*/  STL.64 [R1+0x2758], R10 ;  /* 0x0027580a01007387 */ /* 0x000fe40000100a00 */
[----:B------:R3:W-:Y:S02]  /*4d170*/  STL.64 [R1+0x2750], R8 ;  /* 0x0027500801007387 */ /* 0x0007e40000100a00 */
[----:B---3--:R-:W-:Y:S11]  /*4d180*/  HMMA.16816.F32.BF16 R8, R4, R22, R16 ;  /* 0x000000160408723c */ /* 0x008ff60000041810 */
[----:B------:R-:W-:Y:S11]  /*4d190*/  @!UPT UIADD3 URZ, URZ, URZ, URZ ;  /* 0x0000003f3f3ff290 */ /* 0x000ff6000fffe03f */
[----:B------:R-:W-:Y:S01]  /*4d1a0*/  @!UPT UIADD3 URZ, URZ, URZ, URZ ;  /* 0x0000003f3f3ff290 */ /* 0x000fe2000fffe03f */
[----:B------:R0:W-:Y:S01]  /*4d1b0*/  STL.64 [R1+0xee0], R8 ;  /* 0x000ee00801007387 */ /* 0x0001e20000100a00 */
[----:B------:R1:W-:Y:S02]  /*4d1c0*/  STL.64 [R1+0xee8], R10 ;  /* 0x000ee80a01007387 */ /* 0x0003e40000100a00 */
[----:B------:R-:W-:Y:S01]  /*4d1d0*/  STL.64 [R1+0x27d0], R12 ;  /* 0x0027d00c01007387 */ /* 0x000fe20000100a00 */
[----:B0-----:R-:W3:Y:S01]  /*4d1e0*/  LDL.LU R8, [R1+0x800] ;  /* 0x0008000001087983 */ /* 0x001ee20000300800 */
[----:B------:R-:W3:Y:S02]  /*4d1f0*/  LDL.LU R9, [R1+0x804] ;  /* 0x0008040001097983 */ /* 0x000ee40000300800 */
[----:B-1----:R-:W4:Y:S02]  /*4d200*/  LDL.LU R10, [R1+0x808] ;  /* 0x00080800010a7983 */ /* 0x002f240000300800 */
[----:B------:R-:W4:Y:S02]  /*4d210*/  LDL.LU R11, [R1+0x80c] ;  /* 0x00080c00010b7983 */ /* 0x000f240000300800 */
        /* <DEDUP_REMOVED lines=8> */
[----:B------:R-:W3:Y:S02]  /*4d2a0*/  LDL.LU R16, [R1+0x840] ;  /* 0x0008400001107983 */ /* 0x000ee40000300800 */
[----:B------:R-:W3:Y:S01]  /*4d2b0*/  LDL.LU R17, [R1+0x844] ;  /* 0x0008440001117983 */ /* 0x000ee20000300800 */
[----:B------:R-:W4:Y:S01]  /*4d2c0*/  LDL.LU R18, [R1+0x848] ;  /* 0x0008480001127983 */ /* 0x000f220000300800 */
[----:B------:R-:W4:Y:S02]  /*4d2d0*/  LDL.LU R19, [R1+0x84c] ;  /* 0x00084c0001137983 */ /* 0x000f240000300800 */
[----:B--2---:R-:W-:-:S02]  /*4d2e0*/  IMAD.MOV.U32 R11, RZ, RZ, R24 ;  /* 0x000000ffff0b7224 */ /* 0x004fc400078e0018 */
[----:B------:R-:W-:Y:S01]  /*4d2f0*/  IMAD.MOV.U32 R10, RZ, RZ, R25 ;  /* 0x000000ffff0a7224 */ /* 0x000fe200078e0019 */
[----:B------:R-:W2:Y:S01]  /*4d300*/  LDL.LU R24, [R1+0x4d0] ;  /* 0x0004d00001187983 */ /* 0x000ea20000300800 */
[----:B------:R-:W2:Y:S02]  /*4d310*/  LDL.LU R25, [R1+0x4d4] ;  /* 0x0004d40001197983 */ /* 0x000ea40000300800 */
[----:B------:R-:W2:Y:S02]  /*4d320*/  LDL.LU R26, [R1+0x4d8] ;  /* 0x0004d800011a7983 */ /* 0x000ea40000300800 */
[----:B------:R-:W2:Y:S01]  /*4d330*/  LDL.LU R27, [R1+0x4dc] ;  /* 0x0004dc00011b7983 */ /* 0x000ea20000300800 */
[----:B------:R-:W2:Y:S04]  /*4d340*/  LDL.64 R22, [R1+0x78] ;  /* 0x0000780001167983 */ /* 0x000ea80000100a00 */
[----:B--2---:R0:W-:Y:S04]  /*4d350*/  STL.64 [R1+0x2810], R22 ;  /* 0x0028101601007387 */ /* 0x0041e80000100a00 */
[----:B0-----:R-:W2:Y:S01]  /*4d360*/  LDL.64 R22, [R1+0x88] ;  /* 0x0000880001167983 */ /* 0x001ea20000100a00 */
[----:B------:R-:W2:Y:S02]  /*4d370*/  LDL.LU R12, [R1+0x850] ;  /* 0x00085000010c7983 */ /* 0x000ea40000300800 */
[----:B------:R-:W2:Y:S02]  /*4d380*/  LDL.LU R13, [R1+0x854] ;  /* 0x00085400010d7983 */ /* 0x000ea40000300800 */
[----:B------:R-:W2:Y:S01]  /*4d390*/  LDL.LU R14, [R1+0x858] ;  /* 0x00085800010e7983 */ /* 0x000ea20000300800 */
[----:B------:R-:W2:Y:S04]  /*4d3a0*/  LDL.LU R15, [R1+0x85c] ;  /* 0x00085c00010f7983 */ /* 0x000ea80000300800 */
[----:B--2---:R0:W-:Y:S01]  /*4d3b0*/  STL.64 [R1+0x27e0], R14 ;  /* 0x0027e00e01007387 */ /* 0x0041e20000100a00 */
[----:B------:R-:W-:Y:S03]  /*4d3c0*/  STL.64 [R1+0x27d8], R12 ;  /* 0x0027d80c01007387 */ /* 0x000fe60000100a00 */
[----:B0-----:R-:W2:Y:S04]  /*4d3d0*/  LDL.64 R14, [R1+0x58] ;  /* 0x00005800010e7983 */ /* 0x001ea80000100a00 */
[----:B--2---:R0:W-:Y:S04]  /*4d3e0*/  STL.64 [R1+0x27f0], R14 ;  /* 0x0027f00e01007387 */ /* 0x0041e80000100a00 */
[----:B0-----:R-:W2:Y:S04]  /*4d3f0*/  LDL.64 R14, [R1+0x68] ;  /* 0x00006800010e7983 */ /* 0x001ea80000100a00 */
[----:B--2---:R0:W-:Y:S01]  /*4d400*/  STL.64 [R1+0x2808], R14 ;  /* 0x0028080e01007387 */ /* 0x0041e20000100a00 */
[----:B------:R-:W2:Y:S02]  /*4d410*/  LDL.LU R12, [R1+0x4c0] ;  /* 0x0004c000010c7983 */ /* 0x000ea40000300800 */
[----:B------:R-:W2:Y:S01]  /*4d420*/  LDL.LU R13, [R1+0x4c4] ;  /* 0x0004c400010d7983 */ /* 0x000ea20000300800 */
[----:B0-----:R-:W2:Y:S01]  /*4d430*/  LDL.LU R14, [R1+0x4c8] ;  /* 0x0004c800010e7983 */ /* 0x001ea20000300800 */
[----:B------:R-:W2:Y:S02]  /*4d440*/  LDL.LU R15, [R1+0x4cc] ;  /* 0x0004cc00010f7983 */ /* 0x000ea40000300800 */
[----:B----4-:R0:W-:Y:S02]  /*4d450*/  STL.64 [R1+0x27c8], R18 ;  /* 0x0027c81201007387 */ /* 0x0101e40000100a00 */
[----:B---3--:R1:W-:Y:S01]  /*4d460*/  STL.64 [R1+0x27c0], R16 ;  /* 0x0027c01001007387 */ /* 0x0083e20000100a00 */
[----:B0-----:R-:W3:Y:S04]  /*4d470*/  LDL.64 R18, [R1+0x48] ;  /* 0x0000480001127983 */ /* 0x001ee80000100a00 */
[----:B---3--:R0:W-:Y:S01]  /*4d480*/  STL.64 [R1+0x27e8], R18 ;  /* 0x0027e81201007387 */ /* 0x0081e20000100a00 */
[----:B-1----:R-:W3:Y:S02]  /*4d490*/  LDL.LU R16, [R1+0x860] ;  /* 0x0008600001107983 */ /* 0x002ee40000300800 */
[----:B------:R-:W3:Y:S01]  /*4d4a0*/  LDL.LU R17, [R1+0x864] ;  /* 0x0008640001117983 */ /* 0x000ee20000300800 */
[----:B0-----:R-:W4:Y:S01]  /*4d4b0*/  LDL.LU R18, [R1+0x868] ;  /* 0x0008680001127983 */ /* 0x001f220000300800 */
[----:B------:R-:W4:Y:S01]  /*4d4c0*/  LDL.LU R19, [R1+0x86c] ;  /* 0x00086c0001137983 */ /* 0x000f220000300800 */
[----:B------:R-:W-:Y:S02]  /*4d4d0*/  HMMA.16816.F32.BF16 R24, R4, R22, R24 ;  /* 0x000000160418723c */ /* 0x000fe40000041818 */
[----:B----4-:R-:W-:Y:S01]  /*4d4e0*/  STL.64 [R1+0x2800], R18 ;  /* 0x0028001201007387 */ /* 0x010fe20000100a00 */
[----:B---3--:R0:W-:Y:S03]  /*4d4f0*/  STL.64 [R1+0x27f8], R16 ;  /* 0x0027f81001007387 */ /* 0x0081e60000100a00 */
[----:B0-----:R-:W3:Y:S01]  /*4d500*/  LDL.LU R16, [R1+0x870] ;  /* 0x0008700001107983 */ /* 0x001ee20000300800 */
[----:B------:R-:W3:Y:S02]  /*4d510*/  LDL.LU R17, [R1+0x874] ;  /* 0x0008740001117983 */ /* 0x000ee40000300800 */
[----:B------:R-:W3:Y:S02]  /*4d520*/  LDL.LU R18, [R1+0x878] ;  /* 0x0008780001127983 */ /* 0x000ee40000300800 */
[----:B------:R-:W3:Y:S01]  /*4d530*/  LDL.LU R19, [R1+0x87c] ;  /* 0x00087c0001137983 */ /* 0x000ee20000300800 */
[----:B------:R0:W-:Y:S04]  /*4d540*/  STL.64 [R1+0x2798], R10 ;  /* 0x0027980a01007387 */ /* 0x0001e80000100a00 */
[----:B0-----:R-:W4:Y:S04]  /*4d550*/  LDL.64 R10, [R1+0x28] ;  /* 0x00002800010a7983 */ /* 0x001f280000100a00 */
[----:B----4-:R0:W-:Y:S04]  /*4d560*/  STL.64 [R1+0x27b0], R10 ;  /* 0x0027b00a01007387 */ /* 0x0101e80000100a00 */
[----:B0-----:R-:W4:Y:S01]  /*4d570*/  LDL.64 R10, [R1+0x38] ;  /* 0x00003800010a7983 */ /* 0x001f220000100a00 */
[----:B------:R0:W-:Y:S02]  /*4d580*/  STL.64 [R1+0xd30], R24 ;  /* 0x000d301801007387 */ /* 0x0001e40000100a00 */
[----:B------:R1:W-:Y:S02]  /*4d590*/  STL.64 [R1+0xd38], R26 ;  /* 0x000d381a01007387 */ /* 0x0003e40000100a00 */
[----:B0-----:R-:W-:-:S02]  /*4d5a0*/  IMAD.MOV.U32 R25, RZ, RZ, R22 ;  /* 0x000000ffff197224 */ /* 0x001fc400078e0016 */
[----:B------:R-:W-:Y:S02]  /*4d5b0*/  IMAD.MOV.U32 R24, RZ, RZ, R23 ;  /* 0x000000ffff187224 */ /* 0x000fe400078e0017 */
[----:B------:R-:W2:Y:S02]  /*4d5c0*/  LDL.LU.64 R22, [R1+0x2810] ;  /* 0x0028100001167983 */ /* 0x000ea40000300a00 */
[C---:B--2---:R-:W-:Y:S01]  /*4d5d0*/  HMMA.16816.F32.BF16 R12, R4.reuse, R22, R12 ;  /* 0x00000016040c723c */ /* 0x044fe2000004180c */
[----:B-1----:R-:W-:Y:S02]  /*4d5e0*/  IMAD.MOV.U32 R27, RZ, RZ, R22 ;  /* 0x000000ffff1b7224 */ /* 0x002fe400078e0016 */
[----:B------:R-:W-:Y:S02]  /*4d5f0*/  IMAD.MOV.U32 R26, RZ, RZ, R23 ;  /* 0x000000ffff1a7224 */ /* 0x000fe400078e0017 */
[----:B------:R-:W0:Y:S11]  /*4d600*/  LDSM.16.MT88.4 R20, [R3+0xb000] ;  /* 0x00b000000314783b */ /* 0x000e360000004200 */
[----:B------:R-:W-:Y:S07]  /*4d610*/  @!UPT UIADD3 URZ, URZ, URZ, URZ ;  /* 0x0000003f3f3ff290 */ /* 0x000fee000fffe03f */
[----:B------:R-:W-:Y:S01]  /*4d620*/  STL.64 [R1+0xcf0], R12 ;  /* 0x000cf00c01007387 */ /* 0x000fe20000100a00 */
[----:B------:R1:W-:Y:S03]  /*4d630*/  STL.64 [R1+0xcf8], R14 ;  /* 0x000cf80e01007387 */ /* 0x0003e60000100a00 */
[----:B-1----:R-:W3:Y:S01]  /*4d640*/  LDL.LU.64 R14, [R1+0x2808] ;  /* 0x00280800010e7983 */ /* 0x002ee20000300a00 */
[----:B------:R-:W-:Y:S02]  /*4d650*/  STL.64 [R1+0x2790], R26 ;  /* 0x0027901a01007387 */ /* 0x000fe40000100a00 */
[----:B------:R1:W-:Y:S02]  /*4d660*/  STL.64 [R1+0x2788], R24 ;  /* 0x0027881801007387 */ /* 0x0003e40000100a00 */
[----:B-1----:R-:W2:Y:S01]  /*4d670*/  LDL.LU R24, [R1+0x820] ;  /* 0x0008200001187983 */ /* 0x002ea20000300800 */
[----:B------:R-:W2:Y:S02]  /*4d680*/  LDL.LU R25, [R1+0x824] ;  /* 0x0008240001197983 */ /* 0x000ea40000300800 */
[----:B------:R-:W2:Y:S02]  /*4d690*/  LDL.LU R26, [R1+0x828] ;  /* 0x00082800011a7983 */ /* 0x000ea40000300800 */
[----:B------:R-:W2:Y:S01]  /*4d6a0*/  LDL.LU R27, [R1+0x82c] ;  /* 0x00082c00011b7983 */ /* 0x000ea20000300800 */
[----:B---3--:R-:W-:Y:S01]  /*4d6b0*/  HMMA.16816.F32.BF16 R16, R4, R14, R16 ;  /* 0x0000000e0410723c */ /* 0x008fe20000041810 */
[----:B--2---:R-:W-:Y:S01]  /*4d6c0*/  STL.64 [R1+0x27a8], R26 ;  /* 0x0027a81a01007387 */ /* 0x004fe20000100a00 */
[----:B------:R1:W-:Y:S03]  /*4d6d0*/  STL.64 [R1+0x27a0], R24 ;  /* 0x0027a01801007387 */ /* 0x0003e60000100a00 */
[----:B-1----:R-:W2:Y:S01]  /*4d6e0*/  LDL.LU R24, [R1+0x830] ;  /* 0x0008300001187983 */ /* 0x002ea20000300800 */
[----:B------:R-:W2:Y:S02]  /*4d6f0*/  LDL.LU R25, [R1+0x834] ;  /* 0x0008340001197983 */ /* 0x000ea40000300800 */
[----:B------:R-:W2:Y:S02]  /*4d700*/  LDL.LU R26, [R1+0x838] ;  /* 0x00083800011a7983 */ /* 0x000ea40000300800 */
[----:B------:R-:W2:Y:S01]  /*4d710*/  LDL.LU R27, [R1+0x83c] ;  /* 0x00083c00011b7983 */ /* 0x000ea20000300800 */
[----:B0-----:R-:W-:Y:S01]  /*4d720*/  STL.64 [R1+0x2600], R22 ;  /* 0x0026001601007387 */ /* 0x001fe20000100a00 */
[----:B------:R0:W-:Y:S11]  /*4d730*/  STL.64 [R1+0x25f8], R20 ;  /* 0x0025f81401007387 */ /* 0x0001f60000100a00 */
[----:B------:R-:W-:Y:S02]  /*4d740*/  STL.64 [R1+0xd20], R16 ;  /* 0x000d201001007387 */ /* 0x000fe40000100a00 */
[----:B------:R1:W-:Y:S02]  /*4d750*/  STL.64 [R1+0xd28], R18 ;  /* 0x000d281201007387 */ /* 0x0003e40000100a00 */
[----:B0-----:R-:W-:-:S02]  /*4d760*/  IMAD.MOV.U32 R21, RZ, RZ, R14 ;  /* 0x000000ffff157224 */ /* 0x001fc400078e000e */
[----:B------:R-:W-:Y:S01]  /*4d770*/  IMAD.MOV.U32 R20, RZ, RZ, R15 ;  /* 0x000000ffff147224 */ /* 0x000fe200078e000f */
[----:B-1----:R-:W3:Y:S01]  /*4d780*/  LDL.LU.64 R18, [R1+0x2800] ;  /* 0x0028000001127983 */ /* 0x002ee20000300a00 */
[----:B------:R-:W3:Y:S02]  /*4d790*/  LDL.LU.64 R16, [R1+0x27f8] ;  /* 0x0027f80001107983 */ /* 0x000ee40000300a00 */
[----:B------:R-:W3:Y:S02]  /*4d7a0*/  LDL.LU.64 R14, [R1+0x27f0] ;  /* 0x0027f000010e7983 */ /* 0x000ee40000300a00 */
[----:B------:R-:W-:Y:S02]  /*4d7b0*/  IMAD.MOV.U32 R22, RZ, RZ, R29 ;  /* 0x000000ffff167224 */ /* 0x000fe400078e001d */
[----:B------:R-:W-:Y:S01]  /*4d7c0*/  IMAD.MOV.U32 R23, RZ, RZ, R28 ;  /* 0x000000ffff177224 */ /* 0x000fe200078e001c */
        /* <DEDUP_REMOVED lines=43> */
[----:B0-----:R-:W2:Y:S01]  /*4da80*/  LDL.LU.64 R10, [R1+0x2780] ;  /* 0x00278000010a7983 */ /* 0x001ea20000300a00 */
[----:B------:R-:W2:Y:S02]  /*4da90*/  LDL.LU.64 R8, [R1+0x2778] ;  /* 0x0027780001087983 */ /* 0x000ea40000300a00 */
[C---:B--2---:R-:W-:Y:S11]  /*4daa0*/  HMMA.16816.F32.BF16 R8, R4.reuse, R22, R8 ;  /* 0x000000160408723c */ /* 0x044ff60000041808 */
[----:B------:R-:W-:Y:S11]  /*4dab0*/  @!UPT UIADD3 URZ, URZ, URZ, URZ ;  /* 0x0000003f3f3ff290 */ /* 0x000ff6000fffe03f */
[----:B------:R-:W-:Y:S01]  /*4dac0*/  @!UPT UIADD3 URZ, URZ, URZ, URZ ;  /* 0x0000003f3f3ff290 */ /* 0x000fe2000fffe03f */
[----:B------:R-:W-:Y:S01]  /*4dad0*/  STL.64 [R1+0xb70], R8 ;  /* 0x000b700801007387 */ /* 0x000fe20000100a00 */
[----:B------:R0:W-:Y:S03]  /*4dae0*/  STL.64 [R1+0xb78], R10 ;  /* 0x000b780a01007387 */ /* 0x0001e60000100a00 */
[----:B0-----:R-:W4:Y:S01]  /*4daf0*/  LDL.LU.64 R10, [R1+0x2770] ;  /* 0x00277000010a7983 */ /* 0x001f220000300a00 */
[----:B------:R-:W4:Y:S02]  /*4db00*/  LDL.LU.64 R8, [R1+0x2768] ;  /* 0x0027680001087983 */ /* 0x000f240000300a00 */
[----:B------:R0:W-:Y:S02]  /*4db10*/  STL.64 [R1+0x2610], R22 ;  /* 0x0026101601007387 */ /* 0x0001e40000100a00 */
[----:B0-----:R-:W2:Y:S01]  /*4db20*/  LDL.64 R22, [R1+0x18] ;  /* 0x0000180001167983 */ /* 0x001ea20000100a00 */
[----:B----4-:R-:W-:Y:S03]  /*4db30*/  HMMA.16816.F32.BF16 R8, R4, R18, R8 ;  /* 0x000000120408723c */ /* 0x010fe60000041808 */
[----:B--2---:R0:W-:Y:S02]  /*4db40*/  STL.64 [R1+0x2628], R22 ;  /* 0x0026281601007387 */ /* 0x0041e40000100a00 */
[----:B0-----:R-:W-:-:S02]  /*4db50*/  IMAD.MOV.U32 R22, RZ, RZ, R0 ;  /* 0x000000ffff167224 */ /* 0x001fc400078e0000 */
[----:B------:R-:W-:Y:S01]  /*4db60*/  IMAD.MOV.U32 R23, RZ, RZ, R2 ;  /* 0x000000ffff177224 */ /* 0x000fe200078e0002 */
[----:B------:R-:W2:Y:S01]  /*4db70*/  LDL.LU R0, [R1+0x2764] ;  /* 0x0027640001007983 */ /* 0x000ea20000300800 */
[----:B------:R-:W4:Y:S03]  /*4db80*/  LDL.LU R2, [R1+0x2760] ;  /* 0x0027600001027983 */ /* 0x000f260000300800 */
[----:B------:R0:W-:Y:S11]  /*4db90*/  STL.64 [R1+0x2640], R22 ;  /* 0x0026401601007387 */ /* 0x0001f60000100a00 */
[----:B------:R-:W-:Y:S02]  /*4dba0*/  STL.64 [R1+0xb60], R8 ;  /* 0x000b600801007387 */ /* 0x000fe40000100a00 */
[----:B------:R1:W-:Y:S02]  /*4dbb0*/  STL.64 [R1+0xb68], R10 ;  /* 0x000b680a01007387 */ /* 0x0003e40000100a00 */
[----:B0-----:R-:W-:-:S02]  /*4dbc0*/  IMAD.MOV.U32 R22, RZ, RZ, R17 ;  /* 0x000000ffff167224 */ /* 0x001fc400078e0011 */
[----:B------:R-:W-:Y:S01]  /*4dbd0*/  IMAD.MOV.U32 R23, RZ, RZ, R16 ;  /* 0x000000ffff177224 */ /* 0x000fe200078e0010 */
[----:B-1----:R-:W2:Y:S01]  /*4dbe0*/  LDL.LU.64 R10, [R1+0x2758] ;  /* 0x00275800010a7983 */ /* 0x002ea20000300a00 */
[----:B------:R-:W2:Y:S03]  /*4dbf0*/  LDL.LU.64 R8, [R1+0x2750] ;  /* 0x0027500001087983 */ /* 0x000ea60000300a00 */
[----:B------:R-:W-:Y:S01]  /*4dc00*/  STL.64 [R1+0x2658], R22 ;  /* 0x0026581601007387 */ /* 0x000fe20000100a00 */
[----:B------:R0:W-:Y:S02]  /*4dc10*/  STL.64 [R1+0x2608], R18 ;  /* 0x0026081201007387 */ /* 0x0001e40000100a00 */
[----:B------:R-:W2:Y:S02]  /*4dc20*/  LDL.LU R16, [R1+0x200] ;  /* 0x0002000001107983 */ /* 0x000ea40000300800 */
[----:B------:R-:W2:Y:S01]  /*4dc30*/  LDL.LU R17, [R1+0x204] ;  /* 0x0002040001117983 */ /* 0x000ea20000300800 */
[----:B0-----:R-:W2:Y:S01]  /*4dc40*/  LDL.LU R18, [R1+0x208] ;  /* 0x0002080001127983 */ /* 0x001ea20000300800 */
        /* <DEDUP_REMOVED lines=111> */
[----:B------:R-:W-:-:S02]  /*4e340*/  IMAD.MOV.U32 R22, RZ, RZ, R2 ;  /* 0x000000ffff167224 */ /* 0x000fc400078e0002 */
        /* <DEDUP_REMOVED lines=98> */
[----:B------:R-:W3:Y:S11]  /*4e970*/  LDL.LU.64 R18, [R1+0x2608] ;  /* 0x0026080001127983 */ /* 0x000ef60000300a00 */
[----:B------:R-:W-:Y:S11]  /*4e980*/  @!UPT UIADD3 URZ, URZ, URZ, URZ ;  /* 0x0000003f3f3ff290 */ /* 0x000ff6000fffe03f */
[----:B------:R-:W-:Y:S01]  /*4e990*/  STL.64 [R1+0x750], R20 ;  /* 0x0007501401007387 */ /* 0x000fe20000100a00 */
[----:B------:R0:W-:Y:S03]  /*4e9a0*/  STL.64 [R1+0x758], R22 ;  /* 0x0007581601007387 */ /* 0x0001e60000100a00 */
[----:B0-----:R-:W2:Y:S01]  /*4e9b0*/  LDL.LU.64 R22, [R1+0x2600] ;  /* 0x0026000001167983 */ /* 0x001ea20000300a00 */
[----:B------:R-:W2:Y:S01]  /*4e9c0*/  LDL.LU.64 R20, [R1+0x25f8] ;  /* 0x0025f80001147983 */ /* 0x000ea20000300a00 */
[C---:B---3--:R-:W-:Y:S02]  /*4e9d0*/  HMMA.16816.F32.BF16 R4, R24.reuse, R18, R4 ;  /* 0x000000121804723c */ /* 0x048fe40000041804 */
[----:B------:R0:W-:Y:S01]  /*4e9e0*/  STL.64 [R1+0x2508], R18 ;  /* 0x0025081201007387 */ /* 0x0001e20000100a00 */
[----:B------:R-:W3:Y:S11]  /*4e9f0*/  LDL.LU R16, [R1+0x1e0] ;  /* 0x0001e00001107983 */ /* 0x000ef60000300800 */
[----:B------:R-:W-:Y:S09]  /*4ea00*/  @!UPT UIADD3 URZ, URZ, URZ, URZ ;  /* 0x0000003f3f3ff290 */ /* 0x000ff2000fffe03f */
[----:B------:R-:W-:Y:S01]  /*4ea10*/  STL.64 [R1+0x740], R4 ;  /* 0x0007400401007387 */ /* 0x000fe20000100a00 */
[----:B------:R-:W-:Y:S02]  /*4ea20*/  STL.64 [R1+0x748], R6 ;  /* 0x0007480601007387 */ /* 0x000fe40000100a00 */
[----:B------:R-:W1:Y:S04]  /*4ea30*/  LDSM.16.MT88.4 R4, [R3+0xb080] ;  /* 0x00b080000304783b */ /* 0x000e680000004200 */
[----:B------:R-:W3:Y:S01]  /*4ea40*/  LDL.LU R17, [R1+0x1e4] ;  /* 0x0001e40001117983 */ /* 0x000ee20000300800 */
[----:B0-----:R-:W3:Y:S01]  /*4ea50*/  LDL.LU R18, [R1+0x1e8] ;  /* 0x0001e80001127983 */ /* 0x001ee20000300800 */
[----:B------:R-:W3:Y:S03]  /*4ea60*/  LDL.LU R19, [R1+0x1ec] ;  /* 0x0001ec0001137983 */ /* 0x000ee60000300800 */
[----:B-1----:R0:W-:Y:S01]  /*4ea70*/  STL [R1+0x24a4], R4 ;  /* 0x0024a40401007387 */ /* 0x0021e20000100800 */
[----:B------:R1:W-:Y:S02]  /*4ea80*/  STL [R1+0x24a0], R5 ;  /* 0x0024a00501007387 */ /* 0x0003e40000100800 */
[----:B------:R4:W-:Y:S02]  /*4ea90*/  STL [R1+0x249c], R6 ;  /* 0x00249c0601007387 */ /* 0x0009e40000100800 */
[----:B------:R2:W-:Y:S01]  /*4eaa0*/  STL [R1+0x2498], R7 ;  /* 0x0024980701007387 */ /* 0x0005e20000100800 */
[----:B0-----:R-:W3:Y:S01]  /*4eab0*/  LDL.LU R4, [R1+0x6d0] ;  /* 0x0006d00001047983 */ /* 0x001ee20000300800 */
[----:B-1----:R-:W3:Y:S02]  /*4eac0*/  LDL.LU R5, [R1+0x6d4] ;  /* 0x0006d40001057983 */ /* 0x002ee40000300800 */
[----:B----4-:R-:W3:Y:S02]  /*4ead0*/  LDL.LU R6, [R1+0x6d8] ;  /* 0x0006d80001067983 */ /* 0x010ee40000300800 */
[----:B--2---:R-:W3:Y:S02]  /*4eae0*/  LDL.LU R7, [R1+0x6dc] ;  /* 0x0006dc0001077983 */ /* 0x004ee40000300800 */
[C---:B---3--:R-:W-:Y:S11]  /*4eaf0*/  HMMA.16816.F32.BF16 R4, R24.reuse, R14, R4 ;  /* 0x0000000e1804723c */ /* 0x048ff60000041804 */
[----:B------:R-:W-:Y:S11]  /*4eb00*/  @!UPT UIADD3 URZ, URZ, URZ, URZ ;  /* 0x0000003f3f3ff290 */ /* 0x000ff6000fffe03f */
[----:B------:R-:W-:Y:S01]  /*4eb10*/  @!UPT UIADD3 URZ, URZ, URZ, URZ ;  /* 0x0000003f3f3ff290 */ /* 0x000fe2000fffe03f */
[----:B------:R-:W-:Y:S01]  /*4eb20*/  STL.64 [R1+0x730], R4 ;  /* 0x0007300401007387 */ /* 0x000fe20000100a00 */
[----:B------:R0:W-:Y:S02]  /*4eb30*/  STL.64 [R1+0x738], R6 ;  /* 0x0007380601007387 */ /* 0x0001e40000100a00 */
[----:B0-----:R-:W-:Y:S01]  /*4eb40*/  HMMA.16816.F32.BF16 R4, R24, R10, R16 ;  /* 0x0000000a1804723c */ /* 0x001fe20000041810 */
[----:B------:R-:W-:Y:S01]  /*4eb50*/  STL.64 [R1+0x25e0], R10 ;  /* 0x0025e00a01007387 */ /* 0x000fe20000100a00 */
[----:B------:R-:W2:Y:S11]  /*4eb60*/  LDL.LU R24, [R1+0x440] ;  /* 0x0004400001187983 */ /* 0x000eb60000300800 */
[----:B------:R-:W-:Y:S10]  /*4eb70*/  @!UPT UIADD3 URZ, URZ, URZ, URZ ;  /* 0x0000003f3f3ff290 */ /* 0x000ff4000fffe03f */
[----:B------:R-:W-:Y:S01]  /*4eb80*/  STL.64 [R1+0x5a0], R4 ;  /* 0x0005a00401007387 */ /* 0x000fe20000100a00 */
[----:B------:R-:W-:Y:S02]  /*4eb90*/  STL.64 [R1+0x5a8], R6 ;  /* 0x0005a80601007387 */ /* 0x000fe40000100a00 */
[----:B------:R-:W2:Y:S02]  /*4eba0*/  LDL.LU R25, [R1+0x444] ;  /* 0x0004440001197983 */ /* 0x000ea40000300800 */
[----:B------:R-:W3:Y:S01]  /*4ebb0*/  LDL.LU R26, [R1+0x448] ;  /* 0x00044800011a7983 */ /* 0x000ee20000300800 */
[----:B------:R-:W3:Y:S04]  /*4ebc0*/  LDL.LU R27, [R1+0x44c] ;  /* 0x00044c00011b7983 */ /* 0x000ee80000300800 */
        /* <DEDUP_REMOVED lines=10> */
[----:B---3--:R0:W-:Y:S01]  /*4ec70*/  STL.64 [R1+0x2598], R26 ;  /* 0x0025981a01007387 */ /* 0x0081e20000100a00 */
[----:B--2---:R-:W-:Y:S03]  /*4ec80*/  STL.64 [R1+0x2590], R24 ;  /* 0x0025901801007387 */ /* 0x004fe60000100a00 */
[----:B0-----:R-:W2:Y:S04]  /*4ec90*/  LDL.64 R26, [R1+0x88] ;  /* 0x00008800011a7983 */ /* 0x001ea80000100a00 */
[----:B--2---:R0:W-:Y:S04]  /*4eca0*/  STL.64 [R1+0x25a8], R26 ;  /* 0x0025a81a01007387 */ /* 0x0041e80000100a00 */
[----:B0-----:R-:W2:Y:S04]  /*4ecb0*/  LDL.64 R26, [R1+0x98] ;  /* 0x00009800011a7983 */ /* 0x001ea80000100a00 */
[----:B--2---:R0:W-:Y:S04]  /*4ecc0*/  STL.64 [R1+0x25b0], R26 ;  /* 0x0025b01a01007387 */ /* 0x0041e80000100a00 */
[----:B0-----:R-:W2:Y:S04]  /*4ecd0*/  LDL.64 R26, [R1+0xa8] ;  /* 0x0000a800011a7983 */ /* 0x001ea80000100a00 */
[----:B--2---:R0:W-:Y:S01]  /*4ece0*/  STL.64 [R1+0x25c8], R26 ;  /* 0x0025c81a01007387 */ /* 0x0041e20000100a00 */
[----:B------:R-:W2:Y:S02]  /*4ecf0*/  LDL.LU R24, [R1+0x490] ;  /* 0x0004900001187983 */ /* 0x000ea40000300800 */
[----:B------:R-:W2:Y:S01]  /*4ed00*/  LDL.LU R25, [R1+0x494] ;  /* 0x0004940001197983 */ /* 0x000ea20000300800 */
[----:B0-----:R-:W3:Y:S01]  /*4ed10*/  LDL.LU R26, [R1+0x498] ;  /* 0x00049800011a7983 */ /* 0x001ee20000300800 */
[----:B------:R-:W3:Y:S03]  /*4ed20*/  LDL.LU R27, [R1+0x49c] ;  /* 0x00049c00011b7983 */ /* 0x000ee60000300800 */
[----:B---3--:R0:W-:Y:S01]  /*4ed30*/  STL.64 [R1+0x25f0], R26 ;  /* 0x0025f01a01007387 */ /* 0x0081e20000100a00 */
[----:B--2---:R-:W-:Y:S02]  /*4ed40*/  STL.64 [R1+0x25e8], R24 ;  /* 0x0025e81801007387 */ /* 0x004fe40000100a00 */
[----:B------:R-:W2:Y:S01]  /*4ed50*/  LDL.64 R18, [R1+0x68] ;  /* 0x0000680001127983 */ /* 0x000ea20000100a00 */
[----:B0-----:R-:W4:Y:S04]  /*4ed60*/  LDL.64 R26, [R1+0xc8] ;  /* 0x0000c800011a7983 */ /* 0x001f280000100a00 */
[----:B--2---:R0:W-:Y:S01]  /*4ed70*/  STL.64 [R1+0x25a0], R18 ;  /* 0x0025a01201007387 */ /* 0x0041e20000100a00 */
        /* <DEDUP_REMOVED lines=8> */
[----:B------:R-:W3:Y:S02]  /*4ee00*/  LDL.LU R18, [R1+0x488] ;  /* 0x0004880001127983 */ /* 0x000ee40000300800 */
[----:B------:R-:W3:Y:S01]  /*4ee10*/  LDL.LU R19, [R1+0x48c] ;  /* 0x00048c0001137983 */ /* 0x000ee20000300800 */
[----:B----4-:R-:W-:Y:S01]  /*4ee20*/  HMMA.16816.F32.BF16 R8, R20, R26, R4 ;  /* 0x0000001a1408723c */ /* 0x010fe20000041804 */
[----:B------:R-:W-:-:S06]  /*4ee30*/  IMAD.MOV.U32 R29, RZ, RZ, R27 ;  /* 0x000000ffff1d7224 */ /* 0x000fcc00078e001b */
[----:B------:R-:W-:Y:S01]  /*4ee40*/  IMAD.MOV.U32 R7, RZ, RZ, R26 ;  /* 0x000000ffff077224 */ /* 0x000fe200078e001a */
[----:B---3--:R0:W-:Y:S01]  /*4ee50*/  STL.64 [R1+0x25d8], R18 ;  /* 0x0025d81201007387 */ /* 0x0081e20000100a00 */
[----:B--2---:R-:W-:Y:S02]  /*4ee60*/  STL.64 [R1+0x25d0], R16 ;  /* 0x0025d01001007387 */ /* 0x004fe40000100a00 */
[----:B------:R-:W2:Y:S01]  /*4ee70*/  LDL R12, [R1+0x1b98] ;  /* 0x001b9800010c7983 */ /* 0x000ea20000100800 */
[----:B0-----:R-:W3:Y:S01]  /*4ee80*/  LDL.64 R18, [R1+0xb8] ;  /* 0x0000b80001127983 */ /* 0x001ee20000100a00 */
[----:B------:R-:W3:Y:S02]  /*4ee90*/  LDL.LU.64 R26, [R1+0x25f0] ;  /* 0x0025f000011a7983 */ /* 0x000ee40000300a00 */
[----:B------:R-:W3:Y:S08]  /*4eea0*/  LDL.LU.64 R24, [R1+0x25e8] ;  /* 0x0025e80001187983 */ /* 0x000ef00000300a00 */
[----:B------:R-:W-:Y:S01]  /*4eeb0*/  STL.64 [R1+0xed0], R8 ;  /* 0x000ed00801007387 */ /* 0x000fe20000100a00 */
[----:B------:R0:W-:Y:S04]  /*4eec0*/  STL.64 [R1+0xed8], R10 ;  /* 0x000ed80a01007387 */ /* 0x0001e80000100a00 */
[----:B0-----:R-:W4:Y:S01]  /*4eed0*/  LDL.LU.64 R10, [R1+0x25e0] ;  /* 0x0025e000010a7983 */ /* 0x001f220000300a00 */
[----:B------:R-:W-:Y:S02]  /*4eee0*/  STL [R1+0x24ac], R29 ;  /* 0x0024ac1d01007387 */ /* 0x000fe40000100800 */
[----:B------:R0:W-:Y:S02]  /*4eef0*/  STL [R1+0x24a8], R7 ;  /* 0x0024a80701007387 */ /* 0x0001e40000100800 */
[----:B------:R-:W2:Y:S01]  /*4ef00*/  LDL.LU R4, [R1+0x470] ;  /* 0x0004700001047983 */ /* 0x000ea20000300800 */
[----:B------:R-:W2:Y:S01]  /*4ef10*/  LDL.LU R5, [R1+0x474] ;  /* 0x0004740001057983 */ /* 0x000ea20000300800 */
[----:B------:R-:W2:Y:S03]  /*4ef20*/  LDL.LU R6, [R1+0x478] ;  /* 0x0004780001067983 */ /* 0x000ea60000300800 */
[----:B0-----:R-:W2:Y:S01]  /*4ef30*/  LDL.LU R7, [R1+0x47c] ;  /* 0x00047c0001077983 */ /* 0x001ea20000300800 */
[----:B------:R-:W-:Y:S01]  /*4ef40*/  STL [R1+0x1fb8], R8 ;  /* 0x001fb80801007387 */ /* 0x000fe20000100800 */
[----:B---3--:R-:W-:Y:S01]  /*4ef50*/  HMMA.16816.F32.BF16 R24, R20, R18, R24 ;  /* 0x000000121418723c */ /* 0x008fe20000041818 */
[----:B------:R-:W-:-:S02]  /*4ef60*/  IMAD.MOV.U32 R28, RZ, RZ, R18 ;  /* 0x000000ffff1c7224 */ /* 0x000fc400078e0012 */
[----:B------:R-:W-:Y:S02]  /*4ef70*/  IMAD.MOV.U32 R3, RZ, RZ, R19 ;  /* 0x000000ffff037224 */ /* 0x000fe400078e0013 */
[----:B------:R-:W3:Y:S01]  /*4ef80*/  LDL.LU.64 R18, [R1+0x25d8] ;  /* 0x0025d80001127983 */ /* 0x000ee20000300a00 */
[----:B------:R-:W3:Y:S11]  /*4ef90*/  LDL.LU.64 R16, [R1+0x25d0] ;  /* 0x0025d00001107983 */ /* 0x000ef60000300a00 */
[----:B------:R-:W-:Y:S06]  /*4efa0*/  @!UPT UIADD3 URZ, URZ, URZ, URZ ;  /* 0x0000003f3f3ff290 */ /* 0x000fec000fffe03f */
[----:B------:R-:W-:Y:S01]  /*4efb0*/  STL.64 [R1+0xec0], R24 ;  /* 0x000ec01801007387 */ /* 0x000fe20000100a00 */
[----:B------:R0:W-:Y:S03]  /*4efc0*/  STL.64 [R1+0xec8], R26 ;  /* 0x000ec81a01007387 */ /* 0x0001e60000100a00 */
[----:B0-----:R-:W3:Y:S01]  /*4efd0*/  LDL.LU.64 R26, [R1+0x25c8] ;  /* 0x0025c800011a7983 */ /* 0x001ee20000300a00 */
[----:B------:R-:W-:Y:S02]  /*4efe0*/  IMAD.MOV.U32 R9, RZ, RZ, R24 ;  /* 0x000000ffff097224 */ /* 0x000fe400078e0018 */
[----:B------:R-:W-:Y:S02]  /*4eff0*/  STL [R1+0x24b4], R3 ;  /* 0x0024b40301007387 */ /* 0x000fe40000100800 */
[----:B------:R-:W-:Y:S01]  /*4f000*/  STL [R1+0x24b0], R28 ;  /* 0x0024b01c01007387 */ /* 0x000fe20000100800 */
[----:B------:R0:W-:Y:S01]  /*4f010*/  STL [R1+0x1fbc], R9 ;  /* 0x001fbc0901007387 */ /* 0x0001e20000100800 */
[----:B---3--:R-:W-:Y:S01]  /*4f020*/  HMMA.16816.F32.BF16 R16, R20, R26, R16 ;  /* 0x0000001a1410723c */ /* 0x008fe20000041810 */
[----:B0-----:R-:W-:-:S02]  /*4f030*/  IMAD.MOV.U32 R9, RZ, RZ, R26 ;  /* 0x000000ffff097224 */ /* 0x001fc400078e001a */
[----:B------:R-:W-:Y:S11]  /*4f040*/  IMAD.MOV.U32 R8, RZ, RZ, R27 ;  /* 0x000000ffff087224 */ /* 0x000ff600078e001b */
[----:B------:R-:W-:Y:S09]  /*4f050*/  @!UPT UIADD3 URZ, URZ, URZ, URZ ;  /* 0x0000003f3f3ff290 */ /* 0x000ff2000fffe03f */
[----:B------:R-:W-:Y:S01]  /*4f060*/  STL.64 [R1+0xeb0], R16 ;  /* 0x000eb01001007387 */ /* 0x000fe20000100a00 */
[----:B------:R0:W-:Y:S03]  /*4f070*/  STL.64 [R1+0xeb8], R18 ;  /* 0x000eb81201007387 */ /* 0x0001e60000100a00 */
[----:B0-----:R-:W3:Y:S01]  /*4f080*/  LDL.LU.64 R18, [R1+0x25c0] ;  /* 0x0025c00001127983 */ /* 0x001ee20000300a00 */
[----:B------:R-:W3:Y:S02]  /*4f090*/  LDL.LU.64 R16, [R1+0x25b8] ;  /* 0x0025b80001107983 */ /* 0x000ee40000300a00 */
[----:B------:R-:W2:Y:S02]  /*4f0a0*/  LDL.LU.64 R26, [R1+0x25b0] ;  /* 0x0025b000011a7983 */ /* 0x000ea40000300a00 */
[----:B------:R-:W-:Y:S01]  /*4f0b0*/  STL [R1+0x24bc], R8 ;  /* 0x0024bc0801007387 */ /* 0x000fe20000100800 */
[----:B------:R-:W-:Y:S01]  /*4f0c0*/  STL [R1+0x24b8], R9 ;  /* 0x0024b80901007387 */ /* 0x000fe20000100800 */
[C---:B--2---:R-:W-:Y:S11]  /*4f0d0*/  HMMA.16816.F32.BF16 R4, R20.reuse, R26, R4 ;  /* 0x0000001a1404723c */ /* 0x044ff60000041804 */
[----:B------:R-:W-:Y:S11]  /*4f0e0*/  @!UPT UIADD3 URZ, URZ, URZ, URZ ;  /* 0x0000003f3f3ff290 */ /* 0x000ff6000fffe03f */
[----:B------:R-:W-:Y:S01]  /*4f0f0*/  @!UPT UIADD3 URZ, URZ, URZ, URZ ;  /* 0x0000003f3f3ff290 */ /* 0x000fe2000fffe03f */
[----:B------:R0:W-:Y:S01]  /*4f100*/  STL.64 [R1+0xea0], R4 ;  /* 0x000ea00401007387 */ /* 0x0001e20000100a00 */
[----:B------:R1:W-:Y:S02]  /*4f110*/  STL.64 [R1+0xea8], R6 ;  /* 0x000ea80601007387 */ /* 0x0003e40000100a00 */
[----:B0-----:R-:W-:Y:S02]  /*4f120*/  IMAD.MOV.U32 R5, RZ, RZ, R26 ;  /* 0x000000ffff057224 */ /* 0x001fe400078e001a */
[----:B-1----:R-:W-:Y:S02]  /*4f130*/  IMAD.MOV.U32 R6, RZ, RZ, R27 ;  /* 0x000000ffff067224 */ /* 0x002fe400078e001b */
[----:B------:R-:W3:Y:S01]  /*4f140*/  LDL.LU.64 R26, [R1+0x25a8] ;  /* 0x0025a800011a7983 */ /* 0x000ee20000300a00 */
[----:B------:R-:W-:Y:S01]  /*4f150*/  STL [R1+0x24c0], R5 ;  /* 0x0024c00501007387 */ /* 0x000fe20000100800 */
[----:B---3--:R-:W-:Y:S01]  /*4f160*/  HMMA.16816.F32.BF16 R16, R20, R26, R16 ;  /* 0x0000001a1410723c */ /* 0x008fe20000041810 */
[----:B------:R-:W-:-:S02]  /*4f170*/  IMAD.MOV.U32 R7, RZ, RZ, R26 ;  /* 0x000000ffff077224 */ /* 0x000fc400078e001a */
[----:B------:R-:W-:Y:S11]  /*4f180*/  IMAD.MOV.U32 R4, RZ, RZ, R27 ;  /* 0x000000ffff047224 */ /* 0x000ff600078e001b */
[----:B------:R-:W-:Y:S09]  /*4f190*/  @!UPT UIADD3 URZ, URZ, URZ, URZ ;  /* 0x0000003f3f3ff290 */ /* 0x000ff2000fffe03f */
[----:B------:R-:W-:Y:S01]  /*4f1a0*/  STL.64 [R1+0xcd0], R16 ;  /* 0x000cd01001007387 */ /* 0x000fe20000100a00 */
[----:B------:R0:W-:Y:S03]  /*4f1b0*/  STL.64 [R1+0xcd8], R18 ;  /* 0x000cd81201007387 */ /* 0x0001e60000100a00 */
[----:B0-----:R-:W2:Y:S01]  /*4f1c0*/  LDL.LU.64 R18, [R1+0x25a0] ;  /* 0x0025a00001127983 */ /* 0x001ea20000300a00 */
[----:B------:R-:W3:Y:S02]  /*4f1d0*/  LDL.LU.64 R26, [R1+0x2598] ;  /* 0x00259800011a7983 */ /* 0x000ee40000300a00 */
[----:B------:R-:W3:Y:S02]  /*4f1e0*/  LDL.LU.64 R24, [R1+0x2590] ;  /* 0x0025900001187983 */ /* 0x000ee40000300a00 */
[----:B------:R0:W-:Y:S01]  /*4f1f0*/  STL.64 [R1+0x2558], R6 ;  /* 0x0025580601007387 */ /* 0x0001e20000100a00 */
[----:B------:R-:W-:Y:S04]  /*4f200*/  STL [R1+0x2550], R4 ;  /* 0x0025500401007387 */ /* 0x000fe80000100800 */
[----:B0-----:R-:W3:Y:S02]  /*4f210*/  LDL.64 R6, [R1+0x78] ;  /* 0x0000780001067983 */ /* 0x001ee40000100a00 */
[----:B---3--:R-:W-:Y:S11]  /*4f220*/  HMMA.16816.F32.BF16 R24, R20, R6, R24 ;  /* 0x000000061418723c */ /* 0x008ff60000041818 */
[----:B------:R-:W-:Y:S11]  /*4f230*/  @!UPT UIADD3 URZ, URZ, URZ, URZ ;  /* 0x0000003f3f3ff290 */ /* 0x000ff6000fffe03f */
[----:B------:R-:W-:Y:S01]  /*4f240*/  @!UPT UIADD3 URZ, URZ, URZ, URZ ;  /* 0x0000003f3f3ff290 */ /* 0x000fe2000fffe03f */
[----:B------:R-:W-:Y:S01]  /*4f250*/  STL.64 [R1+0xca0], R24 ;  /* 0x000ca01801007387 */ /* 0x000fe20000100a00 */
[----:B------:R0:W-:Y:S03]  /*4f260*/  STL.64 [R1+0xca8], R26 ;  /* 0x000ca81a01007387 */ /* 0x0001e60000100a00 */
[----:B0-----:R-:W3:Y:S01]  /*4f270*/  LDL.LU.64 R26, [R1+0x2588] ;  /* 0x00258800011a7983 */ /* 0x001ee20000300a00 */
[----:B------:R-:W3:Y:S02]  /*4f280*/  LDL.LU.64 R24, [R1+0x2580] ;  /* 0x0025800001187983 */ /* 0x000ee40000300a00 */
[----:B------:R-:W-:Y:S02]  /*4f290*/  IMAD.MOV.U32 R28, RZ, RZ, R6 ;  /* 0x000000ffff1c7224 */ /* 0x000fe400078e0006 */
[----:B------:R-:W-:Y:S02]  /*4f2a0*/  IMAD.MOV.U32 R29, RZ, RZ, R7 ;  /* 0x000000ffff1d7224 */ /* 0x000fe400078e0007 */
[----:B--2---:R-:W-:-:S02]  /*4f2b0*/  IMAD.MOV.U32 R9, RZ, RZ, R18 ;  /* 0x000000ffff097224 */ /* 0x004fc400078e0012 */
[----:B------:R-:W-:Y:S01]  /*4f2c0*/  IMAD.MOV.U32 R3, RZ, RZ, R19 ;  /* 0x000000ffff037224 */ /* 0x000fe200078e0013 */
[----:B---3--:R-:W-:Y:S01]  /*4f2d0*/  HMMA.16816.F32.BF16 R4, R20, R18, R24 ;  /* 0x000000121404723c */ /* 0x008fe20000041818 */
[----:B------:R-:W0:Y:S11]  /*4f2e0*/  LDSM.16.MT88.4 R24, [R12+0xb000] ;  /* 0x00b000000c18783b */ /* 0x000e360000004200 */
[----:B------:R-:W-:Y:S11]  /*4f2f0*/  @!UPT UIADD3 URZ, URZ, URZ, URZ ;  /* 0x0000003f3f3ff290 */ /* 0x000ff6000fffe03f */
[----:B------:R-:W-:Y:S01]  /*4f300*/  STL.64 [R1+0xcc0], R4 ;  /* 0x000cc00401007387 */ /* 0x000fe20000100a00 */
[----:B------:R-:W-:Y:S02]  /*4f310*/  STL.64 [R1+0xcc8], R6 ;  /* 0x000cc80601007387 */ /* 0x000fe40000100a00 */
[----:B----4-:R-:W-:Y:S02]  /*4f320*/  STL.64 [R1+0x2548], R10 ;  /* 0x0025480a01007387 */ /* 0x010fe40000100a00 */
[----:B------:R-:W-:Y:S01]  /*4f330*/  STL [R1+0x2540], R9 ;  /* 0x0025400901007387 */ /* 0x000fe20000100800 */
[----:B------:R-:W-:Y:S01]  /*4f340*/  STL.64 [R1+0x24f0], R14 ;  /* 0x0024f00e01007387 */ /* 0x000fe20000100a00 */
[----:B------:R1:W-:Y:S03]  /*4f350*/  STL [R1+0x24e8], R12 ;  /* 0x0024e80c01007387 */ /* 0x0003e60000100800 */
[----:B-1----:R-:W2:Y:S01]  /*4f360*/  LDL.LU R12, [R1+0x780] ;  /* 0x00078000010c7983 */ /* 0x002ea20000300800 */
[----:B------:R-:W2:Y:S02]  /*4f370*/  LDL.LU R13, [R1+0x784] ;  /* 0x00078400010d7983 */ /* 0x000ea40000300800 */
[----:B------:R-:W3:Y:S02]  /*4f380*/  LDL.LU R14, [R1+0x788] ;  /* 0x00078800010e7983 */ /* 0x000ee40000300800 */
[----:B------:R-:W3:Y:S01]  /*4f390*/  LDL.LU R15, [R1+0x78c] ;  /* 0x00078c00010f7983 */ /* 0x000ee20000300800 */
[----:B------:R-:W4:Y:S01]  /*4f3a0*/  LDL.LU R16, [R1+0x790] ;  /* 0x0007900001107983 */ /* 0x000f220000300800 */
[----:B------:R-:W4:Y:S02]  /*4f3b0*/  LDL.LU R17, [R1+0x794] ;  /* 0x0007940001117983 */ /* 0x000f240000300800 */
[----:B------:R-:W2:Y:S02]  /*4f3c0*/  LDL.LU R18, [R1+0x798] ;  /* 0x0007980001127983 */ /* 0x000ea40000300800 */
[----:B------:R-:W2:Y:S02]  /*4f3d0*/  LDL.LU R19, [R1+0x79c] ;  /* 0x00079c0001137983 */ /* 0x000ea40000300800 */
[----:B--2---:R-:W-:Y:S01]  /*4f3e0*/  STL.64 [R1+0x2518], R18 ;  /* 0x0025181201007387 */ /* 0x004fe20000100a00 */
[----:B----4-:R-:W-:Y:S02]  /*4f3f0*/  STL.64 [R1+0x2510], R16 ;  /* 0x0025101001007387 */ /* 0x010fe40000100a00 */
[----:B------:R-:W2:Y:S02]  /*4f400*/  LDL.LU R4, [R1+0x7c0] ;  /* 0x0007c00001047983 */ /* 0x000ea40000300800 */
[----:B------:R-:W2:Y:S01]  /*4f410*/  LDL.LU R5, [R1+0x7c4] ;  /* 0x0007c40001057983 */ /* 0x000ea20000300800 */
[----:B------:R-:W4:Y:S01]  /*4f420*/  LDL.LU R6, [R1+0x7c8] ;  /* 0x0007c80001067983 */ /* 0x000f220000300800 */
[----:B------:R-:W4:Y:S03]  /*4f430*/  LDL.LU R7, [R1+0x7cc] ;  /* 0x0007cc0001077983 */ /* 0x000f260000300800 */
[----:B----4-:R1:W-:Y:S01]  /*4f440*/  STL.64 [R1+0x2568], R6 ;  /* 0x0025680601007387 */ /* 0x0103e20000100a00 */
[----:B--2---:R-:W-:Y:S03]  /*4f450*/  STL.64 [R1+0x2560], R4 ;  /* 0x0025600401007387 */ /* 0x004fe60000100a00 */
[----:B-1----:R-:W2:Y:S04]  /*4f460*/  LDL.64 R6, [R1+0x48] ;  /* 0x0000480001067983 */ /* 0x002ea80000100a00 */
[----:B--2---:R1:W-:Y:S01]  /*4f470*/  STL.64 [R1+0x2578], R6 ;  /* 0x0025780601007387 */ /* 0x0043e20000100a00 */
[----:B------:R-:W2:Y:S02]  /*4f480*/  LDL.64 R10, [R1+0x38] ;  /* 0x00003800010a7983 */ /* 0x000ea40000100a00 */
[----:B------:R-:W-:-:S02]  /*4f490*/  IMAD.MOV.U32 R18, RZ, RZ, R2 ;  /* 0x000000ffff127224 */ /* 0x000fc400078e0002 */
[----:B------:R-:W-:Y:S01]  /*4f4a0*/  IMAD.MOV.U32 R19, RZ, RZ, R0 ;  /* 0x000000ffff137224 */ /* 0x000fe200078e0000 */
[----:B-1----:R-:W4:Y:S04]  /*4f4b0*/  LDL.64 R6, [R1+0x58] ;  /* 0x0000580001067983 */ /* 0x002f280000100a00 */
[----:B--2---:R1:W-:Y:S01]  /*4f4c0*/  STL.64 [R1+0x2570], R10 ;  /* 0x0025700a01007387 */ /* 0x0043e20000100a00 */
[----:B------:R-:W2:Y:S02]  /*4f4d0*/  LDL.LU R8, [R1+0x7d0] ;  /* 0x0007d00001087983 */ /* 0x000ea40000300800 */
[----:B------:R-:W2:Y:S01]  /*4f4e0*/  LDL.LU R9, [R1+0x7d4] ;  /* 0x0007d40001097983 */ /* 0x000ea20000300800 */
[----:B-1----:R-:W2:Y:S01]  /*4f4f0*/  LDL.LU R10, [R1+0x7d8] ;  /* 0x0007d800010a7983 */ /* 0x002ea20000300800 */
[----:B------:R-:W2:Y:S02]  /*4f500*/  LDL.LU R11, [R1+0x7dc] ;  /* 0x0007dc00010b7983 */ /* 0x000ea40000300800 */
[----:B------:R1:W-:Y:S02]  /*4f510*/  STL.64 [R1+0x2528], R18 ;  /* 0x0025281201007387 */ /* 0x0003e40000100a00 */
[----:B-1----:R-:W2:Y:S01]  /*4f520*/  LDL.64 R18, [R1+0x28] ;  /* 0x0000280001127983 */ /* 0x002ea20000100a00 */
[----:B---3--:R1:W-:Y:S02]  /*4f530*/  STL.64 [R1+0x2500], R14 ;  /* 0x0025000e01007387 */ /* 0x0083e40000100a00 */
[----:B------:R3:W-:Y:S01]  /*4f540*/  STL.64 [R1+0x24f8], R12 ;  /* 0x0024f80c01007387 */ /* 0x0007e20000100a00 */
[----:B-1----:R-:W2:Y:S04]  /*4f550*/  LDL.64 R14, [R1+0x8] ;  /* 0x00000800010e7983 */ /* 0x002ea80000100a00 */
[----:B--2---:R1:W-:Y:S01]  /*4f560*/  STL.64 [R1+0x2520], R14 ;  /* 0x0025200e01007387 */ /* 0x0043e20000100a00 */
[----:B---3--:R-:W2:Y:S02]  /*4f570*/  LDL.LU R12, [R1+0x7a0] ;  /* 0x0007a000010c7983 */ /* 0x008ea40000300800 */
[----:B------:R-:W2:Y:S01]  /*4f580*/  LDL.LU R13, [R1+0x7a4] ;  /* 0x0007a400010d7983 */ /* 0x000ea20000300800 */
[----:B-1----:R-:W3:Y:S01]  /*4f590*/  LDL.LU R14, [R1+0x7a8] ;  /* 0x0007a800010e7983 */ /* 0x002ee20000300800 */
[----:B------:R-:W3:Y:S03]  /*4f5a0*/  LDL.LU R15, [R1+0x7ac] ;  /* 0x0007ac00010f7983 */ /* 0x000ee60000300800 */
[----:B---3--:R-:W-:Y:S01]  /*4f5b0*/  STL.64 [R1+0x2538], R14 ;  /* 0x0025380e01007387 */ /* 0x008fe20000100a00 */
[----:B--2---:R1:W-:Y:S03]  /*4f5c0*/  STL.64 [R1+0x2530], R12 ;  /* 0x0025300c01007387 */ /* 0x0043e60000100a00 */
[----:B-1----:R-:W2:Y:S01]  /*4f5d0*/  LDL.LU R12, [R1+0x7b0] ;  /* 0x0007b000010c7983 */ /* 0x002ea20000300800 */
[----:B------:R-:W2:Y:S02]  /*4f5e0*/  LDL.LU R13, [R1+0x7b4] ;  /* 0x0007b400010d7983 */ /* 0x000ea40000300800 */
[----:B------:R-:W2:Y:S02]  /*4f5f0*/  LDL.LU R14, [R1+0x7b8] ;  /* 0x0007b800010e7983 */ /* 0x000ea40000300800 */
[----:B------:R-:W2:Y:S01]  /*4f600*/  LDL.LU R15, [R1+0x7bc] ;  /* 0x0007bc00010f7983 */ /* 0x000ea20000300800 */
[----:B0-----:R-:W-:Y:S01]  /*4f610*/  STL.64 [R1+0x2368], R26 ;  /* 0x0023681a01007387 */ /* 0x001fe20000100a00 */
        /* <DEDUP_REMOVED lines=9> */
[----:B------:R1:W-:Y:S02]  /*4f6b0*/  STL.64 [R1+0xcb8], R26 ;  /* 0x000cb81a01007387 */ /* 0x0003e40000100a00 */
[----:B0-----:R-:W-:Y:S02]  /*4f6c0*/  IMAD.MOV.U32 R25, RZ, RZ, R6 ;  /* 0x000000ffff197224 */ /* 0x001fe400078e0006 */
[----:B------:R-:W-:Y:S02]  /*4f6d0*/  IMAD.MOV.U32 R24, RZ, RZ, R7 ;  /* 0x000000ffff187224 */ /* 0x000fe400078e0007 */
[----:B------:R-:W3:Y:S02]  /*4f6e0*/  LDL.LU.64 R6, [R1+0x2578] ;  /* 0x0025780001067983 */ /* 0x000ee40000300a00 */
[----:B---3--:R-:W-:Y:S01]  /*4f6f0*/  HMMA.16816.F32.BF16 R8, R20, R6, R8 ;  /* 0x000000061408723c */ /* 0x008fe20000041808 */
[----:B-1----:R-:W-:-:S02]  /*4f700*/  IMAD.MOV.U32 R27, RZ, RZ, R6 ;  /* 0x000000ffff1b7224 */ /* 0x002fc400078e0006 */
        /* <DEDUP_REMOVED lines=8> */
[----:B------:R0:W-:Y:S04]  /*4f790*/  STL.64 [R1+0x24c8], R24 ;  /* 0x0024c81801007387 */ /* 0x0001e80000100a00 */
[----:B0-----:R-:W4:Y:S01]  /*4f7a0*/  LDL.LU R24, [R1+0x430] ;  /* 0x0004300001187983 */ /* 0x001f220000300800 */
[----:B------:R-:W4:Y:S02]  /*4f7b0*/  LDL.LU R25, [R1+0x434] ;  /* 0x0004340001197983 */ /* 0x000f240000300800 */
[----:B------:R-:W4:Y:S02]  /*4f7c0*/  LDL.LU R26, [R1+0x438] ;  /* 0x00043800011a7983 */ /* 0x000f240000300800 */
[----:B------:R-:W4:Y:S01]  /*4f7d0*/  LDL.LU R27, [R1+0x43c] ;  /* 0x00043c00011b7983 */ /* 0x000f220000300800 */
[----:B--2---:R-:W-:Y:S01]  /*4f7e0*/  HMMA.16816.F32.BF16 R12, R20, R18, R12 ;  /* 0x00000012140c723c */ /* 0x004fe2000004180c */
[----:B------:R-:W-:-:S02]  /*4f7f0*/  IMAD.MOV.U32 R2, RZ, RZ, R18 ;  /* 0x000000ffff027224 */ /* 0x000fc400078e0012 */
[----:B------:R-:W-:-:S05]  /*4f800*/  IMAD.MOV.U32 R0, RZ, RZ, R19 ;  /* 0x000000ffff007224 */ /* 0x000fca00078e0013 */
[C---:B---3--:R-:W-:Y:S01]  /*4f810*/  HMMA.16816.F32.BF16 R4, R20.reuse, R10, R4 ;  /* 0x0000000a1404723c */ /* 0x048fe20000041804 */
[----:B------:R-:W-:Y:S01]  /*4f820*/  IMAD.MOV.U32 R8, RZ, RZ, R11 ;  /* 0x000000ffff087224 */ /* 0x000fe200078e000b */
[----:B----4-:R-:W-:Y:S01]  /*4f830*/  STL.64 [R1+0x24e0], R26 ;  /* 0x0024e01a01007387 */ /* 0x010fe20000100a00 */
[----:B------:R0:W-:Y:S03]  /*4f840*/  STL.64 [R1+0x24d8], R24 ;  /* 0x0024d81801007387 */ /* 0x0001e60000100a00 */
[----:B0-----:R-:W2:Y:S01]  /*4f850*/  LDL.LU R24, [R1+0x770] ;  /* 0x0007700001187983 */ /* 0x001ea20000300800 */
[----:B------:R-:W2:Y:S02]  /*4f860*/  LDL.LU R25, [R1+0x774] ;  /* 0x0007740001197983 */ /* 0x000ea40000300800 */
[----:B------:R-:W2:Y:S02]  /*4f870*/  LDL.LU R26, [R1+0x778] ;  /* 0x00077800011a7983 */ /* 0x000ea40000300800 */
[----:B------:R-:W2:Y:S11]  /*4f880*/  LDL.LU R27, [R1+0x77c] ;  /* 0x00077c00011b7983 */ /* 0x000eb60000300800 */
[----:B------:R-:W-:Y:S01]  /*4f890*/  @!UPT UIADD3 URZ, URZ, URZ, URZ ;  /* 0x0000003f3f3ff290 */ /* 0x000fe2000fffe03f */
[----:B------:R0:W-:Y:S01]  /*4f8a0*/  STL.64 [R1+0xb30], R4 ;  /* 0x000b300401007387 */ /* 0x0001e20000100a00 */
[----:B------:R1:W-:Y:S02]  /*4f8b0*/  STL.64 [R1+0xb38], R6 ;  /* 0x000b380601007387 */ /* 0x0003e40000100a00 */
[----:B0-----:R-:W-:Y:S01]  /*4f8c0*/  IMAD.MOV.U32 R5, RZ, RZ, R10 ;  /* 0x000000ffff057224 */ /* 0x001fe200078e000a */
[----:B-1----:R-:W3:Y:S01]  /*4f8d0*/  LDL.LU.64 R6, [R1+0x2558] ;  /* 0x0025580001067983 */ /* 0x002ee20000300a00 */
[----:B------:R-:W4:Y:S02]  /*4f8e0*/  LDL.LU R4, [R1+0x2550] ;  /* 0x0025500001047983 */ /* 0x000f240000300800 */
[----:B------:R-:W2:Y:S02]  /*4f8f0*/  LDL.LU.64 R10, [R1+0x2548] ;  /* 0x00254800010a7983 */ /* 0x000ea40000300a00 */
[----:B------:R-:W2:Y:S01]  /*4f900*/  LDL.LU R9, [R1+0x2540] ;  /* 0x0025400001097983 */ /* 0x000ea20000300800 */
        /* <DEDUP_REMOVED lines=10> */
[----:B0-----:R-:W2:Y:S01]  /*4f9b0*/  LDL.LU.64 R18, [R1+0x2518] ;  /* 0x0025180001127983 */ /* 0x001ea20000300a00 */
        /* <DEDUP_REMOVED lines=11> */
[C---:B--2---:R-:W-:Y:S11]  /*4fa70*/  HMMA.16816.F32.BF16 R12, R20.reuse, R18, R12 ;  /* 0x00000012140c723c */ /* 0x044ff6000004180c */
[----:B------:R-:W-:Y:S11]  /*4fa80*/  @!UPT UIADD3 URZ, URZ, URZ, URZ ;  /* 0x0000003f3f3ff290 */ /* 0x000ff6000fffe03f */
[----:B------:R-:W-:Y:S01]  /*4fa90*/  @!UPT UIADD3 URZ, URZ, URZ, URZ ;  /* 0x0000003f3f3ff290 */ /* 0x000fe2000fffe03f */
[----:B------:R-:W-:Y:S01]  /*4faa0*/  STL.64 [R1+0xaf0], R12 ;  /* 0x000af00c01007387 */ /* 0x000fe20000100a00 */
[----:B------:R0:W-:Y:S03]  /*4fab0*/  STL.64 [R1+0xaf8], R14 ;  /* 0x000af80e01007387 */ /* 0x0001e60000100a00 */
[----:B0-----:R-:W2:Y:S01]  /*4fac0*/  LDL.LU.64 R14, [R1+0x24f0] ;  /* 0x0024f000010e7983 */ /* 0x001ea20000300a00 */
[----:B------:R-:W3:Y:S02]  /*4fad0*/  LDL.LU R12, [R1+0x24e8] ;  /* 0x0024e800010c7983 */ /* 0x000ee40000300800 */
[----:B------:R-:W-:Y:S01]  /*4fae0*/  STL.64 [R1+0x2380], R18 ;  /* 0x0023801201007387 */ /* 0x000fe20000100a00 */
[C---:B--2---:R-:W-:Y:S11]  /*4faf0*/  HMMA.16816.F32.BF16 R24, R20.reuse, R14, R24 ;  /* 0x0000000e1418723c */ /* 0x044ff60000041818 */
[----:B------:R-:W-:Y:S11]  /*4fb00*/  @!UPT UIADD3 URZ, URZ, URZ, URZ ;  /* 0x0000003f3f3ff290 */ /* 0x000ff6000fffe03f */
[----:B------:R-:W-:Y:S01]  /*4fb10*/  @!UPT UIADD3 URZ, URZ, URZ, URZ ;  /* 0x0000003f3f3ff290 */ /* 0x000fe2000fffe03f */
[----:B------:R-:W-:Y:S01]  /*4fb20*/  STL.64 [R1+0xae0], R24 ;  /* 0x000ae01801007387 */ /* 0x000fe20000100a00 */
[----:B------:R0:W-:Y:S03]  /*4fb30*/  STL.64 [R1+0xae8], R26 ;  /* 0x000ae81a01007387 */ /* 0x0001e60000100a00 */
[----:B0-----:R-:W2:Y:S01]  /*4fb40*/  LDL.LU.64 R26, [R1+0x24e0] ;  /* 0x0024e000011a7983 */ /* 0x001ea20000300a00 */
[----:B------:R-:W2:Y:S02]  /*4fb50*/  LDL.LU.64 R24, [R1+0x24d8] ;  /* 0x0024d80001187983 */ /* 0x000ea40000300a00 */
[----:B------:R-:W-:Y:S01]  /*4fb60*/  STL.64 [R1+0x2378], R14 ;  /* 0x0023780e01007387 */ /* 0x000fe20000100a00 */
[----:B--2---:R-:W-:Y:S01]  /*4fb70*/  HMMA.16816.F32.BF16 R20, R20, R10, R24 ;  /* 0x0000000a1414723c */ /* 0x004fe20000041818 */
[----:B------:R-:W2:Y:S01]  /*4fb80*/  LDL.LU.64 R26, [R1+0x24d0] ;  /* 0x0024d000011a7983 */ /* 0x000ea20000300a00 */
[----:B------:R-:W2:Y:S02]  /*4fb90*/  LDL.LU.64 R24, [R1+0x24c8] ;  /* 0x0024c80001187983 */ /* 0x000ea40000300a00 */
[----:B------:R-:W-:Y:S11]  /*4fba0*/  STL.64 [R1+0x2370], R10 ;  /* 0x0023700a01007387 */ /* 0x000ff60000100a00 */
[----:B------:R-:W-:Y:S08]  /*4fbb0*/  @!UPT UIADD3 URZ, URZ, URZ, URZ ;  /* 0x0000003f3f3ff290 */ /* 0x000ff0000fffe03f */
[----:B------:R-:W-:Y:S01]  /*4fbc0*/  STL.64 [R1+0x8f0], R20 ;  /* 0x0008f01401007387 */ /* 0x000fe20000100a00 */
[----:B------:R-:W-:Y:S02]  /*4fbd0*/  STL.64 [R1+0x8f8], R22 ;  /* 0x0008f81601007387 */ /* 0x000fe40000100a00 */
[----:B---3--:R0:W1:Y:S02]  /*4fbe0*/  LDSM.16.MT88.4 R20, [R12+0xb080] ;  /* 0x00b080000c14783b */ /* 0x0080640000004200 */
[----:B0-----:R-:W3:Y:S02]  /*4fbf0*/  LDL.LU R12, [R1+0x5f0] ;  /* 0x0005f000010c7983 */ /* 0x001ee40000300800 */
[----:B------:R-:W3:Y:S02]  /*4fc00*/  LDL.LU R13, [R1+0x5f4] ;  /* 0x0005f400010d7983 */ /* 0x000ee40000300800 */
[----:B------:R-:W2:Y:S02]  /*4fc10*/  LDL.LU R14, [R1+0x5f8] ;  /* 0x0005f800010e7983 */ /* 0x000ea40000300800 */
[----:B------:R-:W2:Y:S02]  /*4fc20*/  LDL.LU R15, [R1+0x5fc] ;  /* 0x0005fc00010f7983 */ /* 0x000ea40000300800 */
[----:B------:R-:W-:-:S02]  /*4fc30*/  IMAD.MOV.U32 R18, RZ, RZ, R17 ;  /* 0x000000ffff127224 */ /* 0x000fc400078e0011 */
[----:B------:R-:W-:Y:S01]  /*4fc40*/  IMAD.MOV.U32 R19, RZ, RZ, R16 ;  /* 0x000000ffff137224 */ /* 0x000fe200078e0010 */
[----:B--2---:R-:W-:Y:S01]  /*4fc50*/  STL.64 [R1+0x2390], R14 ;  /* 0x0023900e01007387 */ /* 0x004fe20000100a00 */
[----:B---3--:R-:W-:Y:S03]  /*4fc60*/  STL.64 [R1+0x2388], R12 ;  /* 0x0023880c01007387 */ /* 0x008fe60000100a00 */
[----:B------:R0:W-:Y:S02]  /*4fc70*/  STL.64 [R1+0x2398], R18 ;  /* 0x0023981201007387 */ /* 0x0001e40000100a00 */
[----:B0-----:R-:W2:Y:S04]  /*4fc80*/  LDL.LU.64 R18, [R1+0x18] ;  /* 0x0000180001127983 */ /* 0x001ea80000300a00 */
[----:B--2---:R0:W-:Y:S01]  /*4fc90*/  STL.64 [R1+0x23b0], R18 ;  /* 0x0023b01201007387 */ /* 0x0041e20000100a00 */
[----:B------:R-:W2:Y:S02]  /*4fca0*/  LDL.LU R16, [R1+0x620] ;  /* 0x0006200001107983 */ /* 0x000ea40000300800 */
[----:B------:R-:W2:Y:S01]  /*4fcb0*/  LDL.LU R17, [R1+0x624] ;  /* 0x0006240001117983 */ /* 0x000ea20000300800 */
[----:B0-----:R-:W3:Y:S01]  /*4fcc0*/  LDL.LU R18, [R1+0x628] ;  /* 0x0006280001127983 */ /* 0x001ee20000300800 */
[----:B------:R-:W3:Y:S03]  /*4fcd0*/  LDL.LU R19, [R1+0x62c] ;  /* 0x00062c0001137983 */ /* 0x000ee60000300800 */
[----:B---3--:R0:W-:Y:S01]  /*4fce0*/  STL.64 [R1+0x23c0], R18 ;  /* 0x0023c01201007387 */ /* 0x0081e20000100a00 */
[----:B--2---:R-:W-:Y:S02]  /*4fcf0*/  STL.64 [R1+0x23b8], R16 ;  /* 0x0023b81001007387 */ /* 0x004fe40000100a00 */
[----:B0-----:R-:W-:-:S02]  /*4fd00*/  IMAD.MOV.U32 R18, RZ, RZ, R5 ;  /* 0x000000ffff127224 */ /* 0x001fc400078e0005 */
[----:B------:R-:W-:Y:S01]  /*4fd10*/  IMAD.MOV.U32 R19, RZ, RZ, R8 ;  /* 0x000000ffff137224 */ /* 0x000fe200078e0008 */
[----:B------:R-:W2:Y:S01]  /*4fd20*/  LDL.LU R5, [R1+0x24c0] ;  /* 0x0024c00001057983 */ /* 0x000ea20000300800 */
[----:B------:R-:W3:Y:S03]  /*4fd30*/  LDL.LU R8, [R1+0x24bc] ;  /* 0x0024bc0001087983 */ /* 0x000ee60000300800 */
[----:B------:R0:W-:Y:S01]  /*4fd40*/  STL.64 [R1+0x23d8], R18 ;  /* 0x0023d81201007387 */ /* 0x0001e20000100a00 */
[----:B------:R-:W2:Y:S02]  /*4fd50*/  LDL.LU R12, [R1+0x600] ;  /* 0x00060000010c7983 */ /* 0x000ea40000300800 */
[----:B------:R-:W2:Y:S02]  /*4fd60*/  LDL.LU R13, [R1+0x604] ;  /* 0x00060400010d7983 */ /* 0x000ea40000300800 */
[----:B------:R-:W2:Y:S01]  /*4fd70*/  LDL.LU R14, [R1+0x608] ;  /* 0x00060800010e7983 */ /* 0x000ea20000300800 */
[----:B------:R-:W2:Y:S01]  /*4fd80*/  LDL.LU R15, [R1+0x60c] ;  /* 0x00060c00010f7983 */ /* 0x000ea20000300800 */
[----:B0-----:R-:W-:-:S02]  /*4fd90*/  IMAD.MOV.U32 R18, RZ, RZ, R27 ;  /* 0x000000ffff127224 */ /* 0x001fc400078e001b */
        /* <DEDUP_REMOVED lines=21> */
[----:B------:R0:W-:Y:S02]  /*4fef0*/  STL.64 [R1+0x2420], R18 ;  /* 0x0024201201007387 */ /* 0x0001e40000100a00 */
[----:B0-----:R-:W-:Y:S02]  /*4ff00*/  IMAD.MOV.U32 R18, RZ, RZ, R28 ;  /* 0x000000ffff127224 */ /* 0x001fe400078e001c */
        /* <DEDUP_REMOVED lines=11> */
[----:B----4-:R-:W-:Y:S01]  /*4ffc0*/  IMAD.MOV.U32 R19, RZ, RZ, R4 ;  /* 0x000000ffff137224 */ /* 0x010fe200078e0004 */
[----:B------:R-:W4:Y:S01]  /*4ffd0*/  LDL.LU R7, [R1+0x24a8] ;  /* 0x0024a80001077983 */ /* 0x000f220000300800 */
        /* <DEDUP_REMOVED lines=28> */
[----:B----4-:R-:W-:-:S02]  /*501a0*/  IMAD.MOV.U32 R26, RZ, RZ, R7 ;  /* 0x000000ffff1a7224 */ /* 0x010fc400078e0007 */
[----:B------:R-:W4:Y:S01]  /*501b0*/  LDL.LU R7, [R1+0x2498] ;  /* 0x0024980001077983 */ /* 0x000f220000300800 */
[----:B------:R-:W4:Y:S02]  /*501c0*/  LDL.LU R8, [R1+0x6c0] ;  /* 0x0006c00001087983 */ /* 0x000f240000300800 */
[----:B------:R-:W4:Y:S02]  /*501d0*/  LDL.LU R9, [R1+0x6c4] ;  /* 0x0006c40001097983 */ /* 0x000f240000300800 */
[----:B------:R-:W4:Y:S01]  /*501e0*/  LDL.LU R10, [R1+0x6c8] ;  /* 0x0006c800010a7983 */ /* 0x000f220000300800 */
[----:B------:R-:W4:Y:S04]  /*501f0*/  LDL.LU R11, [R1+0x6cc] ;  /* 0x0006cc00010b7983 */ /* 0x000f280000300800 */
        /* <DEDUP_REMOVED lines=26> */
[C---:B----4-:R-:W-:Y:S01]  /*503a0*/  HMMA.16816.F32.BF16 R24, R4.reuse, R26, R8 ;  /* 0x0000001a0418723c */ /* 0x050fe20000041808 */
[----:B------:R-:W-:Y:S01]  /*503b0*/  IMAD.MOV.U32 R19, RZ, RZ, R3 ;  /* 0x000000ffff137224 */ /* 0x000fe200078e0003 */
[----:B-1----:R-:W-:Y:S01]  /*503c0*/  STL.64 [R1+0x2230], R22 ;  /* 0x0022301601007387 */ /* 0x002fe20000100a00 */
[----:B------:R-:W-:Y:S02]  /*503d0*/  STL.64 [R1+0x2228], R20 ;  /* 0x0022281401007387 */ /* 0x000fe40000100a00 */
[----:B------:R-:W3:Y:S11]  /*503e0*/  LDL.LU R8, [R1+0x5e0] ;  /* 0x0005e00001087983 */ /* 0x000ef60000300800 */
[----:B------:R-:W-:Y:S07]  /*503f0*/  @!UPT UIADD3 URZ, URZ, URZ, URZ ;  /* 0x0000003f3f3ff290 */ /* 0x000fee000fffe03f */
[----:B------:R0:W-:Y:S01]  /*50400*/  STL.64 [R1+0xdd0], R24 ;  /* 0x000dd01801007387 */ /* 0x0001e20000100a00 */
[----:B------:R1:W-:Y:S02]  /*50410*/  STL.64 [R1+0xdd8], R26 ;  /* 0x000dd81a01007387 */ /* 0x0003e40000100a00 */
[----:B------:R-:W3:Y:S02]  /*50420*/  LDL.LU R9, [R1+0x5e4] ;  /* 0x0005e40001097983 */ /* 0x000ee40000300800 */
[----:B------:R-:W3:Y:S01]  /*50430*/  LDL.LU R10, [R1+0x5e8] ;  /* 0x0005e800010a7983 */ /* 0x000ee20000300800 */
[----:B------:R-:W3:Y:S04]  /*50440*/  LDL.LU R11, [R1+0x5ec] ;  /* 0x0005ec00010b7983 */ /* 0x000ee80000300800 */
[----:B0-----:R-:W4:Y:S01]  /*50450*/  LDL.LU R24, [R1+0x1d0] ;  /* 0x0001d00001187983 */ /* 0x001f220000300800 */
[----:B------:R-:W4:Y:S02]  /*50460*/  LDL.LU R25, [R1+0x1d4] ;  /* 0x0001d40001197983 */ /* 0x000f240000300800 */
[----:B-1----:R-:W4:Y:S02]  /*50470*/  LDL.LU R26, [R1+0x1d8] ;  /* 0x0001d800011a7983 */ /* 0x002f240000300800 */
        /* <DEDUP_REMOVED lines=68> */
[----:B------:R-:W2:Y:S11]  /*508c0*/  LDL.LU.64 R18, [R1+0x23b0] ;  /* 0x0023b00001127983 */ /* 0x000eb60000300a00 */
[----:B------:R-:W-:Y:S11]  /*508d0*/  @!UPT UIADD3 URZ, URZ, URZ, URZ ;  /* 0x0000003f3f3ff290 */ /* 0x000ff6000fffe03f */
[----:B------:R0:W-:Y:S01]  /*508e0*/  STL.64 [R1+0x950], R20 ;  /* 0x0009501401007387 */ /* 0x0001e20000100a00 */
[----:B------:R1:W-:Y:S03]  /*508f0*/  STL.64 [R1+0x958], R22 ;  /* 0x0009581601007387 */ /* 0x0003e60000100a00 */
[----:B0-----:R-:W3:Y:S01]  /*50900*/  LDL.LU R20, [R1+0x400] ;  /* 0x0004000001147983 */ /* 0x001ee20000300800 */
[----:B------:R-:W3:Y:S02]  /*50910*/  LDL.LU R21, [R1+0x404] ;  /* 0x0004040001157983 */ /* 0x000ee40000300800 */
[----:B-1----:R-:W3:Y:S02]  /*50920*/  LDL.LU R22, [R1+0x408] ;  /* 0x0004080001167983 */ /* 0x002ee40000300800 */
[----:B------:R-:W3:Y:S01]  /*50930*/  LDL.LU R23, [R1+0x40c] ;  /* 0x00040c0001177983 */ /* 0x000ee20000300800 */
[----:B--2---:R-:W-:Y:S01]  /*50940*/  HMMA.16816.F32.BF16 R12, R4, R18, R12 ;  /* 0x00000012040c723c */ /* 0x004fe2000004180c */
[----:B------:R-:W-:-:S02]  /*50950*/  IMAD.MOV.U32 R2, RZ, RZ, R18 ;  /* 0x000000ffff027224 */ /* 0x000fc400078e0012 */
[----:B------:R-:W-:Y:S01]  /*50960*/  IMAD.MOV.U32 R0, RZ, RZ, R19 ;  /* 0x000000ffff007224 */ /* 0x000fe200078e0013 */
[----:B---3--:R0:W-:Y:S01]  /*50970*/  STL.64 [R1+0x2350], R22 ;  /* 0x0023501601007387 */ /* 0x0081e20000100a00 */
[----:B------:R-:W-:Y:S03]  /*50980*/  STL.64 [R1+0x2348], R20 ;  /* 0x0023481401007387 */ /* 0x000fe60000100a00 */
[----:B0-----:R-:W2:Y:S11]  /*50990*/  LDL.LU.64 R22, [R1+0xb8] ;  /* 0x0000b80001167983 */ /* 0x001eb60000300a00 */
[----:B------:R-:W-:Y:S04]  /*509a0*/  @!UPT UIADD3 URZ, URZ, URZ, URZ ;  /* 0x0000003f3f3ff290 */ /* 0x000fe8000fffe03f */
        /* <DEDUP_REMOVED lines=18> */
[----:B------:R0:W-:Y:S02]  /*50ad0*/  STL.64 [R1+0x2358], R18 ;  /* 0x0023581201007387 */ /* 0x0001e40000100a00 */
[----:B------:R-:W2:Y:S02]  /*50ae0*/  LDL.LU R16, [R1+0x410] ;  /* 0x0004100001107983 */ /* 0x000ea40000300800 */
[----:B------:R-:W2:Y:S01]  /*50af0*/  LDL.LU R17, [R1+0x414] ;  /* 0x0004140001117983 */ /* 0x000ea20000300800 */
[----:B0-----:R-:W2:Y:S01]  /*50b00*/  LDL.LU R18, [R1+0x418] ;  /* 0x0004180001127983 */ /* 0x001ea20000300800 */
[----:B------:R-:W2:Y:S01]  /*50b10*/  LDL.LU R19, [R1+0x41c] ;  /* 0x00041c0001137983 */ /* 0x000ea20000300800 */
[C---:B---3--:R-:W-:Y:S11]  /*50b20*/  HMMA.16816.F32.BF16 R8, R4.reuse, R14, R8 ;  /* 0x0000000e0408723c */ /* 0x048ff60000041808 */
[----:B------:R-:W-:Y:S11]  /*50b30*/  @!UPT UIADD3 URZ, URZ, URZ, URZ ;  /* 0x0000003f3f3ff290 */ /* 0x000ff6000fffe03f */
[----:B------:R-:W-:Y:S01]  /*50b40*/  @!UPT UIADD3 URZ, URZ, URZ, URZ ;  /* 0x0000003f3f3ff290 */ /* 0x000fe2000fffe03f */
[----:B------:R-:W-:Y:S01]  /*50b50*/  STL.64 [R1+0x910], R8 ;  /* 0x0009100801007387 */ /* 0x000fe20000100a00 */
[----:B------:R0:W-:Y:S03]  /*50b60*/  STL.64 [R1+0x918], R10 ;  /* 0x0009180a01007387 */ /* 0x0001e60000100a00 */
[----:B0-----:R-:W4:Y:S01]  /*50b70*/  LDL.LU.64 R10, [R1+0x2370] ;  /* 0x00237000010a7983 */ /* 0x001f220000300a00 */
[----:B------:R0:W-:Y:S03]  /*50b80*/  STL.64 [R1+0x22b8], R14 ;  /* 0x0022b80e01007387 */ /* 0x0001e60000100a00 */
[----:B0-----:R-:W3:Y:S01]  /*50b90*/  LDL.LU.64 R14, [R1+0x98] ;  /* 0x00009800010e7983 */ /* 0x001ee20000300a00 */
[----:B----4-:R-:W-:Y:S03]  /*50ba0*/  HMMA.16816.F32.BF16 R4, R4, R10, R24 ;  /* 0x0000000a0404723c */ /* 0x010fe60000041818 */
[----:B------:R-:W4:Y:S01]  /*50bb0*/  LDL.LU.64 R26, [R1+0x2368] ;  /* 0x00236800011a7983 */ /* 0x000f220000300a00 */
[----:B------:R-:W4:Y:S11]  /*50bc0*/  LDL.LU.64 R24, [R1+0x2360] ;  /* 0x0023600001187983 */ /* 0x000f360000300a00 */
[----:B------:R-:W-:Y:S08]  /*50bd0*/  @!UPT UIADD3 URZ, URZ, URZ, URZ ;  /* 0x0000003f3f3ff290 */ /* 0x000ff0000fffe03f */
[----:B------:R-:W-:Y:S01]  /*50be0*/  STL.64 [R1+0x320], R4 ;  /* 0x0003200401007387 */ /* 0x000fe20000100a00 */
[----:B------:R0:W-:Y:S03]  /*50bf0*/  STL.64 [R1+0x328], R6 ;  /* 0x0003280601007387 */ /* 0x0001e60000100a00 */
[----:B0-----:R-:W4:Y:S01]  /*50c00*/  LDL.LU.64 R6, [R1+0xc8] ;  /* 0x0000c80001067983 */ /* 0x001f220000300a00 */
[----:B------:R0:W-:Y:S02]  /*50c10*/  STL [R1+0x2250], R10 ;  /* 0x0022500a01007387 */ /* 0x0001e40000100800 */
[----:B------:R1:W-:Y:S02]  /*50c20*/  STL [R1+0x224c], R11 ;  /* 0x00224c0b01007387 */ /* 0x0003e40000100800 */
[----:B------:R-:W4:Y:S01]  /*50c30*/  LDL.LU R8, [R1+0x420] ;  /* 0x0004200001087983 */ /* 0x000f220000300800 */
[----:B------:R-:W4:Y:S04]  /*50c40*/  LDL.LU R9, [R1+0x424] ;  /* 0x0004240001097983 */ /* 0x000f280000300800 */
[----:B0-----:R-:W4:Y:S01]  /*50c50*/  LDL.LU R10, [R1+0x428] ;  /* 0x00042800010a7983 */ /* 0x001f220000300800 */
[----:B-1----:R-:W4:Y:S02]  /*50c60*/  LDL.LU R11, [R1+0x42c] ;  /* 0x00042c00010b7983 */ /* 0x002f240000300800 */
[----:B----4-:R-:W-:Y:S11]  /*50c70*/  HMMA.16816.F32.BF16 R8, R24, R6, R8 ;  /* 0x000000061808723c */ /* 0x010ff60000041808 */
[----:B------:R-:W-:Y:S11]  /*50c80*/  @!UPT UIADD3 URZ, URZ, URZ, URZ ;  /* 0x0000003f3f3ff290 */ /* 0x000ff6000fffe03f */
[----:B------:R-:W-:Y:S01]  /*50c90*/  @!UPT UIADD3 URZ, URZ, URZ, URZ ;  /* 0x0000003f3f3ff290 */ /* 0x000fe2000fffe03f */
[----:B------:R0:W-:Y:S01]  /*50ca0*/  STL.64 [R1+0xe90], R8 ;  /* 0x000e900801007387 */ /* 0x0001e20000100a00 */
[----:B------:R-:W-:Y:S02]  /*50cb0*/  STL.64 [R1+0xe98], R10 ;  /* 0x000e980a01007387 */ /* 0x000fe40000100a00 */
[----:B0-----:R-:W-:Y:S02]  /*50cc0*/  IMAD.MOV.U32 R8, RZ, RZ, R7 ;  /* 0x000000ffff087224 */ /* 0x001fe400078e0007 */
[----:B------:R-:W-:-:S03]  /*50cd0*/  IMAD.MOV.U32 R9, RZ, RZ, R6 ;  /* 0x000000ffff097224 */ /* 0x000fc600078e0006 */
[----:B------:R0:W-:Y:S02]  /*50ce0*/  STL [R1+0x2258], R8 ;  /* 0x0022580801007387 */ /* 0x0001e40000100800 */
[----:B------:R1:W-:Y:S02]  /*50cf0*/  STL [R1+0x2254], R9 ;  /* 0x0022540901007387 */ /* 0x0003e40000100800 */
[----:B0-----:R-:W3:Y:S01]  /*50d00*/  LDL.LU R8, [R1+0x3f0] ;  /* 0x0003f00001087983 */ /* 0x001ee20000300800 */
[----:B-1----:R-:W3:Y:S02]  /*50d10*/  LDL.LU R9, [R1+0x3f4] ;  /* 0x0003f40001097983 */ /* 0x002ee40000300800 */
[----:B------:R-:W3:Y:S02]  /*50d20*/  LDL.LU R10, [R1+0x3f8] ;  /* 0x0003f800010a7983 */ /* 0x000ee40000300800 */
[----:B------:R-:W3:Y:S01]  /*50d30*/  LDL.LU R11, [R1+0x3fc] ;  /* 0x0003fc00010b7983 */ /* 0x000ee20000300800 */
[----:B------:R-:W4:Y:S01]  /*50d40*/  LDL.LU.64 R6, [R1+0xf60] ;  /* 0x000f600001067983 */ /* 0x000f220000300a00 */
[----:B--2---:R-:W-:Y:S03]  /*50d50*/  HMMA.16816.F32.BF16 R16, R24, R22, R16 ;  /* 0x000000161810723c */ /* 0x004fe60000041810 */
[----:B----4-:R0:W-:Y:S02]  /*50d60*/  STL.64 [R1+0x2108], R6 ;  /* 0x0021080601007387 */ /* 0x0101e40000100a00 */
[----:B0-----:R-:W-:-:S02]  /*50d70*/  IMAD.MOV.U32 R6, RZ, RZ, R2 ;  /* 0x000000ffff067224 */ /* 0x001fc400078e0002 */
[----:B------:R-:W-:-:S05]  /*50d80*/  IMAD.MOV.U32 R7, RZ, RZ, R0 ;  /* 0x000000ffff077224 */ /* 0x000fca00078e0000 */
[----:B------:R0:W-:Y:S04]  /*50d90*/  STL.64 [R1+0x22d0], R6 ;  /* 0x0022d00601007387 */ /* 0x0001e80000100a00 */
[----:B0-----:R-:W2:Y:S07]  /*50da0*/  LDL.LU.64 R6, [R1+0xa8] ;  /* 0x0000a80001067983 */ /* 0x001eae0000300a00 */
[----:B------:R0:W-:Y:S02]  /*50db0*/  STL.64 [R1+0xe80], R16 ;  /* 0x000e801001007387 */ /* 0x0001e40000100a00 */
[----:B------:R1:W-:Y:S02]  /*50dc0*/  STL.64 [R1+0xe88], R18 ;  /* 0x000e881201007387 */ /* 0x0003e40000100a00 */
[----:B0-----:R-:W-:Y:S01]  /*50dd0*/  IMAD.MOV.U32 R17, RZ, RZ, R22 ;  /* 0x000000ffff117224 */ /* 0x001fe200078e0016 */
[----:B-1----:R-:W4:Y:S01]  /*50de0*/  LDL.LU.64 R18, [R1+0x2358] ;  /* 0x0023580001127983 */ /* 0x002f220000300a00 */
[----:B------:R-:W-:-:S02]  /*50df0*/  IMAD.MOV.U32 R16, RZ, RZ, R23 ;  /* 0x000000ffff107224 */ /* 0x000fc400078e0017 */
[----:B------:R-:W2:Y:S02]  /*50e00*/  LDL.LU.64 R22, [R1+0x2350] ;  /* 0x0023500001167983 */ /* 0x000ea40000300a00 */
[----:B------:R-:W2:Y:S01]  /*50e10*/  LDL.LU.64 R20, [R1+0x2348] ;  /* 0x0023480001147983 */ /* 0x000ea20000300a00 */
[----:B------:R-:W-:Y:S04]  /*50e20*/  STL [R1+0x225c], R17 ;  /* 0x00225c1101007387 */ /* 0x000fe80000100800 */
[----:B----4-:R-:W-:Y:S01]  /*50e30*/  STL.64 [R1+0x22f0], R18 ;  /* 0x0022f01201007387 */ /* 0x010fe20000100a00 */
[----:B------:R2:W-:Y:S02]  /*50e40*/  STL [R1+0x22e8], R16 ;  /* 0x0022e81001007387 */ /* 0x0005e40000100800 */
[----:B--2---:R-:W-:Y:S07]  /*50e50*/  HMMA.16816.F32.BF16 R16, R24, R6, R20 ;  /* 0x000000061810723c */ /* 0x004fee0000041814 */
[----:B------:R-:W-:-:S02]  /*50e60*/  IMAD.MOV.U32 R21, RZ, RZ, R6 ;  /* 0x000000ffff157224 */ /* 0x000fc400078e0006 */
[----:B------:R-:W-:Y:S02]  /*50e70*/  IMAD.MOV.U32 R20, RZ, RZ, R7 ;  /* 0x000000ffff147224 */ /* 0x000fe400078e0007 */
[----:B---3--:R-:W-:Y:S01]  /*50e80*/  HMMA.16816.F32.BF16 R4, R24, R14, R8 ;  /* 0x0000000e1804723c */ /* 0x008fe20000041808 */
[----:B------:R-:W-:Y:S02]  /*50e90*/  IMAD.MOV.U32 R23, RZ, RZ, R14 ;  /* 0x000000ffff177224 */ /* 0x000fe400078e000e */
[----:B------:R-:W-:-:S09]  /*50ea0*/  IMAD.MOV.U32 R22, RZ, RZ, R15 ;  /* 0x000000ffff167224 */ /* 0x000fd200078e000f */
[----:B------:R-:W-:Y:S01]  /*50eb0*/  STL.64 [R1+0xe70], R16 ;  /* 0x000e701001007387 */ /* 0x000fe20000100a00 */
[----:B------:R-:W-:Y:S10]  /*50ec0*/  STL.64 [R1+0xe78], R18 ;  /* 0x000e781201007387 */ /* 0x000ff40000100a00 */
[----:B------:R-:W-:Y:S01]  /*50ed0*/  STL.64 [R1+0xe60], R4 ;  /* 0x000e600401007387 */ /* 0x000fe20000100a00 */
[----:B------:R-:W-:Y:S02]  /*50ee0*/  STL.64 [R1+0xe68], R6 ;  /* 0x000e680601007387 */ /* 0x000fe40000100a00 */
[----:B------:R-:W-:Y:S02]  /*50ef0*/  STL.64 [R1+0x2268], R22 ;  /* 0x0022681601007387 */ /* 0x000fe40000100a00 */
[----:B------:R0:W-:Y:S02]  /*50f00*/  STL.64 [R1+0x2260], R20 ;  /* 0x0022601401007387 */ /* 0x0001e40000100a00 */
        /* <DEDUP_REMOVED lines=24> */
[----:B0-----:R-:W2:Y:S04]  /*51090*/  LDL.LU.64 R10, [R1+0x78] ;  /* 0x00007800010a7983 */ /* 0x001ea80000300a00 */
[----:B--2---:R0:W-:Y:S04]  /*510a0*/  STL.64 [R1+0x2330], R10 ;  /* 0x0023300a01007387 */ /* 0x0041e80000100a00 */
[----:B0-----:R-:W2:Y:S01]  /*510b0*/  LDL.LU.64 R10, [R1+0x88] ;  /* 0x00008800010a7983 */ /* 0x001ea20000300a00 */
[----:B------:R0:W-:Y:S02]  /*510c0*/  STL.64 [R1+0x2300], R18 ;  /* 0x0023001201007387 */ /* 0x0001e40000100a00 */
[----:B------:R-:W-:Y:S01]  /*510d0*/  STL.64 [R1+0x22f8], R16 ;  /* 0x0022f81001007387 */ /* 0x000fe20000100a00 */
[----:B0-----:R-:W2:Y:S04]  /*510e0*/  LDL.LU.64 R18, [R1+0x58] ;  /* 0x0000580001127983 */ /* 0x001ea80000300a00 */
[----:B--2---:R0:W-:Y:S04]  /*510f0*/  STL.64 [R1+0x2310], R18 ;  /* 0x0023101201007387 */ /* 0x0041e80000100a00 */
[----:B0-----:R-:W2:Y:S04]  /*51100*/  LDL.LU.64 R18, [R1+0x68] ;  /* 0x0000680001127983 */ /* 0x001ea80000300a00 */
[----:B--2---:R0:W-:Y:S01]  /*51110*/  STL.64 [R1+0x2328], R18 ;  /* 0x0023281201007387 */ /* 0x0041e20000100a00 */
[----:B------:R-:W2:Y:S02]  /*51120*/  LDL.LU R16, [R1+0x3d0] ;  /* 0x0003d00001107983 */ /* 0x000ea40000300800 */
        /* <DEDUP_REMOVED lines=14> */
[----:B------:R1:W-:Y:S03]  /*51210*/  STL.64 [R1+0x22d8], R4 ;  /* 0x0022d80401007387 */ /* 0x0003e60000100a00 */
[----:B0-----:R-:W2:Y:S04]  /*51220*/  LDL.LU.64 R6, [R1+0x48] ;  /* 0x0000480001067983 */ /* 0x001ea80000300a00 */
[----:B--2---:R0:W-:Y:S01]  /*51230*/  STL.64 [R1+0x2308], R6 ;  /* 0x0023080601007387 */ /* 0x0041e20000100a00 */
[----:B-1----:R-:W2:Y:S02]  /*51240*/  LDL.LU R4, [R1+0x3b0] ;  /* 0x0003b00001047983 */ /* 0x002ea40000300800 */
[----:B------:R-:W2:Y:S01]  /*51250*/  LDL.LU R5, [R1+0x3b4] ;  /* 0x0003b40001057983 */ /* 0x000ea20000300800 */
[----:B0-----:R-:W2:Y:S01]  /*51260*/  LDL.LU R6, [R1+0x3b8] ;  /* 0x0003b80001067983 */ /* 0x001ea20000300800 */
[----:B------:R-:W2:Y:S02]  /*51270*/  LDL.LU R7, [R1+0x3bc] ;  /* 0x0003bc0001077983 */ /* 0x000ea40000300800 */
[----:B------:R0:W-:Y:S02]  /*51280*/  STL.64 [R1+0x22c8], R14 ;  /* 0x0022c80e01007387 */ /* 0x0001e40000100a00 */
[----:B----4-:R-:W-:Y:S01]  /*51290*/  STL.64 [R1+0x22c0], R12 ;  /* 0x0022c00c01007387 */ /* 0x010fe20000100a00 */
[----:B0-----:R-:W4:Y:S01]  /*512a0*/  LDL.LU.64 R14, [R1+0x38] ;  /* 0x00003800010e7983 */ /* 0x001f220000300a00 */
[----:B---3--:R0:W-:Y:S02]  /*512b0*/  STL.64 [R1+0x2288], R22 ;  /* 0x0022881601007387 */ /* 0x0081e40000100a00 */
[----:B------:R1:W-:Y:S01]  /*512c0*/  STL.64 [R1+0x2280], R20 ;  /* 0x0022801401007387 */ /* 0x0003e20000100a00 */
[----:B0-----:R-:W3:Y:S01]  /*512d0*/  LDL.LU.64 R22, [R1+0x8] ;  /* 0x0000080001167983 */ /* 0x001ee20000300a00 */
[----:B------:R-:W-:Y:S03]  /*512e0*/  HMMA.16816.F32.BF16 R16, R24, R10, R16 ;  /* 0x0000000a1810723c */ /* 0x000fe60000041810 */
[----:B---3--:R0:W-:Y:S01]  /*512f0*/  STL.64 [R1+0x22a0], R22 ;  /* 0x0022a01601007387 */ /* 0x0081e20000100a00 */
[----:B-1----:R-:W3:Y:S02]  /*51300*/  LDL.LU R20, [R1+0x370] ;  /* 0x0003700001147983 */ /* 0x002ee40000300800 */
[----:B------:R-:W3:Y:S01]  /*51310*/  LDL.LU R21, [R1+0x374] ;  /* 0x0003740001157983 */ /* 0x000ee20000300800 */
[----:B0-----:R-:W2:Y:S01]  /*51320*/  LDL.LU R22, [R1+0x378] ;  /* 0x0003780001167983 */ /* 0x001ea20000300800 */
[----:B------:R-:W2:Y:S02]  /*51330*/  LDL.LU R23, [R1+0x37c] ;  /* 0x00037c0001177983 */ /* 0x000ea40000300800 */
[----:B------:R-:W-:-:S02]  /*51340*/  IMAD.MOV.U32 R29, RZ, RZ, R10 ;  /* 0x000000ffff1d7224 */ /* 0x000fc400078e000a */
[----:B------:R-:W-:Y:S01]  /*51350*/  IMAD.MOV.U32 R28, RZ, RZ, R11 ;  /* 0x000000ffff1c7224 */ /* 0x000fe200078e000b */
[----:B--2---:R0:W-:Y:S01]  /*51360*/  STL.64 [R1+0x22b0], R22 ;  /* 0x0022b01601007387 */ /* 0x0041e20000100a00 */
[----:B---3--:R-:W-:Y:S03]  /*51370*/  STL.64 [R1+0x22a8], R20 ;  /* 0x0022a81401007387 */ /* 0x008fe60000100a00 */
[----:B0-----:R-:W2:Y:S06]  /*51380*/  LDL.LU.64 R22, [R1+0x28] ;  /* 0x0000280001167983 */ /* 0x001eac0000300a00 */
[----:B------:R-:W-:Y:S02]  /*51390*/  STL.64 [R1+0xc90], R16 ;  /* 0x000c901001007387 */ /* 0x000fe40000100a00 */
[----:B------:R0:W-:Y:S02]  /*513a0*/  STL.64 [R1+0xc98], R18 ;  /* 0x000c981201007387 */ /* 0x0001e40000100a00 */
[----:B0-----:R-:W3:Y:S01]  /*513b0*/  LDL.LU.64 R18, [R1+0x2340] ;  /* 0x0023400001127983 */ /* 0x001ee20000300a00 */
[----:B------:R-:W3:Y:S02]  /*513c0*/  LDL.LU.64 R16, [R1+0x2338] ;  /* 0x0023380001107983 */ /* 0x000ee40000300a00 */
        /* <DEDUP_REMOVED lines=10> */
[C---:B---3--:R-:W-:Y:S01]  /*51470*/  HMMA.16816.F32.BF16 R8, R24.reuse, R18, R8 ;  /* 0x000000121808723c */ /* 0x048fe20000041808 */
[----:B------:R-:W-:Y:S11]  /*51480*/  IMAD.MOV.U32 R2, RZ, RZ, R19 ;  /* 0x000000ffff027224 */ /* 0x000ff600078e0013 */
[----:B------:R-:W-:Y:S11]  /*51490*/  @!UPT UIADD3 URZ, URZ, URZ, URZ ;  /* 0x0000003f3f3ff290 */ /* 0x000ff6000fffe03f */
[----:B------:R-:W-:Y:S01]  /*514a0*/  STL.64 [R1+0xc60], R8 ;  /* 0x000c600801007387 */ /* 0x000fe20000100a00 */
[----:B------:R0:W-:Y:S02]  /*514b0*/  STL.64 [R1+0xc68], R10 ;  /* 0x000c680a01007387 */ /* 0x0001e40000100a00 */
[----:B0-----:R-:W-:Y:S02]  /*514c0*/  IMAD.MOV.U32 R11, RZ, RZ, R18 ;  /* 0x000000ffff0b7224 */ /* 0x001fe400078e0012 */
[----:B------:R-:W3:Y:S02]  /*514d0*/  LDL.LU.64 R18, [R1+0x2310] ;  /* 0x0023100001127983 */ /* 0x000ee40000300a00 */
        /* <DEDUP_REMOVED lines=12> */
[----:B------:R0:W-:Y:S01]  /*515a0*/  STL.64 [R1+0xad0], R16 ;  /* 0x000ad01001007387 */ /* 0x0001e20000100a00 */
[----:B------:R1:W-:Y:S02]  /*515b0*/  STL.64 [R1+0xad8], R18 ;  /* 0x000ad81201007387 */ /* 0x0003e40000100a00 */
[----:B0-----:R-:W-:Y:S01]  /*515c0*/  IMAD.MOV.U32 R17, RZ, RZ, R6 ;  /* 0x000000ffff117224 */ /* 0x001fe200078e0006 */
[----:B-1----:R-:W3:Y:S01]  /*515d0*/  LDL.LU.64 R18, [R1+0x22f0] ;  /* 0x0022f00001127983 */ /* 0x002ee20000300a00 */
[----:B------:R-:W2:Y:S02]  /*515e0*/  LDL.LU R16, [R1+0x22e8] ;  /* 0x0022e80001107983 */ /* 0x000ea40000300800 */
[----:B------:R-:W4:Y:S02]  /*515f0*/  LDL.LU.64 R6, [R1+0x22e0] ;  /* 0x0022e00001067983 */ /* 0x000f240000300a00 */
[----:B------:R-:W4:Y:S02]  /*51600*/  LDL.LU.64 R4, [R1+0x22d8] ;  /* 0x0022d80001047983 */ /* 0x000f240000300a00 */
[C---:B----4-:R-:W-:Y:S01]  /*51610*/  HMMA.16816.F32.BF16 R4, R24.reuse, R14, R4 ;  /* 0x0000000e1804723c */ /* 0x050fe20000041804 */
[----:B---3--:R-:W-:Y:S01]  /*51620*/  STL.64 [R1+0x2298], R18 ;  /* 0x0022981201007387 */ /* 0x008fe20000100a00 */
[----:B--2---:R0:W-:Y:S03]  /*51630*/  STL.64 [R1+0x2290], R16 ;  /* 0x0022901001007387 */ /* 0x0041e60000100a00 */
[----:B0-----:R-:W2:Y:S01]  /*51640*/  LDL.LU R16, [R1+0x360] ;  /* 0x0003600001107983 */ /* 0x001ea20000300800 */
[----:B------:R-:W2:Y:S02]  /*51650*/  LDL.LU R17, [R1+0x364] ;  /* 0x0003640001117983 */ /* 0x000ea40000300800 */
[----:B------:R-:W2:Y:S02]  /*51660*/  LDL.LU R18, [R1+0x368] ;  /* 0x0003680001127983 */ /* 0x000ea40000300800 */
[----:B------:R-:W2:Y:S11]  /*51670*/  LDL.LU R19, [R1+0x36c] ;  /* 0x00036c0001137983 */ /* 0x000eb60000300800 */
[----:B------:R-:W-:Y:S02]  /*51680*/  @!UPT UIADD3 URZ, URZ, URZ, URZ ;  /* 0x0000003f3f3ff290 */ /* 0x000fe4000fffe03f */
[----:B------:R0:W-:Y:S01]  /*51690*/  STL.64 [R1+0xac0], R4 ;  /* 0x000ac00401007387 */ /* 0x0001e20000100a00 */
[----:B------:R1:W-:Y:S02]  /*516a0*/  STL.64 [R1+0xac8], R6 ;  /* 0x000ac80601007387 */ /* 0x0003e40000100a00 */
[----:B0-----:R-:W-:Y:S01]  /*516b0*/  IMAD.MOV.U32 R5, RZ, RZ, R14 ;  /* 0x000000ffff057224 */ /* 0x001fe200078e000e */
[----:B-1----:R-:W3:Y:S01]  /*516c0*/  LDL.LU.64 R6, [R1+0x22d0] ;  /* 0x0022d00001067983 */ /* 0x002ee20000300a00 */
[----:B------:R-:W-:Y:S02]  /*516d0*/  IMAD.MOV.U32 R4, RZ, RZ, R15 ;  /* 0x000000ffff047224 */ /* 0x000fe400078e000f */
[----:B------:R-:W4:Y:S02]  /*516e0*/  LDL.LU.64 R14, [R1+0x22c8] ;  /* 0x0022c800010e7983 */ /* 0x000f240000300a00 */
        /* <DEDUP_REMOVED lines=10> */
[----:B------:R-:W3:Y:S02]  /*51790*/  LDL.LU.64 R20, [R1+0x22a8] ;  /* 0x0022a80001147983 */ /* 0x000ee40000300a00 */
[C---:B---3--:R-:W-:Y:S11]  /*517a0*/  HMMA.16816.F32.BF16 R20, R24.reuse, R6, R20 ;  /* 0x000000061814723c */ /* 0x048ff60000041814 */
[----:B------:R-:W-:Y:S11]  /*517b0*/  @!UPT UIADD3 URZ, URZ, URZ, URZ ;  /* 0x0000003f3f3ff290 */ /* 0x000ff6000fffe03f */
[----:B------:R-:W-:Y:S01]  /*517c0*/  @!UPT UIADD3 URZ, URZ, URZ, URZ ;  /* 0x0000003f3f3ff290 */ /* 0x000fe2000fffe03f */
[----:B------:R-:W-:Y:S01]  /*517d0*/  STL.64 [R1+0xaa0], R20 ;  /* 0x000aa01401007387 */ /* 0x000fe20000100a00 */
[----:B------:R0:W-:Y:S03]  /*517e0*/  STL.64 [R1+0xaa8], R22 ;  /* 0x000aa81601007387 */ /* 0x0001e60000100a00 */
        /* <DEDUP_REMOVED lines=9> */
[----:B------:R-:W3:Y:S02]  /*51880*/  LDL.LU.64 R16, [R1+0x2290] ;  /* 0x0022900001107983 */ /* 0x000ee40000300a00 */
[----:B------:R-:W2:Y:S02]  /*51890*/  LDL.LU.64 R22, [R1+0x2288] ;  /* 0x0022880001167983 */ /* 0x000ea40000300a00 */
[----:B------:R-:W2:Y:S02]  /*518a0*/  LDL.LU.64 R20, [R1+0x2280] ;  /* 0x0022800001147983 */ /* 0x000ea40000300a00 */
[----:B--2---:R-:W-:Y:S11]  /*518b0*/  HMMA.16816.F32.BF16 R20, R24, R18, R20 ;  /* 0x000000121814723c */ /* 0x004ff60000041814 */
[----:B------:R-:W-:Y:S11]  /*518c0*/  @!UPT UIADD3 URZ, URZ, URZ, URZ ;  /* 0x0000003f3f3ff290 */ /* 0x000ff6000fffe03f */
[----:B------:R-:W-:Y:S01]  /*518d0*/  @!UPT UIADD3 URZ, URZ, URZ, URZ ;  /* 0x0000003f3f3ff290 */ /* 0x000fe2000fffe03f */
[----:B------:R-:W-:Y:S01]  /*518e0*/  STL.64 [R1+0xa80], R20 ;  /* 0x000a801401007387 */ /* 0x000fe20000100a00 */
[----:B------:R0:W-:Y:S03]  /*518f0*/  STL.64 [R1+0xa88], R22 ;  /* 0x000a881601007387 */ /* 0x0001e60000100a00 */
[----:B0-----:R-:W4:Y:S01]  /*51900*/  LDL.LU.64 R22, [R1+0x2278] ;  /* 0x0022780001167983 */ /* 0x001f220000300a00 */
[----:B------:R-:W4:Y:S02]  /*51910*/  LDL.LU.64 R20, [R1+0x2270] ;  /* 0x0022700001147983 */ /* 0x000f240000300a00 */
[----:B------:R0:W-:Y:S02]  /*51920*/  STL.64 [R1+0x20f0], R18 ;  /* 0x0020f01201007387 */ /* 0x0001e40000100a00 */
[----:B0-----:R-:W-:Y:S02]  /*51930*/  IMAD.MOV.U32 R18, RZ, RZ, R7 ;  /* 0x000000ffff127224 */ /* 0x001fe400078e0007 */
[----:B------:R-:W-:-:S02]  /*51940*/  IMAD.MOV.U32 R19, RZ, RZ, R6 ;  /* 0x000000ffff137224 */ /* 0x000fc400078e0006 */
[----:B------:R-:W-:Y:S02]  /*51950*/  IMAD.MOV.U32 R6, RZ, RZ, R13 ;  /* 0x000000ffff067224 */ /* 0x000fe400078e000d */
[----:B------:R-:W-:Y:S01]  /*51960*/  IMAD.MOV.U32 R7, RZ, RZ, R12 ;  /* 0x000000ffff077224 */ /* 0x000fe200078e000c */
[----:B------:R0:W-:Y:S02]  /*51970*/  STL.64 [R1+0x2138], R18 ;  /* 0x0021381201007387 */ /* 0x0001e40000100a00 */
[----:B0-----:R-:W-:Y:S02]  /*51980*/  IMAD.MOV.U32 R18, RZ, RZ, R5 ;  /* 0x000000ffff127224 */ /* 0x001fe400078e0005 */
[----:B------:R-:W-:Y:S01]  /*51990*/  IMAD.MOV.U32 R19, RZ, RZ, R4 ;  /* 0x000000ffff137224 */ /* 0x000fe200078e0004 */
[----:B----4-:R-:W-:Y:S11]  /*519a0*/  HMMA.16816.F32.BF16 R20, R24, R14, R20 ;  /* 0x0000000e1814723c */ /* 0x010ff60000041814 */
[----:B------:R-:W-:Y:S11]  /*519b0*/  @!UPT UIADD3 URZ, URZ, URZ, URZ ;  /* 0x0000003f3f3ff290 */ /* 0x000ff6000fffe03f */
[----:B------:R-:W-:Y:S01]  /*519c0*/  @!UPT UIADD3 URZ, URZ, URZ, URZ ;  /* 0x0000003f3f3ff290 */ /* 0x000fe2000fffe03f */
[----:B------:R-:W-:Y:S01]  /*519d0*/  STL.64 [R1+0xa70], R20 ;  /* 0x000a701401007387 */ /* 0x000fe20000100a00 */
[----:B------:R0:W-:Y:S03]  /*519e0*/  STL.64 [R1+0xa78], R22 ;  /* 0x000a781601007387 */ /* 0x0001e60000100a00 */
[----:B0-----:R-:W2:Y:S01]  /*519f0*/  LDL.LU.64 R22, [R1+0x2268] ;  /* 0x0022680001167983 */ /* 0x001ea20000300a00 */
[----:B------:R-:W4:Y:S02]  /*51a00*/  LDL.LU.64 R20, [R1+0x2260] ;  /* 0x0022600001147983 */ /* 0x000f240000300a00 */
[----:B------:R-:W-:Y:S02]  /*51a10*/  STL.64 [R1+0x2140], R6 ;  /* 0x0021400601007387 */ /* 0x000fe40000100a00 */
[----:B------:R0:W-:Y:S01]  /*51a20*/  STL.64 [R1+0x20e8], R14 ;  /* 0x0020e80e01007387 */ /* 0x0001e20000100a00 */
[----:B------:R-:W2:Y:S01]  /*51a30*/  LDL.LU R12, [R1+0xe0] ;  /* 0x0000e000010c7983 */ /* 0x000ea20000300800 */
[----:B------:R-:W2:Y:S03]  /*51a40*/  LDL.LU R13, [R1+0xe4] ;  /* 0x0000e400010d7983 */ /* 0x000ea60000300800 */
[----:B0-----:R-:W2:Y:S01]  /*51a50*/  LDL.LU R14, [R1+0xe8] ;  /* 0x0000e800010e7983 */ /* 0x001ea20000300800 */
[----:B------:R-:W2:Y:S02]  /*51a60*/  LDL.LU R15, [R1+0xec] ;  /* 0x0000ec00010f7983 */ /* 0x000ea40000300800 */
[----:B------:R3:W-:Y:S02]  /*51a70*/  STL.64 [R1+0x2148], R18 ;  /* 0x0021481201007387 */ /* 0x0007e40000100a00 */
[----:B------:R-:W2:Y:S01]  /*51a80*/  LDL.LU R4, [R1+0x120] ;  /* 0x0001200001047983 */ /* 0x000ea20000300800 */
[----:B------:R-:W2:Y:S01]  /*51a90*/  LDL.LU R5, [R1+0x124] ;  /* 0x0001240001057983 */ /* 0x000ea20000300800 */
[----:B------:R-:W2:Y:S02]  /*51aa0*/  LDL.LU R6, [R1+0x128] ;  /* 0x0001280001067983 */ /* 0x000ea40000300800 */
[----:B------:R-:W2:Y:S02]  /*51ab0*/  LDL.LU R7, [R1+0x12c] ;  /* 0x00012c0001077983 */ /* 0x000ea40000300800 */
[----:B---3--:R-:W-:-:S02]  /*51ac0*/  IMAD.MOV.U32 R18, RZ, RZ, R17 ;  /* 0x000000ffff127224 */ /* 0x008fc400078e0011 */
[----:B------:R-:W-:Y:S01]  /*51ad0*/  IMAD.MOV.U32 R19, RZ, RZ, R8 ;  /* 0x000000ffff137224 */ /* 0x000fe200078e0008 */
        /* <DEDUP_REMOVED lines=56> */
[----:B----4-:R-:W-:-:S02]  /*51e60*/  IMAD.MOV.U32 R18, RZ, RZ, R21 ;  /* 0x000000ffff127224 */ /* 0x010fc400078e0015 */
[----:B------:R-:W-:-:S05]  /*51e70*/  IMAD.MOV.U32 R19, RZ, RZ, R20 ;  /* 0x000000ffff137224 */ /* 0x000fca00078e0014 */
[----:B------:R-:W-:Y:S04]  /*51e80*/  STL.64 [R1+0x21f0], R18 ;  /* 0x0021f01201007387 */ /* 0x000fe80000100a00 */
[----:B--2---:R-:W-:Y:S01]  /*51e90*/  STL.64 [R1+0x21d0], R6 ;  /* 0x0021d00601007387 */ /* 0x004fe20000100a00 */
[----:B------:R0:W-:Y:S03]  /*51ea0*/  STL.64 [R1+0x21c8], R4 ;  /* 0x0021c80401007387 */ /* 0x0001e60000100a00 */
[----:B0-----:R-:W2:Y:S01]  /*51eb0*/  LDL.LU R4, [R1+0x180] ;  /* 0x0001800001047983 */ /* 0x001ea20000300800 */
[----:B------:R-:W2:Y:S02]  /*51ec0*/  LDL.LU R5, [R1+0x184] ;  /* 0x0001840001057983 */ /* 0x000ea40000300800 */
[----:B------:R-:W4:Y:S02]  /*51ed0*/  LDL.LU R6, [R1+0x188] ;  /* 0x0001880001067983 */ /* 0x000f240000300800 */
[----:B------:R-:W4:Y:S02]  /*51ee0*/  LDL.LU R7, [R1+0x18c] ;  /* 0x00018c0001077983 */ /* 0x000f240000300800 */
[----:B------:R-:W-:-:S02]  /*51ef0*/  IMAD.MOV.U32 R18, RZ, RZ, R17 ;  /* 0x000000ffff127224 */ /* 0x000fc400078e0011 */
[----:B------:R-:W-:-:S05]  /*51f00*/  IMAD.MOV.U32 R19, RZ, RZ, R16 ;  /* 0x000000ffff137224 */ /* 0x000fca00078e0010 */
[----:B------:R-:W-:Y:S04]  /*51f10*/  STL.64 [R1+0x2208], R18 ;  /* 0x0022081201007387 */ /* 0x000fe80000100a00 */
[----:B----4-:R-:W-:Y:S01]  /*51f20*/  STL.64 [R1+0x21e8], R6 ;  /* 0x0021e80601007387 */ /* 0x010fe20000100a00 */
[----:B--2---:R0:W-:Y:S03]  /*51f30*/  STL.64 [R1+0x21e0], R4 ;  /* 0x0021e00401007387 */ /* 0x0041e60000100a00 */
[----:B0-----:R-:W2:Y:S01]  /*51f40*/  LDL.LU R4, [R1+0x190] ;  /* 0x0001900001047983 */ /* 0x001ea20000300800 */
[----:B------:R-:W2:Y:S02]  /*51f50*/  LDL.LU R5, [R1+0x194] ;  /* 0x0001940001057983 */ /* 0x000ea40000300800 */
[----:B------:R-:W4:Y:S02]  /*51f60*/  LDL.LU R6, [R1+0x198] ;  /* 0x0001980001067983 */ /* 0x000f240000300800 */
[----:B------:R-:W4:Y:S01]  /*51f70*/  LDL.LU R7, [R1+0x19c] ;  /* 0x00019c0001077983 */ /* 0x000f220000300800 */
[----:B------:R-:W2:Y:S01]  /*51f80*/  LDL.LU R20, [R1+0x1c0] ;  /* 0x0001c00001147983 */ /* 0x000ea20000300800 */
[----:B------:R-:W3:Y:S02]  /*51f90*/  LDL.LU R21, [R1+0x1c4] ;  /* 0x0001c40001157983 */ /* 0x000ee40000300800 */
[----:B------:R-:W3:Y:S02]  /*51fa0*/  LDL.LU R22, [R1+0x1c8] ;  /* 0x0001c80001167983 */ /* 0x000ee40000300800 */
[----:B------:R-:W3:Y:S01]  /*51fb0*/  LDL.LU R23, [R1+0x1cc] ;  /* 0x0001cc0001177983 */ /* 0x000ee20000300800 */
        /* <DEDUP_REMOVED lines=31> */
[----:B------:R-:W3:Y:S01]  /*521b0*/  LDL.LU.64 R22, [R1+0x2230] ;  /* 0x0022300001167983 */ /* 0x000ee20000300a00 */
[----:B------:R-:W3:Y:S02]  /*521c0*/  LDL.LU.64 R20, [R1+0x2228] ;  /* 0x0022280001147983 */ /* 0x000ee40000300a00 */
[----:B------:R-:W-:-:S02]  /*521d0*/  IMAD.MOV.U32 R18, RZ, RZ, R9 ;  /* 0x000000ffff127224 */ /* 0x000fc400078e0009 */
[----:B------:R-:W-:-:S07]  /*521e0*/  IMAD.MOV.U32 R19, RZ, RZ, R8 ;  /* 0x000000ffff137224 */ /* 0x000fce00078e0008 */
[----:B------:R0:W-:Y:S01]  /*521f0*/  STL.64 [R1+0x8e0], R24 ;  /* 0x0008e01801007387 */ /* 0x0001e20000100a00 */
[----:B------:R1:W-:Y:S03]  /*52200*/  STL.64 [R1+0x8e8], R26 ;  /* 0x0008e81a01007387 */ /* 0x0003e60000100a00 */
[----:B0-----:R-:W4:Y:S01]  /*52210*/  LDL.LU R24, [R1+0x590] ;  /* 0x0005900001187983 */ /* 0x001f220000300800 */
[----:B------:R-:W-:Y:S02]  /*52220*/  IMAD.MOV.U32 R25, RZ, RZ, R28 ;  /* 0x000000ffff197224 */ /* 0x000fe400078e001c */
[----:B------:R-:W2:Y:S02]  /*52230*/  LDL.LU R28, [R1+0x2224] ;  /* 0x00222400011c7983 */ /* 0x000ea40000300800 */
[----:B-1----:R-:W-:Y:S02]  /*52240*/  IMAD.MOV.U32 R26, RZ, RZ, R29 ;  /* 0x000000ffff1a7224 */ /* 0x002fe400078e001d */
[----:B------:R-:W2:Y:S01]  /*52250*/  LDL.LU R29, [R1+0x2220] ;  /* 0x00222000011d7983 */ /* 0x000ea20000300800 */
[C---:B---3--:R-:W-:Y:S03]  /*52260*/  HMMA.16816.F32.BF16 R16, R20.reuse, R18, R4 ;  /* 0x000000121410723c */ /* 0x048fe60000041804 */
[----:B------:R-:W3:Y:S01]  /*52270*/  LDL.LU.64 R6, [R1+0x2218] ;  /* 0x0022180001067983 */ /* 0x000ee20000300a00 */
[----:B------:R-:W3:Y:S11]  /*52280*/  LDL.LU.64 R4, [R1+0x2210] ;  /* 0x0022100001047983 */ /* 0x000ef60000300a00 */
[----:B------:R-:W-:Y:S08]  /*52290*/  @!UPT UIADD3 URZ, URZ, URZ, URZ ;  /* 0x0000003f3f3ff290 */ /* 0x000ff0000fffe03f */
        /* <DEDUP_REMOVED lines=60> */
[----:B------:R-:W2:Y:S11]  /*52660*/  LDL.LU.64 R6, [R1+0x2140] ;  /* 0x0021400001067983 */ /* 0x000eb60000300a00 */
[----:B------:R-:W-:Y:S10]  /*52670*/  @!UPT UIADD3 URZ, URZ, URZ, URZ ;  /* 0x0000003f3f3ff290 */ /* 0x000ff4000fffe03f */
[----:B------:R-:W-:Y:S01]  /*52680*/  STL.64 [R1+0x80], R16 ;  /* 0x0000801001007387 */ /* 0x000fe20000100a00 */
[----:B------:R0:W-:Y:S03]  /*52690*/  STL.64 [R1+0x88], R18 ;  /* 0x0000881201007387 */ /* 0x0001e60000100a00 */
[----:B0-----:R-:W3:Y:S01]  /*526a0*/  LDL.LU.64 R18, [R1+0x2138] ;  /* 0x0021380001127983 */ /* 0x001ee20000300a00 */
[C---:B--2---:R-:W-:Y:S03]  /*526b0*/  HMMA.16816.F32.BF16 R4, R20.reuse, R6, R12 ;  /* 0x000000061404723c */ /* 0x044fe6000004180c */
[----:B------:R-:W2:Y:S01]  /*526c0*/  LDL.LU.64 R14, [R1+0x2130] ;  /* 0x00213000010e7983 */ /* 0x000ea20000300a00 */
[----:B------:R-:W2:Y:S11]  /*526d0*/  LDL.LU.64 R12, [R1+0x2128] ;  /* 0x00212800010c7983 */ /* 0x000eb60000300a00 */
[----:B------:R-:W-:Y:S08]  /*526e0*/  @!UPT UIADD3 URZ, URZ, URZ, URZ ;  /* 0x0000003f3f3ff290 */ /* 0x000ff0000fffe03f */
[----:B------:R-:W-:Y:S01]  /*526f0*/  STL.64 [R1+0x8c0], R4 ;  /* 0x0008c00401007387 */ /* 0x000fe20000100a00 */
[----:B------:R0:W-:Y:S03]  /*52700*/  STL.64 [R1+0x8c8], R6 ;  /* 0x0008c80601007387 */ /* 0x0001e60000100a00 */
[----:B0-----:R-:W2:Y:S01]  /*52710*/  LDL.LU.64 R6, [R1+0x2120] ;  /* 0x0021200001067983 */ /* 0x001ea20000300a00 */
[----:B------:R-:W-:Y:S01]  /*52720*/  IMAD.MOV.U32 R16, RZ, RZ, c[0x0][0x188] ;  /* 0x00006200ff107624 */ /* 0x000fe200078e00ff */
[----:B--2---:R-:W-:Y:S02]  /*52730*/  HMMA.16816.F32.BF16 R4, R20, R6, R12 ;  /* 0x000000061404723c */ /* 0x004fe4000004180c */
[----:B------:R-:W3:Y:S01]  /*52740*/  LDL.LU.64 R14, [R1+0x2118] ;  /* 0x00211800010e7983 */ /* 0x000ee20000300a00 */
[----:B------:R-:W3:Y:S11]  /*52750*/  LDL.LU.64 R12, [R1+0x2110] ;  /* 0x00211000010c7983 */ /* 0x000ef60000300a00 */
[----:B------:R-:W-:Y:S09]  /*52760*/  @!UPT UIADD3 URZ, URZ, URZ, URZ ;  /* 0x0000003f3f3ff290 */ /* 0x000ff2000fffe03f */
[----:B------:R0:W-:Y:S02]  /*52770*/  STL.64 [R1+0x6f0], R4 ;  /* 0x0006f00401007387 */ /* 0x0001e40000100a00 */
[----:B0-----:R-:W-:Y:S02]  /*52780*/  IMAD.SHL.U32 R5, R16, 0x40, RZ ;  /* 0x0000004010057824 */ /* 0x001fe400078e00ff */
[----:B------:R0:W-:Y:S01]  /*52790*/  STL.64 [R1+0x6f8], R6 ;  /* 0x0006f80601007387 */ /* 0x0001e20000100a00 */
[----:B------:R-:W-:-:S03]  /*527a0*/  IMAD.MOV.U32 R27, RZ, RZ, R3 ;  /* 0x000000ffff1b7224 */ /* 0x000fc600078e0003 */
[----:B0-----:R-:W2:Y:S01]  /*527b0*/  LDL.LU.64 R6, [R1+0x2108] ;  /* 0x0021080001067983 */ /* 0x001ea20000300a00 */
[----:B------:R-:W2:Y:S01]  /*527c0*/  LDL.LU R3, [R1+0xf84] ;  /* 0x000f840001037983 */ /* 0x000ea20000300800 */
[C---:B---3--:R-:W-:Y:S02]  /*527d0*/  HMMA.16816.F32.BF16 R16, R20.reuse, R18, R12 ;  /* 0x000000121410723c */ /* 0x048fe4000004180c */
[----:B------:R-:W3:Y:S01]  /*527e0*/  LDL.LU.64 R14, [R1+0x2100] ;  /* 0x00210000010e7983 */ /* 0x000ee20000300a00 */
[----:B------:R-:W3:Y:S11]  /*527f0*/  LDL.LU.64 R12, [R1+0x20f8] ;  /* 0x0020f800010c7983 */ /* 0x000ef60000300a00 */
[----:B------:R-:W-:Y:S09]  /*52800*/  @!UPT UIADD3 URZ, URZ, URZ, URZ ;  /* 0x0000003f3f3ff290 */ /* 0x000ff2000fffe03f */
[----:B------:R-:W-:Y:S01]  /*52810*/  STL.64 [R1+0x500], R16 ;  /* 0x0005001001007387 */ /* 0x000fe20000100a00 */
[----:B------:R0:W-:Y:S03]  /*52820*/  STL.64 [R1+0x508], R18 ;  /* 0x0005081201007387 */ /* 0x0001e60000100a00 */
[----:B0-----:R-:W3:Y:S02]  /*52830*/  LDL.LU.64 R18, [R1+0x20f0] ;  /* 0x0020f00001127983 */ /* 0x001ee40000300a00 */
[----:B---3--:R-:W-:Y:S02]  /*52840*/  HMMA.16816.F32.BF16 R16, R20, R18, R12 ;  /* 0x000000121410723c */ /* 0x008fe4000004180c */
[----:B------:R-:W4:Y:S01]  /*52850*/  LDL.LU.64 R14, [R1+0x20e8] ;  /* 0x0020e800010e7983 */ /* 0x000f220000300a00 */
[----:B------:R-:W-:-:S05]  /*52860*/  IMAD.SHL.U32 R5, R5, 0x2, RZ ;  /* 0x0000000205057824 */ /* 0x000fca00078e00ff */
[-C--:B--2---:R-:W-:Y:S11]  /*52870*/  IADD3 R4, P0, R6, R5.reuse, RZ ;  /* 0x0000000506047210 */ /* 0x084ff60007f1e0ff */
[----:B------:R-:W-:Y:S04]  /*52880*/  @!UPT UIADD3 URZ, URZ, URZ, URZ ;  /* 0x0000003f3f3ff290 */ /* 0x000fe8000fffe03f */
[----:B------:R-:W-:Y:S01]  /*52890*/  STL.64 [R1+0x300], R16 ;  /* 0x0003001001007387 */ /* 0x000fe20000100a00 */
[----:B------:R-:W-:Y:S02]  /*528a0*/  STL.64 [R1+0x308], R18 ;  /* 0x0003081201007387 */ /* 0x000fe40000100a00 */
[----:B------:R0:W-:Y:S01]  /*528b0*/  STL [R1+0x1fc0], R4 ;  /* 0x001fc00401007387 */ /* 0x0001e20000100800 */
[----:B----4-:R-:W-:Y:S11]  /*528c0*/  HMMA.16816.F32.BF16 R12, R20, R14, R24 ;  /* 0x0000000e140c723c */ /* 0x010ff60000041818 */
[----:B------:R-:W-:Y:S11]  /*528d0*/  @!UPT UIADD3 URZ, URZ, URZ, URZ ;  /* 0x0000003f3f3ff290 */ /* 0x000ff6000fffe03f */
[----:B------:R-:W-:Y:S01]  /*528e0*/  @!UPT UIADD3 URZ, URZ, URZ, URZ ;  /* 0x0000003f3f3ff290 */ /* 0x000fe2000fffe03f */
[----:B------:R-:W-:Y:S01]  /*528f0*/  STL.64 [R1+0x2b0], R12 ;  /* 0x0002b00c01007387 */ /* 0x000fe20000100a00 */
[----:B------:R1:W-:Y:S02]  /*52900*/  STL.64 [R1+0x2b8], R14 ;  /* 0x0002b80e01007387 */ /* 0x0003e40000100a00 */
[----:B0-----:R-:W2:Y:S01]  /*52910*/  LDL.LU R4, [R1+0x1360] ;  /* 0x0013600001047983 */ /* 0x001ea20000300800 */
[----:B-1----:R-:W3:Y:S01]  /*52920*/  LDL.LU R14, [R1+0x1358] ;  /* 0x00135800010e7983 */ /* 0x002ee20000300800 */
[----:B------:R-:W4:Y:S02]  /*52930*/  LDL.LU R15, [R1+0x1350] ;  /* 0x00135000010f7983 */ /* 0x000f240000300800 */
[----:B------:R-:W2:Y:S02]  /*52940*/  LDL.LU R18, [R1+0x1374] ;  /* 0x0013740001127983 */ /* 0x000ea40000300800 */
[----:B------:R-:W2:Y:S01]  /*52950*/  LDL.LU R19, [R1+0x1348] ;  /* 0x0013480001137983 */ /* 0x000ea20000300800 */
[----:B------:R-:W2:Y:S01]  /*52960*/  LDL.LU R24, [R1+0x136c] ;  /* 0x00136c0001187983 */ /* 0x000ea20000300800 */
[----:B------:R-:W2:Y:S02]  /*52970*/  LDL.LU R25, [R1+0x1340] ;  /* 0x0013400001197983 */ /* 0x000ea40000300800 */
[----:B------:R-:W2:Y:S02]  /*52980*/  LDL.LU R26, [R1+0x1364] ;  /* 0x00136400011a7983 */ /* 0x000ea40000300800 */
[----:B------:R-:W2:Y:S01]  /*52990*/  LDL.LU R27, [R1+0x1338] ;  /* 0x00133800011b7983 */ /* 0x000ea20000300800 */
[----:B------:R-:W-:-:S02]  /*529a0*/  IADD3 R5, P1, R28, R5, RZ ;  /* 0x000000051c057210 */ /* 0x000fc40007f3e0ff */
[----:B------:R-:W-:Y:S01]  /*529b0*/  IADD3 R3, R3, 0x1, RZ ;  /* 0x0000000103037810 */ /* 0x000fe20007ffe0ff */
[----:B--2---:R0:W-:Y:S01]  /*529c0*/  STL.64 [R1+0x20d8], R26 ;  /* 0x0020d81a01007387 */ /* 0x0041e20000100a00 */
[----:B------:R1:W-:Y:S02]  /*529d0*/  STL.64 [R1+0x20d0], R24 ;  /* 0x0020d01801007387 */ /* 0x0003e40000100a00 */
[----:B0-----:R-:W-:Y:S01]  /*529e0*/  IMAD.MOV.U32 R26, RZ, RZ, R0 ;  /* 0x000000ffff1a7224 */ /* 0x001fe200078e0000 */
[----:B-1----:R-:W2:Y:S01]  /*529f0*/  LDL.LU R24, [R1+0xd0] ;  /* 0x0000d00001187983 */ /* 0x002ea20000300800 */
[----:B------:R-:W2:Y:S02]  /*52a00*/  LDL.LU R25, [R1+0xd4] ;  /* 0x0000d40001197983 */ /* 0x000ea40000300800 */
[----:B------:R-:W2:Y:S02]  /*52a10*/  LDL.LU R0, [R1+0x20e0] ;  /* 0x0020e00001007983 */ /* 0x000ea40000300800 */
[----:B------:R-:W3:Y:S01]  /*52a20*/  LDL.LU R9, [R1+0x135c] ;  /* 0x00135c0001097983 */ /* 0x000ee20000300800 */
[----:B------:R-:W3:Y:S01]  /*52a30*/  LDL.LU R8, [R1+0x1330] ;  /* 0x0013300001087983 */ /* 0x000ee20000300800 */
[----:B------:R-:W3:Y:S02]  /*52a40*/  LDL.LU R13, [R1+0x1354] ;  /* 0x00135400010d7983 */ /* 0x000ee40000300800 */
[----:B------:R-:W3:Y:S02]  /*52a50*/  LDL.LU R17, [R1+0x1328] ;  /* 0x0013280001117983 */ /* 0x000ee40000300800 */
[----:B------:R-:W3:Y:S02]  /*52a60*/  LDL.LU R12, [R1+0x134c] ;  /* 0x00134c00010c7983 */ /* 0x000ee40000300800 */
[----:B------:R-:W-:Y:S01]  /*52a70*/  IMAD.MOV.U32 R27, RZ, RZ, R2 ;  /* 0x000000ffff1b7224 */ /* 0x000fe200078e0002 */
[----:B------:R-:W3:Y:S01]  /*52a80*/  LDL.LU R16, [R1+0x1320] ;  /* 0x0013200001107983 */ /* 0x000ee20000300800 */
[----:B------:R-:W3:Y:S02]  /*52a90*/  LDL.LU R2, [R1+0x1344] ;  /* 0x0013440001027983 */ /* 0x000ee40000300800 */
[----:B------:R0:W-:Y:S02]  /*52aa0*/  STL [R1+0x1fc4], R5 ;  /* 0x001fc40501007387 */ /* 0x0001e40000100800 */
[----:B0-----:R-:W3:Y:S01]  /*52ab0*/  LDL.LU R5, [R1+0x1368] ;  /* 0x0013680001057983 */ /* 0x001ee20000300800 */
[----:B------:R2:W-:Y:S02]  /*52ac0*/  STL [R1+0xf84], R3 ;  /* 0x000f840301007387 */ /* 0x0005e40000100800 */
[----:B--2---:R-:W-:-:S02]  /*52ad0*/  IMAD.X R3, R7, 0x1, R0, P0 ;  /* 0x0000000107037824 */ /* 0x004fc400000e0600 */
[----:B------:R-:W-:-:S03]  /*52ae0*/  IMAD.X R28, R29, 0x1, R0, P1 ;  /* 0x000000011d1c7824 */ /* 0x000fc600008e0600 */
[----:B------:R0:W-:Y:S01]  /*52af0*/  STL [R1+0x1fc8], R3 ;  /* 0x001fc80301007387 */ /* 0x0001e20000100800 */
[----:B------:R-:W-:Y:S03]  /*52b00*/  HMMA.16816.F32.BF16 R20, R20, R10, R24 ;  /* 0x0000000a1414723c */ /* 0x000fe60000041818 */
[----:B0-----:R-:W2:Y:S01]  /*52b10*/  LDL.LU R3, [R1+0x1370] ;  /* 0x0013700001037983 */ /* 0x001ea20000300800 */
[----:B------:R-:W2:Y:S02]  /*52b20*/  LDL.LU R29, [R1+0x1378] ;  /* 0x00137800011d7983 */ /* 0x000ea40000300800 */
[----:B------:R0:W-:Y:S02]  /*52b30*/  STL [R1+0x1fcc], R28 ;  /* 0x001fcc1c01007387 */ /* 0x0001e40000100800 */
[----:B0-----:R-:W2:Y:S01]  /*52b40*/  LDL R28, [R1+0xf84] ;  /* 0x000f8400011c7983 */ /* 0x001ea20000100800 */
[----:B------:R-:W2:Y:S02]  /*52b50*/  LDL.LU.64 R26, [R1+0x20d8] ;  /* 0x0020d800011a7983 */ /* 0x000ea40000300a00 */
[----:B------:R-:W2:Y:S02]  /*52b60*/  LDL.LU.64 R24, [R1+0x20d0] ;  /* 0x0020d00001187983 */ /* 0x000ea40000300a00 */
[----:B------:R-:W-:-:S10]  /*52b70*/  IMAD.MOV.U32 R10, RZ, RZ, c[0x0][0x188] ;  /* 0x00006200ff0a7624 */ /* 0x000fd400078e00ff */
[----:B------:R-:W-:Y:S01]  /*52b80*/  STL.64 [R1+0x70], R20 ;  /* 0x0000701401007387 */ /* 0x000fe20000100a00 */
[----:B------:R0:W-:Y:S02]  /*52b90*/  STL.64 [R1+0x78], R22 ;  /* 0x0000781601007387 */ /* 0x0001e40000100a00 */
[----:B------:R-:W-:Y:S02]  /*52ba0*/  IMAD.MOV.U32 R6, RZ, RZ, R23 ;  /* 0x000000ffff067224 */ /* 0x000fe400078e0017 */
[----:B------:R-:W-:Y:S01]  /*52bb0*/  IMAD.MOV.U32 R7, RZ, RZ, R22 ;  /* 0x000000ffff077224 */ /* 0x000fe200078e0016 */
[----:B------:R-:W2:Y:S01]  /*52bc0*/  LDL R11, [R1+0x1b94] ;  /* 0x001b9400010b7983 */ /* 0x000ea20000100800 */
[----:B0-----:R-:W-:-:S04]  /*52bd0*/  IMAD.SHL.U32 R23, R10, 0x40, RZ ;  /* 0x000000400a177824 */ /* 0x001fc800078e00ff */
[----:B------:R-:W-:Y:S01]  /*52be0*/  IMAD.SHL.U32 R23, R23, 0x2, RZ ;  /* 0x0000000217177824 */ /* 0x000fe200078e00ff */
[----:B------:R-:W-:Y:S01]  /*52bf0*/  STL [R1+0x1fd4], R6 ;  /* 0x001fd40601007387 */ /* 0x000fe20000100800 */
[----:B------:R-:W-:Y:S03]  /*52c00*/  STL [R1+0x1fd0], R7 ;  /* 0x001fd00701007387 */ /* 0x000fe60000100800 */
[-C--:B---3--:R-:W-:Y:S02]  /*52c10*/  IADD3 R5, P1, R5, R23.reuse, RZ ;  /* 0x0000001705057210 */ /* 0x088fe40007f3e0ff */
[-C--:B------:R-:W-:Y:S02]  /*52c20*/  IADD3 R4, P2, R4, R23.reuse, RZ ;  /* 0x0000001704047210 */ /* 0x080fe40007f5e0ff */
[-C--:B------:R-:W-:Y:S02]  /*52c30*/  IADD3 R14, P3, R14, R23.reuse, RZ ;  /* 0x000000170e0e7210 */ /* 0x080fe40007f7e0ff */
[-C--:B----4-:R-:W-:Y:S01]  /*52c40*/  IADD3 R15, P4, R15, R23.reuse, RZ ;  /* 0x000000170f0f7210 */ /* 0x090fe20007f9e0ff */
[--C-:B------:R-:W-:Y:S01]  /*52c50*/  IMAD.X R9, R9, 0x1, R0.reuse, P2 ;  /* 0x0000000109097824 */ /* 0x100fe200010e0600 */
[-C--:B------:R-:W-:Y:S01]  /*52c60*/  IADD3 R8, P2, R8, R23.reuse, RZ ;  /* 0x0000001708087210 */ /* 0x080fe20007f5e0ff */
[--C-:B------:R-:W-:Y:S01]  /*52c70*/  IMAD.X R13, R13, 0x1, R0.reuse, P3 ;  /* 0x000000010d0d7824 */ /* 0x100fe200018e0600 */
[-C--:B------:R-:W-:Y:S01]  /*52c80*/  IADD3 R17, P3, R17, R23.reuse, RZ ;  /* 0x0000001711117210 */ /* 0x080fe20007f7e0ff */
[----:B------:R-:W-:Y:S01]  /*52c90*/  IMAD.X R12, R12, 0x1, R0, P4 ;  /* 0x000000010c0c7824 */ /* 0x000fe200020e0600 */
[----:B------:R-:W-:-:S02]  /*52ca0*/  IADD3 R16, P4, R16, R23, RZ ;  /* 0x0000001710107210 */ /* 0x000fc40007f9e0ff */
[-C--:B--2---:R-:W-:Y:S02]  /*52cb0*/  IADD3 R3, P6, R3, R23.reuse, RZ ;  /* 0x0000001703037210 */ /* 0x084fe40007fde0ff */
[----:B------:R-:W-:-:S05]  /*52cc0*/  IADD3 R29, P5, R29, R23, RZ ;  /* 0x000000171d1d7210 */ /* 0x000fca0007fbe0ff */
[----:B------:R-:W-:Y:S01]  /*52cd0*/  STL [R1+0x1378], R29 ;  /* 0x0013781d01007387 */ /* 0x000fe20000100800 */
[----:B------:R-:W-:Y:S02]  /*52ce0*/  STL [R1+0x1370], R3 ;  /* 0x0013700301007387 */ /* 0x000fe40000100800 */
[--C-:B------:R-:W-:Y:S02]  /*52cf0*/  IMAD.X R18, R18, 0x1, R0.reuse, P5 ;  /* 0x0000000112127824 */ /* 0x100fe400028e0600 */
[----:B------:R-:W-:Y:S01]  /*52d00*/  STL [R1+0x1368], R5 ;  /* 0x0013680501007387 */ /* 0x000fe20000100800 */
[-C--:B------:R-:W-:Y:S01]  /*52d10*/  IADD3 R19, P5, R19, R23.reuse, RZ ;  /* 0x0000001713137210 */ /* 0x080fe20007fbe0ff */
[----:B------:R-:W-:Y:S01]  /*52d20*/  STL [R1+0x1360], R4 ;  /* 0x0013600401007387 */ /* 0x000fe20000100800 */
[----:B------:R-:W-:Y:S02]  /*52d30*/  STL [R1+0x1358], R14 ;  /* 0x0013580e01007387 */ /* 0x000fe40000100800 */
[--C-:B------:R-:W-:Y:S01]  /*52d40*/  IMAD.X R24, R24, 0x1, R0.reuse, P6 ;  /* 0x0000000118187824 */ /* 0x100fe200030e0600 */
[----:B------:R-:W-:Y:S01]  /*52d50*/  IADD3 R25, P6, R25, R23, RZ ;  /* 0x0000001719197210 */ /* 0x000fe20007fde0ff */
[----:B------:R-:W-:Y:S01]  /*52d60*/  STL [R1+0x1350], R15 ;  /* 0x0013500f01007387 */ /* 0x000fe20000100800 */
[----:B------:R-:W-:-:S02]  /*52d70*/  IMAD.X R26, R26, 0x1, R0, P1 ;  /* 0x000000011a1a7824 */ /* 0x000fc400008e0600 */
[----:B------:R-:W-:Y:S01]  /*52d80*/  STL [R1+0x1374], R18 ;  /* 0x0013741201007387 */ /* 0x000fe20000100800 */
[----:B------:R-:W-:Y:S01]  /*52d90*/  IADD3 R27, P1, R27, R23, RZ ;  /* 0x000000171b1b7210 */ /* 0x000fe20007f3e0ff */
[----:B------:R-:W-:Y:S01]  /*52da0*/  STL [R1+0x1348], R19 ;  /* 0x0013481301007387 */ /* 0x000fe20000100800 */
[----:B------:R-:W-:Y:S02]  /*52db0*/  STL [R1+0x136c], R24 ;  /* 0x00136c1801007387 */ /* 0x000fe40000100800 */
[----:B------:R-:W-:Y:S02]  /*52dc0*/  STL [R1+0x1340], R25 ;  /* 0x0013401901007387 */ /* 0x000fe40000100800 */
[----:B------:R-:W-:Y:S01]  /*52dd0*/  STL [R1+0x1364], R26 ;  /* 0x0013641a01007387 */ /* 0x000fe20000100800 */
[----:B------:R-:W-:Y:S01]  /*52de0*/  STL [R1+0x1338], R27 ;  /* 0x0013381b01007387 */ /* 0x000fe20000100800 */
[----:B------:R-:W-:Y:S02]  /*52df0*/  STL [R1+0x135c], R9 ;  /* 0x00135c0901007387 */ /* 0x000fe40000100800 */
[----:B------:R-:W-:Y:S02]  /*52e00*/  STL [R1+0x1330], R8 ;  /* 0x0013300801007387 */ /* 0x000fe40000100800 */
[----:B------:R-:W-:Y:S01]  /*52e10*/  STL [R1+0x1354], R13 ;  /* 0x0013540d01007387 */ /* 0x000fe20000100800 */
[----:B------:R-:W-:Y:S01]  /*52e20*/  STL [R1+0x1328], R17 ;  /* 0x0013281101007387 */ /* 0x000fe20000100800 */
[----:B------:R0:W-:Y:S02]  /*52e30*/  STL [R1+0x20c8], R0 ;  /* 0x0020c80001007387 */ /* 0x0001e40000100800 */
[----:B------:R-:W-:-:S02]  /*52e40*/  IMAD.X R2, R2, 0x1, R0, P5 ;  /* 0x0000000102027824 */ /* 0x000fc400028e0600 */
[----:B------:R-:W-:Y:S01]  /*52e50*/  STL [R1+0x134c], R12 ;  /* 0x00134c0c01007387 */ /* 0x000fe20000100800 */
[----:B0-----:R-:W2:Y:S01]  /*52e60*/  LDL.LU R0, [R1+0x1318] ;  /* 0x0013180001007983 */ /* 0x001ea20000300800 */
[----:B------:R-:W-:Y:S02]  /*52e70*/  STL [R1+0x1320], R16 ;  /* 0x0013201001007387 */ /* 0x000fe40000100800 */
[----:B------:R-:W3:Y:S02]  /*52e80*/  LDL.LU R7, [R1+0x1308] ;  /* 0x0013080001077983 */ /* 0x000ee40000300800 */
[----:B------:R-:W-:Y:S01]  /*52e90*/  STL [R1+0x1344], R2 ;  /* 0x0013440201007387 */ /* 0x000fe20000100800 */
[----:B---3--:R0:W-:Y:S04]  /*52ea0*/  STL [R1+0x20bc], R7 ;  /* 0x0020bc0701007387 */ /* 0x0081e80000100800 */
[----:B0-----:R-:W3:Y:S04]  /*52eb0*/  LDL.LU R7, [R1+0x1334] ;  /* 0x0013340001077983 */ /* 0x001ee80000300800 */
[----:B---3--:R0:W-:Y:S04]  /*52ec0*/  STL [R1+0x20c0], R7 ;  /* 0x0020c00701007387 */ /* 0x0081e80000100800 */
[----:B0-----:R-:W3:Y:S01]  /*52ed0*/  LDL.LU R7, [R1+0x1310] ;  /* 0x0013100001077983 */ /* 0x001ee20000300800 */
[----:B------:R-:W-:-:S02]  /*52ee0*/  ISETP.NE.U32.AND P0, PT, R28, R11, PT ;  /* 0x0000000b1c00720c */ /* 0x000fc40003f05070 */
[----:B--2---:R-:W-:Y:S01]  /*52ef0*/  IADD3 R0, P5, R0, R23, RZ ;  /* 0x0000001700007210 */ /* 0x004fe20007fbe0ff */
[----:B---3--:R0:W-:Y:S04]  /*52f00*/  STL [R1+0x20c4], R7 ;  /* 0x0020c40701007387 */ /* 0x0081e80000100800 */
[----:B0-----:R-:W2:Y:S01]  /*52f10*/  LDL.LU R7, [R1+0x133c] ;  /* 0x00133c0001077983 */ /* 0x001ea20000300800 */
[----:B------:R-:W3:Y:S02]  /*52f20*/  LDL.LU R6, [R1+0x132c] ;  /* 0x00132c0001067983 */ /* 0x000ee40000300800 */
[----:B------:R-:W4:Y:S02]  /*52f30*/  LDL.LU R20, [R1+0x1300] ;  /* 0x0013000001147983 */ /* 0x000f240000300800 */
        /* <DEDUP_REMOVED lines=24> */
[----:B------:R0:W-:Y:S02]  /*530c0*/  STL [R1+0x1318], R0 ;  /* 0x0013180001007387 */ /* 0x0001e40000100800 */
[----:B0-----:R-:W2:Y:S02]  /*530d0*/  LDL.LU R0, [R1+0x20c8] ;  /* 0x0020c80001007983 */ /* 0x001ea40000300800 */
[----:B--2---:R-:W-:-:S05]  /*530e0*/  IMAD.X R7, R7, 0x1, R0, P6 ;  /* 0x0000000107077824 */ /* 0x004fca00030e0600 */
[----:B------:R0:W-:Y:S04]  /*530f0*/  STL [R1+0x133c], R7 ;  /* 0x00133c0701007387 */ /* 0x0001e80000100800 */
[----:B0-----:R-:W2:Y:S02]  /*53100*/  LDL.LU R7, [R1+0x20c4] ;  /* 0x0020c40001077983 */ /* 0x001ea40000300800 */
[----:B--2---:R-:W-:-:S05]  /*53110*/  IADD3 R7, P6, R7, R23, RZ ;  /* 0x0000001707077210 */ /* 0x004fca0007fde0ff */
[----:B------:R0:W-:Y:S04]  /*53120*/  STL [R1+0x1310], R7 ;  /* 0x0013100701007387 */ /* 0x0001e80000100800 */
[----:B0-----:R-:W2:Y:S02]  /*53130*/  LDL.LU R7, [R1+0x20c0] ;  /* 0x0020c00001077983 */ /* 0x001ea40000300800 */
[----:B--2---:R-:W-:-:S05]  /*53140*/  IMAD.X R7, R7, 0x1, R0, P1 ;  /* 0x0000000107077824 */ /* 0x004fca00008e0600 */
[----:B------:R0:W-:Y:S04]  /*53150*/  STL [R1+0x1334], R7 ;  /* 0x0013340701007387 */ /* 0x0001e80000100800 */
[----:B0-----:R-:W2:Y:S01]  /*53160*/  LDL.LU R7, [R1+0x20bc] ;  /* 0x0020bc0001077983 */ /* 0x001ea20000300800 */
[--C-:B---3--:R-:W-:Y:S01]  /*53170*/  IMAD.X R6, R6, 0x1, R0.reuse, P2 ;  /* 0x0000000106067824 */ /* 0x108fe200010e0600 */
[-C--:B----4-:R-:W-:Y:S01]  /*53180*/  IADD3 R20, P2, R20, R23.reuse, RZ ;  /* 0x0000001714147210 */ /* 0x090fe20007f5e0ff */
[--C-:B------:R-:W-:Y:S01]  /*53190*/  IMAD.X R21, R21, 0x1, R0.reuse, P3 ;  /* 0x0000000115157824 */ /* 0x100fe200018e0600 */
[-C--:B------:R-:W-:Y:S01]  /*531a0*/  IADD3 R22, P3, R22, R23.reuse, RZ ;  /* 0x0000001716167210 */ /* 0x080fe20007f7e0ff */
        /* <DEDUP_REMOVED lines=16> */
[----:B------:R-:W-:Y:S01]  /*532b0*/  IMAD.X R16, R16, 0x1, R0, P2 ;  /* 0x0000000110107824 */ /* 0x000fe200010e0600 */
[----:B------:R-:W-:-:S02]  /*532c0*/  IADD3 R2, P2, R2, R23, RZ ;  /* 0x0000001702027210 */ /* 0x000fc40007f5e0ff */
[----:B--2---:R-:W-:-:S05]  /*532d0*/  IADD3 R7, P1, R7, R23, RZ ;  /* 0x0000001707077210 */ /* 0x004fca0007f3e0ff */
[----:B------:R-:W-:Y:S01]  /*532e0*/  STL [R1+0x1308], R7 ;  /* 0x0013080701007387 */ /* 0x000fe20000100800 */
[----:B------:R-:W-:Y:S02]  /*532f0*/  STL [R1+0x132c], R6 ;  /* 0x00132c0601007387 */ /* 0x000fe40000100800 */
[----:B------:R-:W-:Y:S02]  /*53300*/  STL [R1+0x1300], R20 ;  /* 0x0013001401007387 */ /* 0x000fe40000100800 */
[----:B------:R-:W-:Y:S01]  /*53310*/  STL [R1+0x1324], R21 ;  /* 0x0013241501007387 */ /* 0x000fe20000100800 */
[----:B------:R-:W-:Y:S01]  /*53320*/  STL [R1+0x12f8], R22 ;  /* 0x0012f81601007387 */ /* 0x000fe20000100800 */
[----:B------:R-:W-:Y:S02]  /*53330*/  STL [R1+0x131c], R10 ;  /* 0x00131c0a01007387 */ /* 0x000fe40000100800 */
[----:B------:R-:W-:Y:S02]  /*53340*/  STL [R1+0x12f0], R11 ;  /* 0x0012f00b01007387 */ /* 0x000fe40000100800 */
[--C-:B------:R-:W-:Y:S01]  /*53350*/  IMAD.X R4, R4, 0x1, R0.reuse, P1 ;  /* 0x0000000104047824 */ /* 0x100fe200008e0600 */
[----:B------:R-:W-:Y:S01]  /*53360*/  STL [R1+0x1314], R28 ;  /* 0x0013141c01007387 */ /* 0x000fe20000100800 */
[----:B------:R-:W-:Y:S01]  /*53370*/  IADD3 R14, P1, R14, R23, RZ ;  /* 0x000000170e0e7210 */ /* 0x000fe20007f3e0ff */
[----:B------:R-:W-:Y:S02]  /*53380*/  STL [R1+0x12e8], R29 ;  /* 0x0012e81d01007387 */ /* 0x000fe40000100800 */
[----:B------:R-:W-:Y:S01]  /*53390*/  STL [R1+0x130c], R3 ;  /* 0x00130c0301007387 */ /* 0x000fe20000100800 */
        /* <DEDUP_REMOVED lines=9> */
[----:B------:R-:W-:-:S02]  /*53430*/  IMAD.X R17, R17, 0x1, R0, P1 ;  /* 0x0000000111117824 */ /* 0x000fc400008e0600 */
[----:B------:R-:W-:Y:S02]  /*53440*/  STL [R1+0x12e4], R27 ;  /* 0x0012e41b01007387 */ /* 0x000fe40000100800 */
[----:B------:R-:W-:Y:S01]  /*53450*/  STL [R1+0x12b8], R9 ;  /* 0x0012b80901007387 */ /* 0x000fe20000100800 */
[----:B------:R-:W-:Y:S01]  /*53460*/  IADD3 R12, P1, R12, R23, RZ ;  /* 0x000000170c0c7210 */ /* 0x000fe20007f3e0ff */
[----:B------:R-:W-:Y:S01]  /*53470*/  STL [R1+0x12dc], R8 ;  /* 0x0012dc0801007387 */ /* 0x000fe20000100800 */
[----:B------:R-:W-:Y:S02]  /*53480*/  STL [R1+0x12b0], R13 ;  /* 0x0012b00d01007387 */ /* 0x000fe40000100800 */
[----:B------:R-:W-:Y:S02]  /*53490*/  STL [R1+0x12d4], R17 ;  /* 0x0012d41101007387 */ /* 0x000fe40000100800 */
[----:B------:R0:W-:Y:S01]  /*534a0*/  STL [R1+0x20b8], R23 ;  /* 0x0020b81701007387 */ /* 0x0001e20000100800 */
[----:B------:R-:W-:Y:S04]  /*534b0*/  STL [R1+0x12a8], R12 ;  /* 0x0012a80c01007387 */ /* 0x000fe80000100800 */
        /* <DEDUP_REMOVED lines=8> */
[----:B--2---:R-:W-:-:S03]  /*53540*/  IMAD.X R23, R23, 0x1, R0, P3 ;  /* 0x0000000117177824 */ /* 0x004fc600018e0600 */
        /* <DEDUP_REMOVED lines=30> */
[----:B--2---:R-:W-:-:S05]  /*53730*/  IADD3 R7, P3, R7, R23, RZ ;  /* 0x0000001707077210 */ /* 0x004fca0007f7e0ff */
[----:B------:R0:W-:Y:S04]  /*53740*/  STL [R1+0x1298], R7 ;  /* 0x0012980701007387 */ /* 0x0001e80000100800 */
[----:B0-----:R-:W2:Y:S02]  /*53750*/  LDL.LU R7, [R1+0x20b4] ;  /* 0x0020b40001077983 */ /* 0x001ea40000300800 */
[----:B--2---:R-:W-:-:S05]  /*53760*/  IMAD.X R7, R7, 0x1, R0, P4 ;  /* 0x0000000107077824 */ /* 0x004fca00020e0600 */
[----:B------:R0:W-:Y:S04]  /*53770*/  STL [R1+0x12bc], R7 ;  /* 0x0012bc0701007387 */ /* 0x0001e80000100800 */
[----:B0-----:R-:W2:Y:S02]  /*53780*/  LDL.LU R7, [R1+0x20b0] ;  /* 0x0020b00001077983 */ /* 0x001ea40000300800 */
[----:B--2---:R-:W-:-:S05]  /*53790*/  IADD3 R7, P4, R7, R23, RZ ;  /* 0x0000001707077210 */ /* 0x004fca0007f9e0ff */
[----:B------:R0:W-:Y:S04]  /*537a0*/  STL [R1+0x1290], R7 ;  /* 0x0012900701007387 */ /* 0x0001e80000100800 */
[----:B0-----:R-:W2:Y:S01]  /*537b0*/  LDL.LU R7, [R1+0x20ac] ;  /* 0x0020ac0001077983 */ /* 0x001ea20000300800 */
[--C-:B----4-:R-:W-:Y:S01]  /*537c0*/  IMAD.X R20, R20, 0x1, R0.reuse, P6 ;  /* 0x0000000114147824 */ /* 0x110fe200030e0600 */
        /* <DEDUP_REMOVED lines=18> */
[----:B------:R-:W-:Y:S01]  /*538f0*/  IADD3 R17, P4, R17, R23, RZ ;  /* 0x0000001711117210 */ /* 0x000fe20007f9e0ff */
[----:B------:R-:W-:-:S02]  /*53900*/  IMAD.X R2, R2, 0x1, R0, P6 ;  /* 0x0000000102027824 */ /* 0x000fc400030e0600 */
[----:B--2---:R-:W-:Y:S01]  /*53910*/  IMAD.X R7, R7, 0x1, R0, P5 ;  /* 0x0000000107077824 */ /* 0x004fe200028e0600 */
[----:B---3--:R-:W-:-:S04]  /*53920*/  IADD3 R6, P5, R6, R23, RZ ;  /* 0x0000001706067210 */ /* 0x008fc80007fbe0ff */
[----:B------:R-:W-:Y:S01]  /*53930*/  STL [R1+0x12b4], R7 ;  /* 0x0012b40701007387 */ /* 0x000fe20000100800 */
[----:B------:R-:W-:Y:S02]  /*53940*/  STL [R1+0x1288], R6 ;  /* 0x0012880601007387 */ /* 0x000fe40000100800 */
[----:B------:R-:W-:Y:S02]  /*53950*/  STL [R1+0x12ac], R20 ;  /* 0x0012ac1401007387 */ /* 0x000fe40000100800 */
[----:B------:R-:W-:Y:S01]  /*53960*/  STL [R1+0x1280], R21 ;  /* 0x0012801501007387 */ /* 0x000fe20000100800 */
[----:B------:R-:W-:Y:S01]  /*53970*/  STL [R1+0x12a4], R22 ;  /* 0x0012a41601007387 */ /* 0x000fe20000100800 */
[----:B------:R-:W-:Y:S02]  /*53980*/  STL [R1+0x1278], R10 ;  /* 0x0012780a01007387 */ /* 0x000fe40000100800 */
        /* <DEDUP_REMOVED lines=17> */
[----:B------:R-:W-:-:S02]  /*53aa0*/  IMAD.X R12, R12, 0x1, R0, P5 ;  /* 0x000000010c0c7824 */ /* 0x000fc400028e0600 */
[----:B------:R-:W-:Y:S01]  /*53ab0*/  STL [R1+0x1238], R8 ;  /* 0x0012380801007387 */ /* 0x000fe20000100800 */
[-C--:B------:R-:W-:Y:S01]  /*53ac0*/  IADD3 R16, P5, R16, R23.reuse, RZ ;  /* 0x0000001710107210 */ /* 0x080fe20007fbe0ff */
[----:B------:R-:W-:Y:S01]  /*53ad0*/  STL [R1+0x125c], R13 ;  /* 0x00125c0d01007387 */ /* 0x000fe20000100800 */
[----:B------:R-:W-:Y:S02]  /*53ae0*/  STL [R1+0x1230], R17 ;  /* 0x0012301101007387 */ /* 0x000fe40000100800 */
[----:B------:R0:W-:Y:S02]  /*53af0*/  STL [R1+0x20a8], R0 ;  /* 0x0020a80001007387 */ /* 0x0001e40000100800 */
        /* <DEDUP_REMOVED lines=9> */
[----:B--2---:R-:W-:-:S03]  /*53b90*/  IADD3 R0, P6, R0, R23, RZ ;  /* 0x0000001700007210 */ /* 0x004fc60007fde0ff */
        /* <DEDUP_REMOVED lines=172> */
[-C--:B------:R-:W-:Y:S01]  /*54660*/  IADD3 R15, P6, R15, R23.reuse, RZ ;  /* 0x000000170f0f7210 */ /* 0x080fe20007fde0ff */
        /* <DEDUP_REMOVED lines=17> */
[----:B------:R0:W-:Y:S02]  /*54780*/  STL [R1+0x1130], R16 ;  /* 0x0011301001007387 */ /* 0x0001e40000100800 */
[----:B------:R-:W-:Y:S01]  /*54790*/  STL [R1+0x115c], R12 ;  /* 0x00115c0c01007387 */ /* 0x000fe20000100800 */
[----:B0-----:R-:W2:Y:S01]  /*547a0*/  LDL.LU R16, [R1+0x1128] ;  /* 0x0011280001107983 */ /* 0x001ea20000300800 */
[----:B------:R-:W3:Y:S02]  /*547b0*/  LDL.LU R7, [R1+0x1118] ;  /* 0x0011180001077983 */ /* 0x000ee40000300800 */
[----:B------:R-:W-:Y:S01]  /*547c0*/  IMAD.X R2, R2, 0x1, R0, P1 ;  /* 0x0000000102027824 */ /* 0x000fe200008e0600 */
[----:B---3--:R0:W-:Y:S04]  /*547d0*/  STL [R1+0x2080], R7 ;  /* 0x0020800701007387 */ /* 0x0081e80000100800 */
[----:B------:R-:W-:Y:S01]  /*547e0*/  STL [R1+0x1154], R2 ;  /* 0x0011540201007387 */ /* 0x000fe20000100800 */
        /* <DEDUP_REMOVED lines=31> */
[----:B------:R0:W-:Y:S02]  /*549e0*/  STL [R1+0x1128], R16 ;  /* 0x0011281001007387 */ /* 0x0001e40000100800 */
[----:B0-----:R-:W3:Y:S01]  /*549f0*/  LDL.LU R16, [R1+0x10b0] ;  /* 0x0010b00001107983 */ /* 0x001ee20000300800 */
        /* <DEDUP_REMOVED lines=62> */
[----:B------:R-:W3:Y:S01]  /*54de0*/  LDL.LU R7, [R1+0x10c4] ;  /* 0x0010c40001077983 */ /* 0x000ee20000300800 */
[----:B------:R-:W-:Y:S01]  /*54df0*/  IADD3 R16, P4, R16, R23, RZ ;  /* 0x0000001710107210 */ /* 0x000fe20007f9e0ff */
[----:B---3--:R0:W-:Y:S04]  /*54e00*/  STL [R1+0x2074], R7 ;  /* 0x0020740701007387 */ /* 0x0081e80000100800 */
[----:B0-----:R-:W3:Y:S01]  /*54e10*/  LDL.LU R7, [R1+0x10a0] ;  /* 0x0010a00001077983 */ /* 0x001ee20000300800 */
[----:B------:R-:W-:Y:S03]  /*54e20*/  STL [R1+0x10b0], R16 ;  /* 0x0010b01001007387 */ /* 0x000fe60000100800 */
[----:B---3--:R0:W-:Y:S04]  /*54e30*/  STL [R1+0x2078], R7 ;  /* 0x0020780701007387 */ /* 0x0081e80000100800 */
[----:B0-----:R-:W3:Y:S01]  /*54e40*/  LDL.LU R7, [R1+0x10cc] ;  /* 0x0010cc0001077983 */ /* 0x001ee20000300800 */
[----:B--2---:R-:W-:-:S03]  /*54e50*/  IMAD.X R2, R2, 0x1, R0, P5 ;  /* 0x0000000102027824 */ /* 0x004fc600028e0600 */
        /* <DEDUP_REMOVED lines=39> */
[-C--:B---3--:R-:W-:Y:S01]  /*550d0*/  IADD3 R21, P2, R21, R23.reuse, RZ ;  /* 0x0000001715157210 */ /* 0x088fe20007f5e0ff */
        /* <DEDUP_REMOVED lines=15> */
[--C-:B------:R-:W-:Y:S01]  /*551d0*/  IMAD.X R9, R9, 0x1, R0.reuse, P5 ;  /* 0x0000000109097824 */ /* 0x100fe200028e0600 */
[-C--:B------:R-:W-:Y:S02]  /*551e0*/  IADD3 R8, P5, R8, R23.reuse, RZ ;  /* 0x0000001708087210 */ /* 0x080fe40007fbe0ff */
[-C--:B------:R-:W-:Y:S01]  /*551f0*/  IADD3 R13, P6, R13, R23.reuse, RZ ;  /* 0x000000170d0d7210 */ /* 0x080fe20007fde0ff */
[----:B--2---:R-:W-:Y:S01]  /*55200*/  IMAD.X R7, R7, 0x1, R0, P1 ;  /* 0x0000000107077824 */ /* 0x004fe200008e0600 */
[----:B------:R-:W-:-:S04]  /*55210*/  IADD3 R6, P1, R6, R23, RZ ;  /* 0x0000001706067210 */ /* 0x000fc80007f3e0ff */
        /* <DEDUP_REMOVED lines=23> */
[----:B------:R-:W-:Y:S01]  /*55390*/  STL [R1+0x1074], R9 ;  /* 0x0010740901007387 */ /* 0x000fe20000100800 */
[----:B0-----:R-:W2:Y:S01]  /*553a0*/  LDL.LU R16, [R1+0x1030] ;  /* 0x0010300001107983 */ /* 0x001ea20000300800 */
[----:B------:R-:W-:Y:S02]  /*553b0*/  STL [R1+0x1048], R8 ;  /* 0x0010480801007387 */ /* 0x000fe40000100800 */
[----:B------:R-:W-:Y:S02]  /*553c0*/  STL [R1+0x1040], R13 ;  /* 0x0010400d01007387 */ /* 0x000fe40000100800 */
[----:B------:R-:W3:Y:S02]  /*553d0*/  LDL.LU R7, [R1+0x1020] ;  /* 0x0010200001077983 */ /* 0x000ee40000300800 */
[----:B------:R-:W-:Y:S01]  /*553e0*/  IMAD.X R17, R17, 0x1, R0, P1 ;  /* 0x0000000111117824 */ /* 0x000fe200008e0600 */
[----:B------:R-:W-:-:S04]  /*553f0*/  IADD3 R12, P1, R12, R23, RZ ;  /* 0x000000170c0c7210 */ /* 0x000fc80007f3e0ff */
[----:B------:R-:W-:Y:S04]  /*55400*/  STL [R1+0x1064], R17 ;  /* 0x0010641101007387 */ /* 0x000fe80000100800 */
[----:B---3--:R0:W-:Y:S01]  /*55410*/  STL [R1+0x2068], R7 ;  /* 0x0020680701007387 */ /* 0x0081e20000100800 */
[----:B------:R-:W-:Y:S03]  /*55420*/  STL [R1+0x1038], R12 ;  /* 0x0010380c01007387 */ /* 0x000fe60000100800 */
[----:B0-----:R-:W3:Y:S01]  /*55430*/  LDL.LU R7, [R1+0x104c] ;  /* 0x00104c0001077983 */ /* 0x001ee20000300800 */
[----:B------:R-:W-:-:S05]  /*55440*/  IMAD.X R2, R2, 0x1, R0, P2 ;  /* 0x0000000102027824 */ /* 0x000fca00010e0600 */
[----:B------:R-:W-:Y:S04]  /*55450*/  STL [R1+0x105c], R2 ;  /* 0x00105c0201007387 */ /* 0x000fe80000100800 */
        /* <DEDUP_REMOVED lines=27> */
[----:B------:R0:W-:Y:S01]  /*55610*/  STL [R1+0x1030], R16 ;  /* 0x0010301001007387 */ /* 0x0001e20000100800 */
[----:B------:R-:W3:Y:S01]  /*55620*/  LDL.LU R13, [R1+0xfec] ;  /* 0x000fec00010d7983 */ /* 0x000ee20000300800 */
[----:B------:R-:W3:Y:S02]  /*55630*/  LDL.LU R17, [R1+0xfc0] ;  /* 0x000fc00001117983 */ /* 0x000ee40000300800 */
[----:B------:R-:W3:Y:S01]  /*55640*/  LDL.LU R12, [R1+0xfe4] ;  /* 0x000fe400010c7983 */ /* 0x000ee20000300800 */
        /* <DEDUP_REMOVED lines=28> */
[----:B------:R-:W-:Y:S01]  /*55810*/  IMAD.X R9, R9, 0x1, R0, P3 ;  /* 0x0000000109097824 */ /* 0x000fe200018e0600 */
[-C--:B------:R-:W-:Y:S02]  /*55820*/  IADD3 R8, P3, R8, R23.reuse, RZ ;  /* 0x0000001708087210 */ /* 0x080fe40007f7e0ff */
        /* <DEDUP_REMOVED lines=20> */
[----:B------:R0:W-:Y:S01]  /*55970*/  STL [R1+0xffc], R2 ;  /* 0x000ffc0201007387 */ /* 0x0001e20000100800 */
[----:B------:R-:W-:Y:S01]  /*55980*/  STL [R1+0x1004], R25 ;  /* 0x0010041901007387 */ /* 0x000fe20000100800 */
[----:B------:R-:W-:-:S03]  /*55990*/  IMAD.X R13, R13, 0x1, R0, P4 ;  /* 0x000000010d0d7824 */ /* 0x000fc600020e0600 */
[----:B0-----:R-:W2:Y:S01]  /*559a0*/  LDL.LU R2, [R1+0xfdc] ;  /* 0x000fdc0001027983 */ /* 0x001ea20000300800 */
[----:B------:R-:W-:Y:S02]  /*559b0*/  STL [R1+0xfd8], R26 ;  /* 0x000fd81a01007387 */ /* 0x000fe40000100800 */
[----:B------:R-:W-:Y:S02]  /*559c0*/  STL [R1+0xfd0], R27 ;  /* 0x000fd01b01007387 */ /* 0x000fe40000100800 */
[----:B------:R-:W-:Y:S01]  /*559d0*/  STL [R1+0xff4], R9 ;  /* 0x000ff40901007387 */ /* 0x000fe20000100800 */
[----:B------:R-:W-:Y:S01]  /*559e0*/  STL [R1+0xfc8], R8 ;  /* 0x000fc80801007387 */ /* 0x000fe20000100800 */
[----:B------:R-:W-:Y:S02]  /*559f0*/  STL [R1+0xfec], R13 ;  /* 0x000fec0d01007387 */ /* 0x000fe40000100800 */
[----:B------:R-:W3:Y:S01]  /*55a00*/  LDL.LU R7, [R1+0xfcc] ;  /* 0x000fcc0001077983 */ /* 0x000ee20000300800 */
[----:B------:R-:W-:Y:S01]  /*55a10*/  IADD3 R17, P4, R17, R23, RZ ;  /* 0x0000001711117210 */ /* 0x000fe20007f9e0ff */
[----:B------:R-:W-:-:S04]  /*55a20*/  IMAD.X R12, R12, 0x1, R0, P5 ;  /* 0x000000010c0c7824 */ /* 0x000fc800028e0600 */
[----:B------:R-:W-:Y:S04]  /*55a30*/  STL [R1+0xfc0], R17 ;  /* 0x000fc01101007387 */ /* 0x000fe80000100800 */
[----:B---3--:R0:W-:Y:S01]  /*55a40*/  STL [R1+0x205c], R7 ;  /* 0x00205c0701007387 */ /* 0x0081e20000100800 */
[----:B------:R-:W-:Y:S03]  /*55a50*/  STL [R1+0xfe4], R12 ;  /* 0x000fe40c01007387 */ /* 0x000fe60000100800 */
[----:B0-----:R-:W3:Y:S01]  /*55a60*/  LDL.LU R7, [R1+0xfa8] ;  /* 0x000fa80001077983 */ /* 0x001ee20000300800 */
[----:B------:R-:W-:-:S05]  /*55a70*/  IADD3 R16, P5, R16, R23, RZ ;  /* 0x0000001710107210 */ /* 0x000fca0007fbe0ff */
[----:B------:R-:W-:Y:S04]  /*55a80*/  STL [R1+0xfb8], R16 ;  /* 0x000fb81001007387 */ /* 0x000fe80000100800 */
        /* <DEDUP_REMOVED lines=24> */
[----:B------:R0:W-:Y:S01]  /*55c10*/  STL [R1+0xfdc], R2 ;  /* 0x000fdc0201007387 */ /* 0x0001e20000100800 */
[----:B------:R-:W3:Y:S02]  /*55c20*/  LDL.LU R9, [R1+0xf88] ;  /* 0x000f880001097983 */ /* 0x000ee40000300800 */
[----:B------:R-:W3:Y:S02]  /*55c30*/  LDL.LU R8, [R1+0x1ae0] ;  /* 0x001ae00001087983 */ /* 0x000ee40000300800 */
[----:B------:R-:W3:Y:S01]  /*55c40*/  LDL.LU R13, [R1+0x138c] ;  /* 0x00138c00010d7983 */ /* 0x000ee20000300800 */
[----:B------:R-:W3:Y:S01]  /*55c50*/  LDL.LU R17, [R1+0x1ad8] ;  /* 0x001ad80001117983 */ /* 0x000ee20000300800 */
[----:B------:R-:W3:Y:S02]  /*55c60*/  LDL.LU R12, [R1+0x1388] ;  /* 0x00138800010c7983 */ /* 0x000ee40000300800 */
[----:B------:R-:W3:Y:S01]  /*55c70*/  LDL.LU R16, [R1+0x1ad0] ;  /* 0x001ad00001107983 */ /* 0x000ee20000300800 */
        /* <DEDUP_REMOVED lines=13> */
[----:B------:R-:W-:Y:S01]  /*55d50*/  IADD3 R10, P4, R10, R23, RZ ;  /* 0x000000170a0a7210 */ /* 0x000fe20007f9e0ff */
[--C-:B------:R-:W-:Y:S01]  /*55d60*/  IMAD.X R11, R11, 0x1, R0.reuse, P5 ;  /* 0x000000010b0b7824 */ /* 0x100fe200028e0600 */
[----:B------:R-:W-:Y:S01]  /*55d70*/  IADD3 R28, P5, R28, UR8, RZ ;  /* 0x000000081c1c7c10 */ /* 0x000fe2000ffbe0ff */
[--C-:B------:R-:W-:Y:S01]  /*55d80*/  IMAD.X R29, R29, 0x1, R0.reuse, P6 ;  /* 0x000000011d1d7824 */ /* 0x100fe200030e0600 */
[----:B------:R-:W-:Y:S01]  /*55d90*/  IADD3 R3, P6, R3, UR8, RZ ;  /* 0x0000000803037c10 */ /* 0x000fe2000ffde0ff */
[--C-:B------:R-:W-:Y:S01]  /*55da0*/  IMAD.X R5, R5, 0x1, R0.reuse, P1 ;  /* 0x0000000105057824 */ /* 0x100fe200008e0600 */
[----:B------:R-:W-:Y:S01]  /*55db0*/  IADD3 R4, P1, R4, UR8, RZ ;  /* 0x0000000804047c10 */ /* 0x000fe2000ff3e0ff */
[--C-:B------:R-:W-:Y:S01]  /*55dc0*/  IMAD.X R18, R18, 0x1, R0.reuse, P3 ;  /* 0x0000000112127824 */ /* 0x100fe200018e0600 */
[----:B------:R-:W-:Y:S01]  /*55dd0*/  IADD3 R19, P3, R19, UR8, RZ ;  /* 0x0000000813137c10 */ /* 0x000fe2000ff7e0ff */
[----:B------:R-:W-:Y:S01]  /*55de0*/  IMAD.X R24, R24, 0x1, R0, P4 ;  /* 0x0000000118187824 */ /* 0x000fe200020e0600 */
[----:B------:R-:W-:-:S02]  /*55df0*/  IADD3 R25, P4, R25, UR8, RZ ;  /* 0x0000000819197c10 */ /* 0x000fc4000ff9e0ff */
[----:B------:R-:W-:Y:S01]  /*55e00*/  IADD3.X R26, R26, UR5, RZ, P5, !PT ;  /* 0x000000051a1a7c10 */ /* 0x000fe2000affe4ff */
[----:B------:R-:W-:Y:S01]  /*55e10*/  IADD3 R27, P5, R27, UR8, RZ ;  /* 0x000000081b1b7c10 */ /* 0x000fe2000ffbe0ff */
[----:B------:R-:W-:Y:S01]  /*55e20*/  IADD3.X R9, R9, UR5, RZ, P6, !PT ;  /* 0x0000000509097c10 */ /* 0x000fe2000b7fe4ff */
[----:B------:R-:W-:Y:S01]  /*55e30*/  IADD3 R8, P6, R8, UR8, RZ ;  /* 0x0000000808087c10 */ /* 0x000fe2000ffde0ff */
[----:B------:R-:W-:Y:S01]  /*55e40*/  IADD3.X R13, R13, UR5, RZ, P1, !PT ;  /* 0x000000050d0d7c10 */ /* 0x000fe20008ffe4ff */
[----:B------:R-:W-:Y:S02]  /*55e50*/  IADD3 R17, P1, R17, UR8, RZ ;  /* 0x0000000811117c10 */ /* 0x000fe4000ff3e0ff */
        /* <DEDUP_REMOVED lines=10> */
[----:B------:R-:W-:Y:S01]  /*55f00*/  IMAD.X R14, R14, 0x1, R0, P2 ;  /* 0x000000010e0e7824 */ /* 0x000fe200010e0600 */
[----:B------:R-:W-:Y:S01]  /*55f10*/  STL [R1+0xfac], R29 ;  /* 0x000fac1d01007387 */ /* 0x000fe20000100800 */
[----:B------:R-:W-:Y:S01]  /*55f20*/  IADD3 R15, P2, R15, UR8, RZ ;  /* 0x000000080f0f7c10 */ /* 0x000fe2000ff5e0ff */
[----:B------:R-:W-:Y:S02]  /*55f30*/  STL [R1+0x1390], R3 ;  /* 0x0013900301007387 */ /* 0x000fe40000100800 */
[----:B------:R-:W-:Y:S01]  /*55f40*/  STL [R1+0xfa4], R5 ;  /* 0x000fa40501007387 */ /* 0x000fe20000100800 */
[----:B------:R-:W-:Y:S01]  /*55f50*/  STL [R1+0x1af4], R4 ;  /* 0x001af40401007387 */ /* 0x000fe20000100800 */
[----:B------:R-:W-:Y:S02]  /*55f60*/  STL [R1+0xf9c], R14 ;  /* 0x000f9c0e01007387 */ /* 0x000fe40000100800 */
[----:B------:R-:W-:Y:S02]  /*55f70*/  STL [R1+0x1af0], R15 ;  /* 0x001af00f01007387 */ /* 0x000fe40000100800 */
[----:B------:R0:W-:Y:S01]  /*55f80*/  STL [R1+0x1fd8], R0 ;  /* 0x001fd80001007387 */ /* 0x0001e20000100800 */
        /* <DEDUP_REMOVED lines=10> */
[----:B0-----:R-:W2:Y:S01]  /*56030*/  LDL.LU R0, [R1+0x1ac0] ;  /* 0x001ac00001007983 */ /* 0x001ea20000300800 */
[----:B------:R-:W-:Y:S01]  /*56040*/  IADD3.X R12, R12, UR5, RZ, P2, !PT ;  /* 0x000000050c0c7c10 */ /* 0x000fe200097fe4ff */
[----:B------:R-:W-:-:S04]  /*56050*/  IADD3 R16, P2, R16, UR8, RZ ;  /* 0x0000000810107c10 */ /* 0x000fc8000ff5e0ff */
[----:B------:R-:W-:Y:S04]  /*56060*/  STL [R1+0x1388], R12 ;  /* 0x0013880c01007387 */ /* 0x000fe80000100800 */
[----:B--2---:R0:W-:Y:S01]  /*56070*/  STL [R1+0x2054], R0 ;  /* 0x0020540001007387 */ /* 0x0041e20000100800 */
[----:B------:R-:W-:Y:S03]  /*56080*/  STL [R1+0x1ad0], R16 ;  /* 0x001ad01001007387 */ /* 0x000fe60000100800 */
[----:B0-----:R-:W2:Y:S01]  /*56090*/  LDL.LU R0, [R1+0x1380] ;  /* 0x0013800001007983 */ /* 0x001ea20000300800 */
[----:B------:R-:W-:-:S05]  /*560a0*/  IADD3.X R2, R2, UR5, RZ, P3, !PT ;  /* 0x0000000502027c10 */ /* 0x000fca0009ffe4ff */
[----:B------:R-:W-:Y:S04]  /*560b0*/  STL [R1+0x1384], R2 ;  /* 0x0013840201007387 */ /* 0x000fe80000100800 */
[----:B--2---:R0:W-:Y:S04]  /*560c0*/  STL [R1+0x2058], R0 ;  /* 0x0020580001007387 */ /* 0x0041e80000100800 */
        /* <DEDUP_REMOVED lines=29> */
[----:B--2---:R-:W-:-:S05]  /*562a0*/  IADD3 R0, P3, R0, UR8, RZ ;  /* 0x0000000800007c10 */ /* 0x004fca000ff7e0ff */
[----:B------:R0:W-:Y:S04]  /*562b0*/  STL [R1+0x1ac8], R0 ;  /* 0x001ac80001007387 */ /* 0x0001e80000100800 */
[----:B0-----:R-:W2:Y:S02]  /*562c0*/  LDL.LU R0, [R1+0x2058] ;  /* 0x0020580001007983 */ /* 0x001ea40000300800 */
[----:B--2---:R-:W-:-:S05]  /*562d0*/  IADD3.X R0, R0, UR5, RZ, P4, !PT ;  /* 0x0000000500007c10 */ /* 0x004fca000a7fe4ff */
[----:B------:R0:W-:Y:S04]  /*562e0*/  STL [R1+0x1380], R0 ;  /* 0x0013800001007387 */ /* 0x0001e80000100800 */
[----:B0-----:R-:W2:Y:S01]  /*562f0*/  LDL.LU R0, [R1+0x2054] ;  /* 0x0020540001007983 */ /* 0x001ea20000300800 */
[----:B---3--:R-:W-:Y:S01]  /*56300*/  IADD3.X R7, R7, UR5, RZ, P5, !PT ;  /* 0x0000000507077c10 */ /* 0x008fe2000affe4ff */
[----:B----4-:R-:W-:Y:S01]  /*56310*/  IADD3 R6, P5, R6, UR8, RZ ;  /* 0x0000000806067c10 */ /* 0x010fe2000ffbe0ff */
[----:B------:R-:W-:Y:S01]  /*56320*/  IADD3.X R20, R20, UR5, RZ, P6, !PT ;  /* 0x0000000514147c10 */ /* 0x000fe2000b7fe4ff */
[----:B------:R-:W-:Y:S01]  /*56330*/  IADD3 R21, P6, R21, UR8, RZ ;  /* 0x0000000815157c10 */ /* 0x000fe2000ffde0ff */
        /* <DEDUP_REMOVED lines=16> */
[----:B------:R-:W-:-:S02]  /*56440*/  IADD3.X R17, R17, UR5, RZ, P5, !PT ;  /* 0x0000000511117c10 */ /* 0x000fc4000affe4ff */
[----:B--2---:R-:W-:-:S05]  /*56450*/  IADD3 R0, P4, R0, UR8, RZ ;  /* 0x0000000800007c10 */ /* 0x004fca000ff9e0ff */
[----:B------:R0:W-:Y:S01]  /*56460*/  STL [R1+0x1ac0], R0 ;  /* 0x001ac00001007387 */ /* 0x0001e20000100800 */
[----:B------:R-:W-:Y:S02]  /*56470*/  STL [R1+0x137c], R7 ;  /* 0x00137c0701007387 */ /* 0x000fe40000100800 */
[----:B------:R-:W-:Y:S02]  /*56480*/  STL [R1+0x1ab8], R6 ;  /* 0x001ab80601007387 */ /* 0x000fe40000100800 */
[----:B------:R-:W-:Y:S01]  /*56490*/  STL [R1+0x1adc], R20 ;  /* 0x001adc1401007387 */ /* 0x000fe20000100800 */
[----:B------:R-:W-:Y:S01]  /*564a0*/  STL [R1+0x1ab0], R21 ;  /* 0x001ab01501007387 */ /* 0x000fe20000100800 */
[----:B------:R-:W-:Y:S02]  /*564b0*/  STL [R1+0x1ad4], R22 ;  /* 0x001ad41601007387 */ /* 0x000fe40000100800 */
[----:B------:R-:W-:Y:S01]  /*564c0*/  STL [R1+0x1aa8], R23 ;  /* 0x001aa81701007387 */ /* 0x000fe20000100800 */
[----:B------:R-:W-:Y:S01]  /*564d0*/  IADD3.X R3, R3, UR5, RZ, P4, !PT ;  /* 0x0000000503037c10 */ /* 0x000fe2000a7fe4ff */
[----:B------:R-:W-:Y:S01]  /*564e0*/  STL [R1+0x1acc], R10 ;  /* 0x001acc0a01007387 */ /* 0x000fe20000100800 */
[----:B------:R-:W-:Y:S01]  /*564f0*/  IADD3 R5, P4, R5, UR8, RZ ;  /* 0x0000000805057c10 */ /* 0x000fe2000ff9e0ff */
        /* <DEDUP_REMOVED lines=11> */
[----:B------:R-:W-:Y:S01]  /*565b0*/  IADD3.X R8, R8, UR5, RZ, P4, !PT ;  /* 0x0000000508087c10 */ /* 0x000fe2000a7fe4ff */
[----:B------:R-:W-:Y:S01]  /*565c0*/  STL [R1+0x1a9c], R25 ;  /* 0x001a9c1901007387 */ /* 0x000fe20000100800 */
[----:B------:R-:W-:Y:S01]  /*565d0*/  IADD3 R13, P4, R13, UR8, RZ ;  /* 0x000000080d0d7c10 */ /* 0x000fe2000ff9e0ff */
[----:B------:R-:W-:Y:S01]  /*565e0*/  STL [R1+0x1a70], R26 ;  /* 0x001a701a01007387 */ /* 0x000fe20000100800 */
[----:B------:R-:W-:Y:S02]  /*565f0*/  STL [R1+0x1a94], R27 ;  /* 0x001a941b01007387 */ /* 0x000fe40000100800 */
[----:B------:R-:W-:Y:S02]  /*56600*/  STL [R1+0x1a68], R9 ;  /* 0x001a680901007387 */ /* 0x000fe40000100800 */
[----:B------:R-:W-:Y:S01]  /*56610*/  STL [R1+0x1a8c], R8 ;  /* 0x001a8c0801007387 */ /* 0x000fe20000100800 */
[----:B------:R-:W-:Y:S01]  /*56620*/  STL [R1+0x1a60], R13 ;  /* 0x001a600d01007387 */ /* 0x000fe20000100800 */
[----:B------:R-:W-:Y:S02]  /*56630*/  STL [R1+0x1a84], R17 ;  /* 0x001a841101007387 */ /* 0x000fe40000100800 */
[----:B0-----:R-:W2:Y:S01]  /*56640*/  LDL.LU R0, [R1+0x1a6c] ;  /* 0x001a6c0001007983 */ /* 0x001ea20000300800 */
[----:B------:R-:W-:-:S02]  /*56650*/  IADD3 R12, P5, R12, UR8, RZ ;  /* 0x000000080c0c7c10 */ /* 0x000fc4000ffbe0ff */
[----:B------:R-:W-:-:S03]  /*56660*/  IADD3.X R16, R16, UR5, RZ, P6, !PT ;  /* 0x0000000510107c10 */ /* 0x000fc6000b7fe4ff */
[----:B------:R-:W-:Y:S04]  /*56670*/  STL [R1+0x1a58], R12 ;  /* 0x001a580c01007387 */ /* 0x000fe80000100800 */
[----:B--2---:R0:W-:Y:S01]  /*56680*/  STL [R1+0x204c], R0 ;  /* 0x00204c0001007387 */ /* 0x0041e20000100800 */
[----:B------:R-:W-:Y:S03]  /*56690*/  STL [R1+0x1a7c], R16 ;  /* 0x001a7c1001007387 */ /* 0x000fe60000100800 */
[----:B0-----:R-:W2:Y:S01]  /*566a0*/  LDL.LU R0, [R1+0x1a48] ;  /* 0x001a480001007983 */ /* 0x001ea20000300800 */
[----:B------:R-:W-:-:S05]  /*566b0*/  IADD3 R2, P6, R2, UR8, RZ ;  /* 0x0000000802027c10 */ /* 0x000fca000ffde0ff */
        /* <DEDUP_REMOVED lines=31> */
[----:B--2---:R-:W-:-:S05]  /*568b0*/  IADD3.X R0, R0, UR5, RZ, P1, !PT ;  /* 0x0000000500007c10 */ /* 0x004fca0008ffe4ff */
[----:B------:R0:W-:Y:S04]  /*568c0*/  STL [R1+0x1a74], R0 ;  /* 0x001a740001007387 */ /* 0x0001e80000100800 */
[----:B0-----:R-:W2:Y:S02]  /*568d0*/  LDL.LU R0, [R1+0x2050] ;  /* 0x0020500001007983 */ /* 0x001ea40000300800 */
[----:B--2---:R-:W-:-:S05]  /*568e0*/  IADD3 R0, P1, R0, UR8, RZ ;  /* 0x0000000800007c10 */ /* 0x004fca000ff3e0ff */
[----:B------:R0:W-:Y:S04]  /*568f0*/  STL [R1+0x1a48], R0 ;  /* 0x001a480001007387 */ /* 0x0001e80000100800 */
[----:B0-----:R-:W2:Y:S01]  /*56900*/  LDL.LU R0, [R1+0x204c] ;  /* 0x00204c0001007983 */ /* 0x001ea20000300800 */
[----:B----4-:R-:W-:Y:S01]  /*56910*/  IADD3.X R6, R6, UR5, RZ, P3, !PT ;  /* 0x0000000506067c10 */ /* 0x010fe20009ffe4ff */
[----:B---3--:R-:W-:Y:S01]  /*56920*/  IADD3 R20, P3, R20, UR8, RZ ;  /* 0x0000000814147c10 */ /* 0x008fe2000ff7e0ff */
        /* <DEDUP_REMOVED lines=18> */
[----:B--2---:R-:W-:Y:S01]  /*56a50*/  IADD3.X R0, R0, UR5, RZ, P2, !PT ;  /* 0x0000000500007c10 */ /* 0x004fe200097fe4ff */
[----:B------:R-:W-:-:S04]  /*56a60*/  IADD3 R7, P2, R7, UR8, RZ ;  /* 0x0000000807077c10 */ /* 0x000fc8000ff5e0ff */
[----:B------:R0:W-:Y:S01]  /*56a70*/  STL [R1+0x1a6c], R0 ;  /* 0x001a6c0001007387 */ /* 0x0001e20000100800 */
[----:B------:R-:W-:Y:S02]  /*56a80*/  STL [R1+0x1a40], R7 ;  /* 0x001a400701007387 */ /* 0x000fe40000100800 */
[----:B------:R-:W-:Y:S02]  /*56a90*/  STL [R1+0x1a64], R6 ;  /* 0x001a640601007387 */ /* 0x000fe40000100800 */
[----:B------:R-:W-:Y:S01]  /*56aa0*/  STL [R1+0x1a38], R20 ;  /* 0x001a381401007387 */ /* 0x000fe20000100800 */
[----:B------:R-:W-:Y:S01]  /*56ab0*/  STL [R1+0x1a5c], R21 ;  /* 0x001a5c1501007387 */ /* 0x000fe20000100800 */
[----:B------:R-:W-:Y:S02]  /*56ac0*/  STL [R1+0x1a30], R22 ;  /* 0x001a301601007387 */ /* 0x000fe40000100800 */
        /* <DEDUP_REMOVED lines=1342> */
[----:B------:R0:W-:Y:S04]  /*5beb0*/  STL [R1+0x13ac], R0 ;  /* 0x0013ac0001007387 */ /* 0x0001e80000100800 */
[----:B0-----:R0:W5:Y:S01]  /*5bec0*/  LDL.LU R0, [R1+0x1fd8] ;  /* 0x001fd80001007983 */ /* 0x0011620000300800 */
[----:B------:R1:W-:Y:S03]  /*5bed0*/  STL [R1+0x1b38], R6 ;  /* 0x001b380601007387 */ /* 0x0003e60000100800 */
[----:B-1----:R0:W5:Y:S01]  /*5bee0*/  LDL.LU R6, [R1+0x1fd4] ;  /* 0x001fd40001067983 */ /* 0x0021620000300800 */
[----:B------:R1:W-:Y:S03]  /*5bef0*/  STL [R1+0x13a8], R7 ;  /* 0x0013a80701007387 */ /* 0x0003e60000100800 */
[----:B-1----:R0:W5:Y:S01]  /*5bf00*/  LDL.LU R7, [R1+0x1fd0] ;  /* 0x001fd00001077983 */ /* 0x0021620000300800 */
[----:B------:R1:W-:Y:S03]  /*5bf10*/  STL [R1+0x1b40], R28 ;  /* 0x001b401c01007387 */ /* 0x0003e60000100800 */
[----:B-1----:R-:W2:Y:S01]  /*5bf20*/  LDL.LU R28, [R1+0x1fcc] ;  /* 0x001fcc00011c7983 */ /* 0x002ea20000300800 */
[----:B------:R1:W-:Y:S03]  /*5bf30*/  STL [R1+0x13a4], R3 ;  /* 0x0013a40301007387 */ /* 0x0003e60000100800 */
[----:B-1----:R-:W3:Y:S01]  /*5bf40*/  LDL.LU R3, [R1+0x1fc8] ;  /* 0x001fc80001037983 */ /* 0x002ee20000300800 */
[----:B------:R1:W-:Y:S01]  /*5bf50*/  STL [R1+0x1b48], R5 ;  /* 0x001b480501007387 */ /* 0x0003e20000100800 */
[----:B------:R-:W-:-:S02]  /*5bf60*/  IADD3.X R12, R12, UR5, RZ, P3, !PT ;  /* 0x000000050c0c7c10 */ /* 0x000fc40009ffe4ff */
[----:B-1----:R-:W4:Y:S01]  /*5bf70*/  LDL.LU R5, [R1+0x1fc4] ;  /* 0x001fc40001057983 */ /* 0x002f220000300800 */
[----:B------:R1:W-:Y:S01]  /*5bf80*/  STL [R1+0x13a0], R4 ;  /* 0x0013a00401007387 */ /* 0x0003e20000100800 */
[----:B------:R-:W-:Y:S02]  /*5bf90*/  IADD3 R2, P3, R2, UR8, RZ ;  /* 0x0000000802027c10 */ /* 0x000fe4000ff7e0ff */
[----:B-1----:R-:W2:Y:S01]  /*5bfa0*/  LDL.LU R4, [R1+0x1fc0] ;  /* 0x001fc00001047983 */ /* 0x002ea20000300800 */
[----:B------:R1:W-:Y:S03]  /*5bfb0*/  STL [R1+0x1b50], R9 ;  /* 0x001b500901007387 */ /* 0x0003e60000100800 */
[----:B-1----:R0:W5:Y:S01]  /*5bfc0*/  LDL.LU R9, [R1+0x1fbc] ;  /* 0x001fbc0001097983 */ /* 0x0021620000300800 */
        /* <DEDUP_REMOVED lines=11> */
[----:B-1----:R-:W4:Y:S01]  /*5c080*/  LDL.LU R2, [R1+0x1fa4] ;  /* 0x001fa40001027983 */ /* 0x002f220000300800 */
[----:B------:R-:W-:Y:S01]  /*5c090*/  IADD3.X R20, R20, UR5, RZ, P4, !PT ;  /* 0x0000000514147c10 */ /* 0x000fe2000a7fe4ff */
[----:B------:R-:W-:Y:S01]  /*5c0a0*/  IADD3 R21, P4, R21, UR8, RZ ;  /* 0x0000000815157c10 */ /* 0x000fe2000ff9e0ff */
[----:B------:R-:W-:Y:S01]  /*5c0b0*/  IADD3.X R22, R22, UR5, RZ, P5, !PT ;  /* 0x0000000516167c10 */ /* 0x000fe2000affe4ff */
[----:B------:R-:W-:Y:S01]  /*5c0c0*/  IADD3 R23, P5, R23, UR8, RZ ;  /* 0x0000000817177c10 */ /* 0x000fe2000ffbe0ff */
[----:B------:R-:W-:Y:S01]  /*5c0d0*/  IADD3.X R10, R10, UR5, RZ, P6, !PT ;  /* 0x000000050a0a7c10 */ /* 0x000fe2000b7fe4ff */
[----:B------:R-:W-:Y:S01]  /*5c0e0*/  STL [R1+0x1b04], R20 ;  /* 0x001b041401007387 */ /* 0x000fe20000100800 */
[----:B------:R-:W-:Y:S01]  /*5c0f0*/  IADD3 R11, P6, R11, UR8, RZ ;  /* 0x000000080b0b7c10 */ /* 0x000fe2000ffde0ff */
[----:B------:R-:W-:Y:S01]  /*5c100*/  STL [R1+0x1b64], R21 ;  /* 0x001b641501007387 */ /* 0x000fe20000100800 */
[----:B------:R-:W-:Y:S01]  /*5c110*/  IADD3.X R29, R29, UR5, RZ, P1, !PT ;  /* 0x000000051d1d7c10 */ /* 0x000fe20008ffe4ff */
[----:B------:R-:W-:Y:S01]  /*5c120*/  STL [R1+0x1b0c], R22 ;  /* 0x001b0c1601007387 */ /* 0x000fe20000100800 */
[----:B------:R-:W-:Y:S01]  /*5c130*/  IADD3 R14, P1, R14, UR8, RZ ;  /* 0x000000080e0e7c10 */ /* 0x000fe2000ff3e0ff */
[----:B------:R-:W-:Y:S01]  /*5c140*/  STL [R1+0x1b74], R23 ;  /* 0x001b741701007387 */ /* 0x000fe20000100800 */
[----:B------:R-:W-:Y:S01]  /*5c150*/  IADD3.X R15, R15, UR5, RZ, P2, !PT ;  /* 0x000000050f0f7c10 */ /* 0x000fe200097fe4ff */
[----:B------:R-:W-:Y:S01]  /*5c160*/  STL [R1+0x1b14], R10 ;  /* 0x001b140a01007387 */ /* 0x000fe20000100800 */
[----:B------:R-:W-:Y:S01]  /*5c170*/  IADD3 R18, P2, R18, UR8, RZ ;  /* 0x0000000812127c10 */ /* 0x000fe2000ff5e0ff */
[----:B------:R3:W-:Y:S01]  /*5c180*/  STL [R1+0x1b70], R11 ;  /* 0x001b700b01007387 */ /* 0x0007e20000100800 */
[----:B------:R-:W-:Y:S01]  /*5c190*/  IADD3.X R19, R19, UR5, RZ, P3, !PT ;  /* 0x0000000513137c10 */ /* 0x000fe20009ffe4ff */
[----:B------:R1:W-:Y:S01]  /*5c1a0*/  STL [R1+0x1b1c], R29 ;  /* 0x001b1c1d01007387 */ /* 0x0003e20000100800 */
[----:B------:R-:W-:Y:S01]  /*5c1b0*/  IADD3.X R24, R24, UR5, RZ, P4, !PT ;  /* 0x0000000518187c10 */ /* 0x000fe2000a7fe4ff */
[----:B------:R-:W-:Y:S01]  /*5c1c0*/  STL [R1+0x1b6c], R14 ;  /* 0x001b6c0e01007387 */ /* 0x000fe20000100800 */
[----:B------:R-:W-:Y:S01]  /*5c1d0*/  IADD3.X R25, R25, UR5, RZ, P5, !PT ;  /* 0x0000000519197c10 */ /* 0x000fe2000affe4ff */
[----:B------:R-:W-:Y:S01]  /*5c1e0*/  STL [R1+0x1b24], R15 ;  /* 0x001b240f01007387 */ /* 0x000fe20000100800 */
[----:B------:R-:W-:Y:S02]  /*5c1f0*/  STL [R1+0x1b68], R18 ;  /* 0x001b681201007387 */ /* 0x000fe40000100800 */
[----:B------:R-:W-:Y:S02]  /*5c200*/  STL [R1+0x1b2c], R19 ;  /* 0x001b2c1301007387 */ /* 0x000fe40000100800 */
[----:B------:R-:W-:Y:S01]  /*5c210*/  STL [R1+0x1b34], R24 ;  /* 0x001b341801007387 */ /* 0x000fe20000100800 */
[----:B------:R-:W-:Y:S01]  /*5c220*/  STL [R1+0x1b3c], R25 ;  /* 0x001b3c1901007387 */ /* 0x000fe20000100800 */
[----:B------:R-:W-:-:S02]  /*5c230*/  IADD3.X R26, R26, UR5, RZ, P6, !PT ;  /* 0x000000051a1a7c10 */ /* 0x000fc4000b7fe4ff */
[----:B------:R-:W-:Y:S01]  /*5c240*/  IADD3.X R27, R27, UR5, RZ, P1, !PT ;  /* 0x000000051b1b7c10 */ /* 0x000fe20008ffe4ff */
[----:B---3--:R-:W-:Y:S02]  /*5c250*/  IMAD.MOV.U32 R11, RZ, RZ, R3 ;  /* 0x000000ffff0b7224 */ /* 0x008fe400078e0003 */
[----:B--2---:R-:W-:Y:S02]  /*5c260*/  IMAD.MOV.U32 R10, RZ, RZ, R4 ;  /* 0x000000ffff0a7224 */ /* 0x004fe400078e0004 */
[----:B-1----:R-:W-:Y:S02]  /*5c270*/  IMAD.MOV.U32 R29, RZ, RZ, R28 ;  /* 0x000000ffff1d7224 */ /* 0x002fe400078e001c */
[----:B----4-:R-:W-:Y:S01]  /*5c280*/  IMAD.MOV.U32 R28, RZ, RZ, R5 ;  /* 0x000000ffff1c7224 */ /* 0x010fe200078e0005 */
[----:B------:R-:W-:-:S05]  /*5c290*/  IADD3.X R2, R2, UR5, RZ, P2, !PT ;  /* 0x0000000502027c10 */ /* 0x000fca00097fe4ff */
[----:B------:R1:W-:Y:S01]  /*5c2a0*/  STL [R1+0x1b54], R2 ;  /* 0x001b540201007387 */ /* 0x0003e20000100800 */
[----:B------:R0:W-:Y:S02]  /*5c2b0*/  STL [R1+0x1b44], R26 ;  /* 0x001b441a01007387 */ /* 0x0001e40000100800 */
[----:B------:R0:W-:Y:S01]  /*5c2c0*/  STL [R1+0x1b4c], R27 ;  /* 0x001b4c1b01007387 */ /* 0x0001e20000100800 */
[----:B-1----:R-:W1:Y:S01]  /*5c2d0*/  S2R R2, SR_TID.X ;  /* 0x0000000000027919 */ /* 0x002e620000002100 */
[----:B------:R0:W-:Y:S01]  /*5c2e0*/  STL.64 [R1+0xf60], R10 ;  /* 0x000f600a01007387 */ /* 0x0001e20000100a00 */
[----:B-1----:R-:W-:-:S05]  /*5c2f0*/  LOP3.LUT R2, R2, 0x3f, RZ, 0xc0, !PT ;  /* 0x0000003f02027812 */ /* 0x002fca00078ec0ff */
[----:B------:R-:W-:Y:S01]  /*5c300*/  IMAD.SHL.U32 R2, R2, 0x2, RZ ;  /* 0x0000000202027824 */ /* 0x000fe200078e00ff */
[----:B0-----:R-:W-:Y:S01]  /*5c310*/  @!P0 CALL.REL.NOINC `(.L_x_2) ;  /* 0x0000001000008944 */ /* 0x001fe20003c00000 */
[----:B------:R-:W-:Y:S05]  /*5c320*/  BRA `(.L_x_3) ;  /* 0xfffc779000007947 */ /* 0x000fea000383ffff */
.L_x_2:
[----:B------:R-:W2:Y:S04]  /*5c330*/  LDL.LU R28, [R1+0x5a0] ;  /* 0x0005a000011c7983 */ /* 0x000ea80000300800 */
[----:B--2---:R0:W-:Y:S04]  /*5c340*/  STL [R1+0x2378], R28 ;  /* 0x0023781c01007387 */ /* 0x0041e80000100800 */
[----:B0-----:R-:W2:Y:S04]  /*5c350*/  LDL.LU R28, [R1+0x73c] ;  /* 0x00073c00011c7983 */ /* 0x001ea80000300800 */
        /* <DEDUP_REMOVED lines=33> */
[----:B------:R-:W2:Y:S01]  /*5c570*/  LDL.LU R29, [R1+0x734] ;  /* 0x00073400011d7983 */ /* 0x000ea20000300800 */
[----:B0----5:R-:W-:-:S03]  /*5c580*/  IMAD.MOV.U32 R28, RZ, RZ, R7 ;  /* 0x000000ffff1c7224 */ /* 0x021fc600078e0007 */
        /* <DEDUP_REMOVED lines=33> */
[----:B------:R-:W2:Y:S04]  /*5c7a0*/  LDL.LU R2, [R1+0x730] ;  /* 0x0007300001027983 */ /* 0x000ea80000300800 */
[----:B------:R-:W3:Y:S04]  /*5c7b0*/  LDL.LU R0, [R1+0x744] ;  /* 0x0007440001007983 */ /* 0x000ee80000300800 */
[----:B------:R-:W3:Y:S04]  /*5c7c0*/  LDL.LU R5, [R1+0x740] ;  /* 0x0007400001057983 */ /* 0x000ee80000300800 */
[----:B------:R-:W4:Y:S04]  /*5c7d0*/  LDL.LU R4, [R1+0x754] ;  /* 0x0007540001047983 */ /* 0x000f280000300800 */
[----:B------:R-:W4:Y:S04]  /*5c7e0*/  LDL.LU R3, [R1+0x750] ;  /* 0x0007500001037983 */ /* 0x000f280000300800 */
[----:B------:R-:W2:Y:S04]  /*5c7f0*/  LDL.LU R20, [R1+0x5dc] ;  /* 0x0005dc0001147983 */ /* 0x000ea80000300800 */
        /* <DEDUP_REMOVED lines=8> */
[----:B------:R-:W2:Y:S01]  /*5c880*/  LDL.LU R19, [R1+0x5d0] ;  /* 0x0005d00001137983 */ /* 0x000ea20000300800 */
[----:B0-----:R-:W-:-:S03]  /*5c890*/  IMAD.MOV.U32 R29, RZ, RZ, R6 ;  /* 0x000000ffff1d7224 */ /* 0x001fc600078e0006 */
[----:B------:R-:W2:Y:S04]  /*5c8a0*/  LDL.LU R24, [R1+0x9f4] ;  /* 0x0009f40001187983 */ /* 0x000ea80000300800 */
[----:B------:R-:W2:Y:S04]  /*5c8b0*/  LDL.LU R25, [R1+0x9f0] ;  /* 0x0009f00001197983 */ /* 0x000ea80000300800 */
[----:B------:R-:W2:Y:S04]  /*5c8c0*/  LDL.LU R26, [R1+0xa04] ;  /* 0x000a0400011a7983 */ /* 0x000ea80000300800 */
[----:B------:R-:W2:Y:S04]  /*5c8d0*/  LDL.LU R27, [R1+0xa00] ;  /* 0x000a0000011b7983 */ /* 0x000ea80000300800 */
[----:B------:R-:W2:Y:S04]  /*5c8e0*/  LDL.LU R6, [R1+0xa14] ;  /* 0x000a140001067983 */ /* 0x000ea80000300800 */
[----:B------:R-:W2:Y:S04]  /*5c8f0*/  LDL.LU R7, [R1+0xa10] ;  /* 0x000a100001077983 */ /* 0x000ea80000300800 */
[----:B------:R0:W-:Y:S01]  /*5c900*/  STL [R1+0x1fd8], R9 ;  /* 0x001fd80901007387 */ /* 0x0001e20000100800 */
[----:B------:R-:W-:-:S03]  /*5c910*/  F2FP.BF16.PACK_AB R28, R29, R28 ;  /* 0x0000001c1d1c723e */ /* 0x000fc600000010ff */
        /* <DEDUP_REMOVED lines=11> */
[----:B------:R-:W2:Y:S04]  /*5c9d0*/  LDL.LU R29, [R1+0x2400] ;  /* 0x00240000011d7983 */ /* 0x000ea80000300800 */
[----:B------:R0:W-:Y:S04]  /*5c9e0*/  STL [R1+0x3ac], R28 ;  /* 0x0003ac1c01007387 */ /* 0x0001e80000100800 */
[----:B0-----:R-:W2:Y:S02]  /*5c9f0*/  LDL.LU R28, [R1+0x23fc] ;  /* 0x0023fc00011c7983 */ /* 0x001ea40000300800 */
[----:B--2---:R-:W-:-:S02]  /*5ca00*/  F2FP.BF16.PACK_AB R28, R29, R28 ;  /* 0x0000001c1d1c723e */ /* 0x004fc400000010ff */
        /* <DEDUP_REMOVED lines=65> */
[----:B------:R0:W-:Y:S01]  /*5ce20*/  STL [R1+0x368], R16 ;  /* 0x0003681001007387 */ /* 0x0001e20000100800 */
[----:B------:R-:W-:Y:S02]  /*5ce30*/  F2FP.BF16.PACK_AB R2, R29, R2 ;  /* 0x000000021d02723e */ /* 0x000fe400000010ff */
[----:B---3--:R-:W-:Y:S02]  /*5ce40*/  F2FP.BF16.PACK_AB R0, R0, R5 ;  /* 0x000000050000723e */ /* 0x008fe400000010ff */
[----:B----4-:R-:W-:Y:S02]  /*5ce50*/  F2FP.BF16.PACK_AB R3, R4, R3 ;  /* 0x000000030403723e */ /* 0x010fe400000010ff */
[----:B0-----:R-:W-:-:S02]  /*5ce60*/  F2FP.BF16.PACK_AB R16, R17, R12 ;  /* 0x0000000c1110723e */ /* 0x001fc400000010ff */
[----:B------:R-:W-:-:S03]  /*5ce70*/  F2FP.BF16.PACK_AB R12, R13, R8 ;  /* 0x000000080d0c723e */ /* 0x000fc600000010ff */
[----:B------:R-:W-:Y:S04]  /*5ce80*/  STL [R1+0x364], R16 ;  /* 0x0003641001007387 */ /* 0x000fe80000100800 */
[----:B------:R-:W-:Y:S01]  /*5ce90*/  STL [R1+0x360], R12 ;  /* 0x0003600c01007387 */ /* 0x000fe20000100800 */
[----:B--2---:R-:W-:-:S05]  /*5cea0*/  F2FP.BF16.PACK_AB R8, R9, R28 ;  /* 0x0000001c0908723e */ /* 0x004fca00000010ff */
[----:B------:R-:W-:Y:S04]  /*5ceb0*/  STL [R1+0x35c], R8 ;  /* 0x00035c0801007387 */ /* 0x000fe80000100800 */
[----:B------:R0:W-:Y:S04]  /*5cec0*/  STL [R1+0x358], R2 ;  /* 0x0003580201007387 */ /* 0x0001e80000100800 */
[----:B------:R1:W-:Y:S04]  /*5ced0*/  STL [R1+0x354], R0 ;  /* 0x0003540001007387 */ /* 0x0003e80000100800 */
[----:B------:R2:W-:Y:S01]  /*5cee0*/  STL [R1+0x350], R3 ;  /* 0x0003500301007387 */ /* 0x0005e20000100800 */
[----:B0-----:R-:W-:-:S02]  /*5cef0*/  F2FP.BF16.PACK_AB R2, R20, R21 ;  /* 0x000000151402723e */ /* 0x001fc400000010ff */
[----:B-1----:R-:W-:-:S03]  /*5cf00*/  F2FP.BF16.PACK_AB R0, R22, R23 ;  /* 0x000000171600723e */ /* 0x002fc600000010ff */
[----:B------:R0:W-:Y:S01]  /*5cf10*/  STL [R1+0x34c], R2 ;  /* 0x00034c0201007387 */ /* 0x0001e20000100800 */
[----:B--2---:R-:W-:-:S03]  /*5cf20*/  F2FP.BF16.PACK_AB R3, R10, R11 ;  /* 0x0000000b0a03723e */ /* 0x004fc600000010ff */
[----:B------:R1:W-:Y:S04]  /*5cf30*/  STL [R1+0x348], R0 ;  /* 0x0003480001007387 */ /* 0x0003e80000100800 */
[----:B------:R2:W-:Y:S01]  /*5cf40*/  STL [R1+0x344], R3 ;  /* 0x0003440301007387 */ /* 0x0005e20000100800 */
[----:B0-----:R-:W-:Y:S02]  /*5cf50*/  F2FP.BF16.PACK_AB R2, R14, R15 ;  /* 0x0000000f0e02723e */ /* 0x001fe400000010ff */
[----:B-1----:R-:W-:-:S03]  /*5cf60*/  F2FP.BF16.PACK_AB R0, R18, R19 ;  /* 0x000000131200723e */ /* 0x002fc600000010ff */
[----:B------:R0:W-:Y:S01]  /*5cf70*/  STL [R1+0x340], R2 ;  /* 0x0003400201007387 */ /* 0x0001e20000100800 */
[----:B--2---:R-:W-:-:S03]  /*5cf80*/  F2FP.BF16.PACK_AB R3, R24, R25 ;  /* 0x000000191803723e */ /* 0x004fc600000010ff */
[----:B------:R1:W-:Y:S04]  /*5cf90*/  STL [R1+0x32c], R0 ;  /* 0x00032c0001007387 */ /* 0x0003e80000100800 */
[----:B------:R-:W-:Y:S04]  /*5cfa0*/  STL [R1+0x328], R3 ;  /* 0x0003280301007387 */ /* 0x000fe80000100800 */
[----:B------:R-:W2:Y:S01]  /*5cfb0*/  LDL.LU R16, [R1+0xb58] ;  /* 0x000b580001107983 */ /* 0x000ea20000300800 */
[----:B0-----:R-:W-:Y:S02]  /*5cfc0*/  F2FP.BF16.PACK_AB R2, R26, R27 ;  /* 0x0000001b1a02723e */ /* 0x001fe400000010ff */
[----:B-1----:R-:W-:-:S03]  /*5cfd0*/  F2FP.BF16.PACK_AB R0, R6, R7 ;  /* 0x000000070600723e */ /* 0x002fc600000010ff */
        /* <DEDUP_REMOVED lines=36> */
[----:B------:R-:W3:Y:S04]  /*5d220*/  LDL.LU R17, [R1+0xb6c] ;  /* 0x000b6c0001117983 */ /* 0x000ee80000300800 */
[----:B---3--:R0:W-:Y:S04]  /*5d230*/  STL [R1+0x22ec], R17 ;  /* 0x0022ec1101007387 */ /* 0x0081e80000100800 */
[----:B0-----:R-:W3:Y:S04]  /*5d240*/  LDL.LU R17, [R1+0xb5c] ;  /* 0x000b5c0001117983 */ /* 0x001ee80000300800 */
        /* <DEDUP_REMOVED lines=33> */
[----:B0-----:R-:W2:Y:S04]  /*5d460*/  LDL.LU R17, [R1+0x8ec] ;  /* 0x0008ec0001117983 */ /* 0x001ea80000300800 */
[----:B------:R-:W3:Y:S04]  /*5d470*/  LDL.LU R12, [R1+0xb68] ;  /* 0x000b6800010c7983 */ /* 0x000ee80000300800 */
[----:B------:R-:W4:Y:S04]  /*5d480*/  LDL.LU R13, [R1+0xb7c] ;  /* 0x000b7c00010d7983 */ /* 0x000f280000300800 */
[----:B------:R-:W4:Y:S04]  /*5d490*/  LDL.LU R8, [R1+0xb78] ;  /* 0x000b780001087983 */ /* 0x000f280000300800 */
        /* <DEDUP_REMOVED lines=24> */
[----:B--2---:R-:W-:-:S03]  /*5d620*/  F2FP.BF16.PACK_AB R16, R17, R16 ;  /* 0x000000101110723e */ /* 0x004fc600000010ff */
        /* <DEDUP_REMOVED lines=70> */
[----:B---3--:R-:W-:Y:S02]  /*5da90*/  F2FP.BF16.PACK_AB R2, R29, R2 ;  /* 0x000000021d02723e */ /* 0x008fe400000010ff */
[----:B------:R-:W-:Y:S02]  /*5daa0*/  F2FP.BF16.PACK_AB R0, R0, R5 ;  /* 0x000000050000723e */ /* 0x000fe400000010ff */
[----:B------:R-:W-:Y:S02]  /*5dab0*/  F2FP.BF16.PACK_AB R3, R4, R3 ;  /* 0x000000030403723e */ /* 0x000fe400000010ff */
[----:B--2---:R-:W-:-:S02]  /*5dac0*/  F2FP.BF16.PACK_AB R16, R17, R12 ;  /* 0x0000000c1110723e */ /* 0x004fc400000010ff */
[----:B----4-:R-:W-:Y:S02]  /*5dad0*/  F2FP.BF16.PACK_AB R12, R13, R8 ;  /* 0x000000080d0c723e */ /* 0x010fe400000010ff */
[----:B------:R-:W-:Y:S01]  /*5dae0*/  F2FP.BF16.PACK_AB R8, R9, R28 ;  /* 0x0000001c0908723e */ /* 0x000fe200000010ff */
[----:B------:R-:W-:Y:S04]  /*5daf0*/  STL [R1+0x2d4], R16 ;  /* 0x0002d41001007387 */ /* 0x000fe80000100800 */
[----:B------:R-:W-:Y:S04]  /*5db00*/  STL [R1+0x2d0], R12 ;  /* 0x0002d00c01007387 */ /* 0x000fe80000100800 */
        /* <DEDUP_REMOVED lines=774> */
[----:B------:R-:W2:Y:S03]  /*60b70*/  LDL.LU R17, [R1+0x20cc] ;  /* 0x0020cc0001117983 */ /* 0x000ea60000300800 */
[----:B------:R0:W-:Y:S02]  /*60b80*/  STL [R1+0xe0], R16 ;  /* 0x0000e01001007387 */ /* 0x0001e40000100800 */
[----:B0-----:R-:W2:Y:S02]  /*60b90*/  LDL.LU R16, [R1+0x20c8] ;  /* 0x0020c80001107983 */ /* 0x001ea40000300800 */
[----:B--2---:R-:W-:Y:S02]  /*60ba0*/  F2FP.BF16.PACK_AB R16, R17, R16 ;  /* 0x000000101110723e */ /* 0x004fe400000010ff */
[----:B------:R-:W2:Y:S03]  /*60bb0*/  LDL.LU R17, [R1+0x20c4] ;  /* 0x0020c40001117983 */ /* 0x000ea60000300800 */
[----:B------:R0:W-:Y:S02]  /*60bc0*/  STL [R1+0xdc], R16 ;  /* 0x0000dc1001007387 */ /* 0x0001e40000100800 */
[----:B0-----:R-:W2:Y:S02]  /*60bd0*/  LDL.LU R16, [R1+0x20c0] ;  /* 0x0020c00001107983 */ /* 0x001ea40000300800 */
[----:B--2---:R-:W-:-:S02]  /*60be0*/  F2FP.BF16.PACK_AB R16, R17, R16 ;  /* 0x000000101110723e */ /* 0x004fc400000010ff */
[----:B------:R-:W2:Y:S03]  /*60bf0*/  LDL.LU R17, [R1+0x20bc] ;  /* 0x0020bc0001117983 */ /* 0x000ea60000300800 */
[----:B------:R2:W-:Y:S01]  /*60c00*/  STL [R1+0xd8], R16 ;  /* 0x0000d81001007387 */ /* 0x0005e20000100800 */
[----:B---3--:R-:W-:Y:S02]  /*60c10*/  F2FP.BF16.PACK_AB R2, R29, R2 ;  /* 0x000000021d02723e */ /* 0x008fe400000010ff */
[----:B------:R-:W-:Y:S02]  /*60c20*/  F2FP.BF16.PACK_AB R0, R0, R5 ;  /* 0x000000050000723e */ /* 0x000fe400000010ff */
[----:B------:R-:W-:Y:S02]  /*60c30*/  F2FP.BF16.PACK_AB R3, R4, R3 ;  /* 0x000000030403723e */ /* 0x000fe400000010ff */
[----:B--2---:R-:W-:Y:S01]  /*60c40*/  F2FP.BF16.PACK_AB R16, R17, R12 ;  /* 0x0000000c1110723e */ /* 0x004fe200000010ff */
[----:B----4-:R-:W-:Y:S01]  /*60c50*/  F2FP.BF16.PACK_AB R12, R13, R8 ;  /* 0x000000080d0c723e */ /* 0x010fe200000010ff */
[----:B------:R-:W-:-:S03]  /*60c60*/  F2FP.BF16.PACK_AB R8, R9, R28 ;  /* 0x0000001c0908723e */ /* 0x000fc600000010ff */
[----:B------:R-:W-:Y:S01]  /*60c70*/  STL [R1+0xd4], R16 ;  /* 0x0000d41001007387 */ /* 0x000fe20000100800 */
[----:B------:R-:W-:Y:S02]  /*60c80*/  STL [R1+0xd0], R12 ;  /* 0x0000d00c01007387 */ /* 0x000fe40000100800 */
[----:B------:R-:W-:Y:S02]  /*60c90*/  STL [R1+0xcc], R8 ;  /* 0x0000cc0801007387 */ /* 0x000fe40000100800 */
[----:B------:R0:W-:Y:S01]  /*60ca0*/  STL [R1+0xc8], R2 ;  /* 0x0000c80201007387 */ /* 0x0001e20000100800 */
[----:B------:R1:W-:Y:S01]  /*60cb0*/  STL [R1+0xc4], R0 ;  /* 0x0000c40001007387 */ /* 0x0003e20000100800 */
[----:B------:R2:W-:Y:S01]  /*60cc0*/  STL [R1+0xc0], R3 ;  /* 0x0000c00301007387 */ /* 0x0005e20000100800 */
[----:B0-----:R-:W-:Y:S02]  /*60cd0*/  F2FP.BF16.PACK_AB R2, R20, R21 ;  /* 0x000000151402723e */ /* 0x001fe400000010ff */
[----:B-1----:R-:W-:-:S02]  /*60ce0*/  F2FP.BF16.PACK_AB R0, R22, R23 ;  /* 0x000000171600723e */ /* 0x002fc400000010ff */
[----:B--2---:R-:W-:Y:S01]  /*60cf0*/  F2FP.BF16.PACK_AB R3, R10, R11 ;  /* 0x0000000b0a03723e */ /* 0x004fe200000010ff */
[----:B------:R0:W-:Y:S02]  /*60d00*/  STL [R1+0xbc], R2 ;  /* 0x0000bc0201007387 */ /* 0x0001e40000100800 */
[----:B------:R1:W-:Y:S02]  /*60d10*/  STL [R1+0xb8], R0 ;  /* 0x0000b80001007387 */ /* 0x0003e40000100800 */
[----:B------:R2:W-:Y:S01]  /*60d20*/  STL [R1+0xb4], R3 ;  /* 0x0000b40301007387 */ /* 0x0005e20000100800 */
[----:B0-----:R-:W-:Y:S02]  /*60d30*/  F2FP.BF16.PACK_AB R2, R14, R15 ;  /* 0x0000000f0e02723e */ /* 0x001fe400000010ff */
[----:B-1----:R-:W-:Y:S02]  /*60d40*/  F2FP.BF16.PACK_AB R0, R18, R19 ;  /* 0x000000131200723e */ /* 0x002fe400000010ff */
[----:B--2---:R-:W-:Y:S01]  /*60d50*/  F2FP.BF16.PACK_AB R3, R24, R25 ;  /* 0x000000191803723e */ /* 0x004fe200000010ff */
[----:B------:R0:W-:Y:S02]  /*60d60*/  STL [R1+0xb0], R2 ;  /* 0x0000b00201007387 */ /* 0x0001e40000100800 */
[----:B------:R1:W-:Y:S02]  /*60d70*/  STL [R1+0xac], R0 ;  /* 0x0000ac0001007387 */ /* 0x0003e40000100800 */
[----:B------:R-:W-:Y:S02]  /*60d80*/  STL [R1+0xa8], R3 ;  /* 0x0000a80301007387 */ /* 0x000fe40000100800 */
[----:B------:R-:W2:Y:S01]  /*60d90*/  LDL.LU R16, [R1+0xdf8] ;  /* 0x000df80001107983 */ /* 0x000ea20000300800 */
[----:B0-----:R-:W-:-:S02]  /*60da0*/  F2FP.BF16.PACK_AB R2, R26, R27 ;  /* 0x0000001b1a02723e */ /* 0x001fc400000010ff */
[----:B-1----:R-:W-:-:S03]  /*60db0*/  F2FP.BF16.PACK_AB R0, R6, R7 ;  /* 0x000000070600723e */ /* 0x002fc600000010ff */
[----:B------:R-:W-:Y:S04]  /*60dc0*/  STL [R1+0xa4], R2 ;  /* 0x0000a40201007387 */ /* 0x000fe80000100800 */
[----:B--2---:R0:W-:Y:S01]  /*60dd0*/  STL [R1+0x2034], R16 ;  /* 0x0020341001007387 */ /* 0x0041e20000100800 */
[----:B------:R-:W-:Y:S03]  /*60de0*/  STL [R1+0xa0], R0 ;  /* 0x0000a00001007387 */ /* 0x000fe60000100800 */
        /* <DEDUP_REMOVED lines=32> */
[----:B0-----:R-:W2:Y:S01]  /*60ff0*/  LDL.LU R16, [R1+0xce8] ;  /* 0x000ce80001107983 */ /* 0x001ea20000300800 */
[----:B------:R-:W3:Y:S03]  /*61000*/  LDL.LU R17, [R1+0xe0c] ;  /* 0x000e0c0001117983 */ /* 0x000ee60000300800 */
        /* <DEDUP_REMOVED lines=35> */
[----:B0-----:R-:W2:Y:S01]  /*61240*/  LDL.LU R17, [R1+0xcec] ;  /* 0x000cec0001117983 */ /* 0x001ea20000300800 */
[----:B------:R-:W3:Y:S02]  /*61250*/  LDL.LU R12, [R1+0xe08] ;  /* 0x000e0800010c7983 */ /* 0x000ee40000300800 */
[----:B------:R-:W4:Y:S02]  /*61260*/  LDL.LU R13, [R1+0xe1c] ;  /* 0x000e1c00010d7983 */ /* 0x000f240000300800 */
[----:B------:R-:W4:Y:S01]  /*61270*/  LDL.LU R8, [R1+0xe18] ;  /* 0x000e180001087983 */ /* 0x000f220000300800 */
        /* <DEDUP_REMOVED lines=94> */
[----:B------:R2:W-:Y:S01]  /*61860*/  STL [R1+0x58], R16 ;  /* 0x0000581001007387 */ /* 0x0005e20000100800 */
[----:B---3--:R-:W-:-:S02]  /*61870*/  F2FP.BF16.PACK_AB R2, R29, R2 ;  /* 0x000000021d02723e */ /* 0x008fc400000010ff */
        /* <DEDUP_REMOVED lines=20> */
[----:B------:R-:W-:Y:S02]  /*619c0*/  STL [R1+0x30], R2 ;  /* 0x0000300201007387 */ /* 0x000fe40000100800 */
[----:B------:R0:W-:Y:S02]  /*619d0*/  STL [R1+0x2c], R0 ;  /* 0x00002c0001007387 */ /* 0x0001e40000100800 */
[----:B------:R-:W-:Y:S01]  /*619e0*/  STL [R1+0x28], R3 ;  /* 0x0000280301007387 */ /* 0x000fe20000100800 */
[----:B0-----:R-:W-:-:S02]  /*619f0*/  F2FP.BF16.PACK_AB R0, R6, R7 ;  /* 0x000000070600723e */ /* 0x001fc400000010ff */
[----:B------:R-:W2:Y:S01]  /*61a00*/  LDL.LU R7, [R1+0xea8] ;  /* 0x000ea80001077983 */ /* 0x000ea20000300800 */
[----:B------:R-:W-:-:S05]  /*61a10*/  F2FP.BF16.PACK_AB R2, R26, R27 ;  /* 0x0000001b1a02723e */ /* 0x000fca00000010ff */
        /* <DEDUP_REMOVED lines=37> */
[----:B------:R-:W3:Y:S03]  /*61c70*/  LDL.LU R5, [R1+0xec8] ;  /* 0x000ec80001057983 */ /* 0x000ee60000300800 */
[----:B---3--:R0:W-:Y:S04]  /*61c80*/  STL [R1+0x1fe8], R5 ;  /* 0x001fe80501007387 */ /* 0x0081e80000100800 */
[----:B0-----:R-:W3:Y:S01]  /*61c90*/  LDL.LU R5, [R1+0xebc] ;  /* 0x000ebc0001057983 */ /* 0x001ee20000300800 */
[----:B------:R-:W4:Y:S03]  /*61ca0*/  LDL.LU R4, [R1+0xed8] ;  /* 0x000ed80001047983 */ /* 0x000f260000300800 */
[----:B----4-:R0:W-:Y:S04]  /*61cb0*/  STL [R1+0x1fe4], R4 ;  /* 0x001fe40401007387 */ /* 0x0101e80000100800 */
[----:B0-----:R-:W4:Y:S01]  /*61cc0*/  LDL.LU R4, [R1+0xecc] ;  /* 0x000ecc0001047983 */ /* 0x001f220000300800 */
[----:B------:R-:W2:Y:S03]  /*61cd0*/  LDL.LU R11, [R1+0xea0] ;  /* 0x000ea000010b7983 */ /* 0x000ea60000300800 */
[----:B--2---:R0:W-:Y:S04]  /*61ce0*/  STL [R1+0x1fe0], R11 ;  /* 0x001fe00b01007387 */ /* 0x0041e80000100800 */
[----:B0-----:R-:W2:Y:S01]  /*61cf0*/  LDL.LU R11, [R1+0xedc] ;  /* 0x000edc00010b7983 */ /* 0x001ea20000300800 */
[----:B------:R-:W2:Y:S03]  /*61d00*/  LDL.LU R9, [R1+0xeb4] ;  /* 0x000eb40001097983 */ /* 0x000ea60000300800 */
[----:B--2---:R0:W-:Y:S04]  /*61d10*/  STL [R1+0x1fdc], R9 ;  /* 0x001fdc0901007387 */ /* 0x0041e80000100800 */
[----:B0-----:R-:W2:Y:S01]  /*61d20*/  LDL.LU R9, [R1+0xea4] ;  /* 0x000ea40001097983 */ /* 0x001ea20000300800 */
[----:B------:R-:W2:Y:S02]  /*61d30*/  LDL.LU R10, [R1+0xeb0] ;  /* 0x000eb000010a7983 */ /* 0x000ea40000300800 */
[----:B------:R-:W2:Y:S02]  /*61d40*/  LDL.LU R8, [R1+0xec4] ;  /* 0x000ec40001087983 */ /* 0x000ea40000300800 */
[----:B------:R-:W2:Y:S02]  /*61d50*/  LDL.LU R15, [R1+0xee8] ;  /* 0x000ee800010f7983 */ /* 0x000ea40000300800 */
        /* <DEDUP_REMOVED lines=21> */
[----:B------:R-:W2:Y:S03]  /*61eb0*/  LDL.LU R21, [R1+0xf48] ;  /* 0x000f480001157983 */ /* 0x000ea60000300800 */
[----:B--2---:R0:W-:Y:S04]  /*61ec0*/  STL [R1+0x1fa8], R21 ;  /* 0x001fa81501007387 */ /* 0x0041e80000100800 */
[----:B0-----:R-:W2:Y:S01]  /*61ed0*/  LDL.LU R21, [R1+0xf3c] ;  /* 0x000f3c0001157983 */ /* 0x001ea20000300800 */
[----:B------:R-:W2:Y:S01]  /*61ee0*/  LDL.LU R28, [R1+0xf5c] ;  /* 0x000f5c00011c7983 */ /* 0x000ea20000300800 */
[----:B------:R-:W-:-:S02]  /*61ef0*/  F2FP.BF16.PACK_AB R7, R6, R7 ;  /* 0x000000070607723e */ /* 0x000fc400000010ff */
[----:B--2---:R0:W-:Y:S04]  /*61f00*/  STL [R1+0x1fa4], R28 ;  /* 0x001fa41c01007387 */ /* 0x0041e80000100800 */
        /* <DEDUP_REMOVED lines=39> */
[----:B------:R0:W-:Y:S02]  /*62180*/  STL [R1], R7 ;  /* 0x0000000701007387 */ /* 0x0001e40000100800 */
[----:B0-----:R-:W2:Y:S02]  /*62190*/  LDL.LU R7, [R1+0x1ff0] ;  /* 0x001ff00001077983 */ /* 0x001ea40000300800 */
[----:B--2---:R-:W-:Y:S02]  /*621a0*/  F2FP.BF16.PACK_AB R7, R6, R7 ;  /* 0x000000070607723e */ /* 0x004fe400000010ff */
[----:B------:R-:W3:Y:S02]  /*621b0*/  LDL.LU R6, [R1+0x1fec] ;  /* 0x001fec0001067983 */ /* 0x000ee40000300800 */
[----:B---3--:R-:W-:-:S02]  /*621c0*/  F2FP.BF16.PACK_AB R6, R5, R6 ;  /* 0x000000060506723e */ /* 0x008fc400000010ff */
[----:B------:R-:W4:Y:S02]  /*621d0*/  LDL.LU R5, [R1+0x1fe8] ;  /* 0x001fe80001057983 */ /* 0x000f240000300800 */
[----:B----4-:R-:W-:Y:S02]  /*621e0*/  F2FP.BF16.PACK_AB R5, R4, R5 ;  /* 0x000000050405723e */ /* 0x010fe400000010ff */
[----:B------:R-:W2:Y:S02]  /*621f0*/  LDL.LU R4, [R1+0x1fe4] ;  /* 0x001fe40001047983 */ /* 0x000ea40000300800 */
[----:B--2---:R-:W-:Y:S02]  /*62200*/  F2FP.BF16.PACK_AB R4, R11, R4 ;  /* 0x000000040b04723e */ /* 0x004fe400000010ff */
[----:B------:R-:W2:Y:S02]  /*62210*/  LDL.LU R11, [R1+0x1fe0] ;  /* 0x001fe000010b7983 */ /* 0x000ea40000300800 */
[----:B--2---:R-:W-:-:S02]  /*62220*/  F2FP.BF16.PACK_AB R11, R9, R11 ;  /* 0x0000000b090b723e */ /* 0x004fc400000010ff */
[----:B------:R-:W2:Y:S02]  /*62230*/  LDL.LU R9, [R1+0x1fdc] ;  /* 0x001fdc0001097983 */ /* 0x000ea40000300800 */
[----:B--2---:R-:W-:Y:S02]  /*62240*/  F2FP.BF16.PACK_AB R10, R9, R10 ;  /* 0x0000000a090a723e */ /* 0x004fe400000010ff */
        /* <DEDUP_REMOVED lines=26> */
[----:B------:R-:W2:Y:S01]  /*623f0*/  LDL.LU R28, [R1+0x1fa4] ;  /* 0x001fa400011c7983 */ /* 0x000ea20000300800 */
[----:B------:R-:W-:Y:S02]  /*62400*/  F2FP.BF16.PACK_AB R27, R29, R27 ;  /* 0x0000001b1d1b723e */ /* 0x000fe400000010ff */
[----:B------:R-:W-:-:S02]  /*62410*/  F2FP.BF16.PACK_AB R26, R2, R26 ;  /* 0x0000001a021a723e */ /* 0x000fc400000010ff */
[----:B------:R-:W-:Y:S02]  /*62420*/  F2FP.BF16.PACK_AB R25, R0, R25 ;  /* 0x000000190019723e */ /* 0x000fe400000010ff */
[----:B------:R-:W-:Y:S02]  /*62430*/  F2FP.BF16.PACK_AB R24, R3, R24 ;  /* 0x000000180318723e */ /* 0x000fe400000010ff */
[----:B--2---:R-:W-:Y:S02]  /*62440*/  F2FP.BF16.PACK_AB R20, R28, R20 ;  /* 0x000000141c14723e */ /* 0x004fe400000010ff */
.L_x_1:
[----:B------:R-:W2:Y:S04]  /*62450*/  LDL.LU R28, [R1+0x1ba8] ;  /* 0x001ba800011c7983 */ /* 0x000ea80000300800 */
[----:B------:R-:W3:Y:S04]  /*62460*/  LDL.LU R3, [R1+0x1ba4] ;  /* 0x001ba40001037983 */ /* 0x000ee80000300800 */
[----:B------:R-:W1:Y:S04]  /*62470*/  S2R R2, SR_TID.X ;  /* 0x0000000000027919 */ /* 0x000e680000002100 */
[----:B0-----:R-:W0:Y:S02]  /*62480*/  S2R R0, SR_TID.X ;  /* 0x0000000000007919 */ /* 0x001e240000002100 */
[----:B0-----:R-:W-:-:S02]  /*62490*/  LOP3.LUT R0, R0, 0x3f, RZ, 0xc0, !PT ;  /* 0x0000003f00007812 */ /* 0x001fc400078ec0ff */
[----:B------:R-:W-:Y:S04]  /*624a0*/  STL [R1+0x2038], R29 ;  /* 0x0020381d01007387 */ /* 0x000fe80000100800 */
[----:B------:R-:W-:Y:S04]  /*624b0*/  STL [R1+0x203c], R26 ;  /* 0x00203c1a01007387 */ /* 0x000fe80000100800 */
[----:B------:R-:W-:Y:S04]  /*624c0*/  STL [R1+0x22a8], R22 ;  /* 0x0022a81601007387 */ /* 0x000fe80000100800 */
[----:B------:R-:W-:Y:S01]  /*624d0*/  BAR.SYNC.DEFER_BLOCKING 0x0 ;  /* 0x0000000000007b1d */ /* 0x000fe20000010000 */
[----:B--2---:R-:W-:Y:S01]  /*624e0*/  ISETP.GE.AND P1, PT, R28, c[0x0][0x17c], PT ;  /* 0x00005f001c007a0c */ /* 0x004fe20003f26270 */
[----:B-1----:R-:W-:-:S05]  /*624f0*/  IMAD.SHL.U32 R28, R2, 0x400, RZ ;  /* 0x00000400021c7824 */ /* 0x002fca00078e00ff */
[----:B------:R-:W-:-:S05]  /*62500*/  LOP3.LUT R28, R28, 0x1800, RZ, 0xc0, !PT ;  /* 0x000018001c1c7812 */ /* 0x000fca00078ec0ff */
[----:B------:R-:W-:Y:S02]  /*62510*/  IMAD R28, R0, 0x10, R28 ;  /* 0x00000010001c7824 */ /* 0x000fe400078e021c */
[C---:B------:R-:W-:Y:S02]  /*62520*/  IMAD.SHL.U32 R0, R2.reuse, 0x100, RZ ;  /* 0x0000010002007824 */ /* 0x040fe400078e00ff */
[----:B------:R-:W-:-:S03]  /*62530*/  IMAD.SHL.U32 R2, R2, 0x4, RZ ;  /* 0x0000000402027824 */ /* 0x000fc600078e00ff */
[----:B------:R-:W-:-:S04]  /*62540*/  LOP3.LUT R0, R0, 0x1800, RZ, 0xc0, !PT ;  /* 0x0000180000007812 */ /* 0x000fc800078ec0ff */
[----:B---3--:R-:W-:-:S04]  /*62550*/  LOP3.LUT R0, R0, 0x460, R3, 0xf8, !PT ;  /* 0x0000046000007812 */ /* 0x008fc800078ef803 */
[----:B------:R-:W-:-:S05]  /*62560*/  LOP3.LUT R0, R0, 0x70, R2, 0x78, !PT ;  /* 0x0000007000007812 */ /* 0x000fca00078e7802 */
[----:B------:R0:W-:Y:S04]  /*62570*/  STS.128 [R0+0x100], R16 ;  /* 0x0001001000007388 */ /* 0x0001e80000000c00 */
[----:B0-----:R-:W2:Y:S04]  /*62580*/  LDL.LU R16, [R1+0x90] ;  /* 0x0000900001107983 */ /* 0x001ea80000300800 */
[----:B------:R-:W2:Y:S04]  /*62590*/  LDL.LU R17, [R1+0x94] ;  /* 0x0000940001117983 */ /* 0x000ea80000300800 */
[----:B------:R-:W3:Y:S04]  /*625a0*/  LDL.LU R18, [R1+0x98] ;  /* 0x0000980001127983 */ /* 0x000ee80000300800 */
[----:B------:R-:W3:Y:S04]  /*625b0*/  LDL.LU R19, [R1+0x9c] ;  /* 0x00009c0001137983 */ /* 0x000ee80000300800 */
[----:B------:R0:W-:Y:S04]  /*625c0*/  STS.128 [R0+0x80], R20 ;  /* 0x0000801400007388 */ /* 0x0001e80000000c00 */
[----:B---3--:R-:W-:Y:S04]  /*625d0*/  STL.64 [R1+0x22b8], R18 ;  /* 0x0022b81201007387 */ /* 0x008fe80000100a00 */
[----:B--2---:R1:W-:Y:S04]  /*625e0*/  STL.64 [R1+0x22b0], R16 ;  /* 0x0022b01001007387 */ /* 0x0043e80000100a00 */
[----:B0-----:R-:W2:Y:S04]  /*625f0*/  LDL.LU R20, [R1+0x60] ;  /* 0x0000600001147983 */ /* 0x001ea80000300800 */
[----:B------:R-:W2:Y:S04]  /*62600*/  LDL.LU R21, [R1+0x64] ;  /* 0x0000640001157983 */ /* 0x000ea80000300800 */
[----:B------:R-:W3:Y:S04]  /*62610*/  LDL.LU R22, [R1+0x68] ;  /* 0x0000680001167983 */ /* 0x000ee80000300800 */
[----:B------:R-:W3:Y:S04]  /*62620*/  LDL.LU R23, [R1+0x6c] ;  /* 0x00006c0001177983 */ /* 0x000ee80000300800 */
[----:B---3--:R-:W-:Y:S04]  /*62630*/  STL.64 [R1+0x22c8], R22 ;  /* 0x0022c81601007387 */ /* 0x008fe80000100a00 */
[----:B--2---:R-:W-:Y:S04]  /*62640*/  STL.64 [R1+0x22c0], R20 ;  /* 0x0022c01401007387 */ /* 0x004fe80000100a00 */
[----:B-1----:R-:W2:Y:S04]  /*62650*/  LDL.LU R16, [R1+0x50] ;  /* 0x0000500001107983 */ /* 0x002ea80000300800 */
[----:B------:R-:W2:Y:S04]  /*62660*/  LDL.LU R17, [R1+0x54] ;  /* 0x0000540001117983 */ /* 0x000ea80000300800 */
[----:B------:R-:W3:Y:S04]  /*62670*/  LDL.LU R18, [R1+0x58] ;  /* 0x0000580001127983 */ /* 0x000ee80000300800 */
[----:B------:R-:W3:Y:S04]  /*62680*/  LDL.LU R19, [R1+0x5c] ;  /* 0x00005c0001137983 */ /* 0x000ee80000300800 */
[----:B------:R0:W-:Y:S04]  /*62690*/  STS.128 [R0], R24 ;  /* 0x0000001800007388 */ /* 0x0001e80000000c00 */
[----:B0-----:R-:W4:Y:S04]  /*626a0*/  LDL.LU R24, [R1+0x10] ;  /* 0x0000100001187983 */ /* 0x001f280000300800 */
[----:B------:R-:W4:Y:S04]  /*626b0*/  LDL.LU R25, [R1+0x14] ;  /* 0x0000140001197983 */ /* 0x000f280000300800 */
[----:B------:R-:W4:Y:S04]  /*626c0*/  LDL.LU R26, [R1+0x18] ;  /* 0x00001800011a7983 */ /* 0x000f280000300800 */
[----:B------:R-:W4:Y:S04]  /*626d0*/  LDL.LU R27, [R1+0x1c] ;  /* 0x00001c00011b7983 */ /* 0x000f280000300800 */
[----:B---3--:R-:W-:Y:S04]  /*626e0*/  STL.64 [R1+0x22d8], R18 ;  /* 0x0022d81201007387 */ /* 0x008fe80000100a00 */
[----:B--2---:R-:W-:Y:S04]  /*626f0*/  STL.64 [R1+0x22d0], R16 ;  /* 0x0022d01001007387 */ /* 0x004fe80000100a00 */
[----:B------:R-:W2:Y:S04]  /*62700*/  LDL.LU R20, [R1+0x40] ;  /* 0x0000400001147983 */ /* 0x000ea80000300800 */
[----:B------:R-:W2:Y:S04]  /*62710*/  LDL.LU R21, [R1+0x44] ;  /* 0x0000440001157983 */ /* 0x000ea80000300800 */
[----:B------:R-:W3:Y:S04]  /*62720*/  LDL.LU R22, [R1+0x48] ;  /* 0x0000480001167983 */ /* 0x000ee80000300800 */
[----:B------:R-:W3:Y:S04]  /*62730*/  LDL.LU R23, [R1+0x4c] ;  /* 0x00004c0001177983 */ /* 0x000ee80000300800 */
[----:B---3--:R-:W-:Y:S04]  /*62740*/  STL.64 [R1+0x22e8], R22 ;  /* 0x0022e81601007387 */ /* 0x008fe80000100a00 */
[----:B--2---:R0:W-:Y:S04]  /*62750*/  STL.64 [R1+0x22e0], R20 ;  /* 0x0022e01401007387 */ /* 0x0041e80000100a00 */
[----:B0-----:R-:W2:Y:S04]  /*62760*/  LDL.LU R20, [R1+0x20] ;  /* 0x0000200001147983 */ /* 0x001ea80000300800 */
[----:B------:R-:W2:Y:S04]  /*62770*/  LDL.LU R21, [R1+0x24] ;  /* 0x0000240001157983 */ /* 0x000ea80000300800 */
[----:B------:R-:W3:Y:S04]  /*62780*/  LDL.LU R22, [R1+0x28] ;  /* 0x0000280001167983 */ /* 0x000ee80000300800 */
[----:B------:R-:W3:Y:S04]  /*62790*/  LDL.LU R23, [R1+0x2c] ;  /* 0x00002c0001177983 */ /* 0x000ee80000300800 */
[----:B------:R-:W5:Y:S04]  /*627a0*/  LDL.LU R2, [R1+0x1bac] ;  /* 0x001bac0001027983 */ /* 0x000f680000300800 */
[----:B---3--:R-:W-:Y:S04]  /*627b0*/  STL.64 [R1+0x22f8], R22 ;  /* 0x0022f81601007387 */ /* 0x008fe80000100a00 */
[----:B--2---:R0:W-:Y:S04]  /*627c0*/  STL.64 [R1+0x22f0], R20 ;  /* 0x0022f01401007387 */ /* 0x0041e80000100a00 */
[----:B0-----:R-:W2:Y:S04]  /*627d0*/  LDL.LU R20, [R1] ;  /* 0x0000000001147983 */ /* 0x001ea80000300800 */
[----:B------:R-:W2:Y:S04]  /*627e0*/  LDL.LU R21, [R1+0x4] ;  /* 0x0000040001157983 */ /* 0x000ea80000300800 */
[----:B------:R-:W2:Y:S04]  /*627f0*/  LDL.LU R22, [R1+0x8] ;  /* 0x0000080001167983 */ /* 0x000ea80000300800 */
[----:B------:R-:W2:Y:S04]  /*62800*/  LDL.LU R23, [R1+0xc] ;  /* 0x00000c0001177983 */ /* 0x000ea80000300800 */
[----:B------:R0:W-:Y:S04]  /*62810*/  STS.128 [R0+0x180], R12 ;  /* 0x0001800c00007388 */ /* 0x0001e80000000c00 */
[----:B------:R-:W-:Y:S04]  /*62820*/  STS.128 [R0+0x200], R8 ;  /* 0x0002000800007388 */ /* 0x000fe80000000c00 */
[----:B------:R1:W-:Y:S04]  /*62830*/  STS.128 [R0+0x280], R4 ;  /* 0x0002800400007388 */ /* 0x0003e80000000c00 */
[----:B----4-:R-:W-:Y:S04]  /*62840*/  STS.128 [R0+0x380], R24 ;  /* 0x0003801800007388 */ /* 0x010fe80000000c00 */
[----:B------:R-:W3:Y:S04]  /*62850*/  LDL.LU R16, [R1+0x30] ;  /* 0x0000300001107983 */ /* 0x000ee80000300800 */
[----:B------:R-:W3:Y:S04]  /*62860*/  LDL.LU R17, [R1+0x34] ;  /* 0x0000340001117983 */ /* 0x000ee80000300800 */
[----:B------:R-:W3:Y:S04]  /*62870*/  LDL.LU R18, [R1+0x38] ;  /* 0x0000380001127983 */ /* 0x000ee80000300800 */
[----:B------:R-:W3:Y:S04]  /*62880*/  LDL.LU R19, [R1+0x3c] ;  /* 0x00003c0001137983 */ /* 0x000ee80000300800 */
[----:B0-----:R-:W4:Y:S04]  /*62890*/  LDL.LU R12, [R1+0x80] ;  /* 0x00008000010c7983 */ /* 0x001f280000300800 */
[----:B------:R-:W4:Y:S01]  /*628a0*/  LDL.LU R13, [R1+0x84] ;  /* 0x00008400010d7983 */ /* 0x000f220000300800 */
[----:B-1----:R-:W-:-:S03]  /*628b0*/  LOP3.LUT R4, R28, 0x20, RZ, 0x3c, !PT ;  /* 0x000000201c047812 */ /* 0x002fc600078e3cff */
[----:B------:R-:W4:Y:S04]  /*628c0*/  LDL.LU R14, [R1+0x88] ;  /* 0x00008800010e7983 */ /* 0x000f280000300800 */
[----:B------:R-:W4:Y:S04]  /*628d0*/  LDL.LU R15, [R1+0x8c] ;  /* 0x00008c00010f7983 */ /* 0x000f280000300800 */
[----:B------:R-:W3:Y:S04]  /*628e0*/  LDL.LU R8, [R1+0x70] ;  /* 0x0000700001087983 */ /* 0x000ee80000300800 */
[----:B------:R-:W3:Y:S04]  /*628f0*/  LDL.LU R9, [R1+0x74] ;  /* 0x0000740001097983 */ /* 0x000ee80000300800 */
[----:B------:R-:W3:Y:S04]  /*62900*/  LDL.LU R10, [R1+0x78] ;  /* 0x00007800010a7983 */ /* 0x000ee80000300800 */
[----:B------:R-:W3:Y:S01]  /*62910*/  LDL.LU R11, [R1+0x7c] ;  /* 0x00007c00010b7983 */ /* 0x000ee20000300800 */
[----:B------:R-:W-:-:S02]  /*62920*/  LOP3.LUT R3, R28, 0x40, RZ, 0x3c, !PT ;  /* 0x000000401c037812 */ /* 0x000fc400078e3cff */
[----:B-----5:R-:W-:Y:S02]  /*62930*/  ISETP.GE.AND P0, PT, R2, c[0x0][0x17c], PT ;  /* 0x00005f0002007a0c */ /* 0x020fe40003f06270 */
[----:B------:R-:W-:Y:S01]  /*62940*/  LOP3.LUT R2, R28, 0x60, RZ, 0x3c, !PT ;  /* 0x000000601c027812 */ /* 0x000fe200078e3cff */
[----:B--2---:R-:W-:Y:S04]  /*62950*/  STS.128 [R0+0x300], R20 ;  /* 0x0003001400007388 */ /* 0x004fe80000000c00 */
[----:B------:R-:W-:Y:S06]  /*62960*/  BAR.SYNC.DEFER_BLOCKING 0x0 ;  /* 0x0000000000007b1d */ /* 0x000fec0000010000 */
[----:B------:R-:W0:Y:S04]  /*62970*/  LDS.128 R20, [R28] ;  /* 0x000000001c147984 */ /* 0x000e280000000c00 */
[----:B------:R-:W-:Y:S04]  /*62980*/  LDS.128 R24, [R28+0x400] ;  /* 0x000400001c187984 */ /* 0x000fe80000000c00 */
[----:B0-----:R-:W-:Y:S04]  /*62990*/  STL.64 [R1+0x330], R20 ;  /* 0x0003301401007387 */ /* 0x001fe80000100a00 */
[----:B------:R-:W-:Y:S04]  /*629a0*/  STL.64 [R1+0x338], R22 ;  /* 0x0003381601007387 */ /* 0x000fe80000100a00 */
[----:B------:R-:W0:Y:S04]  /*629b0*/  LDS.128 R20, [R4] ;  /* 0x0000000004147984 */ /* 0x000e280000000c00 */
[----:B0-----:R-:W-:Y:S01]  /*629c0*/  STL [R1+0x3b4], R21 ;  /* 0x0003b41501007387 */ /* 0x001fe20000100800 */
[----:B------:R-:W-:-:S03]  /*629d0*/  IMAD.MOV.U32 R29, RZ, RZ, R20 ;  /* 0x000000ffff1d7224 */ /* 0x000fc600078e0014 */
[----:B------:R-:W-:Y:S04]  /*629e0*/  STL.64 [R1+0x3e0], R24 ;  /* 0x0003e01801007387 */ /* 0x000fe80000100a00 */
[----:B------:R-:W-:Y:S04]  /*629f0*/  STL.64 [R1+0x3e8], R26 ;  /* 0x0003e81a01007387 */ /* 0x000fe80000100a00 */
[----:B------:R-:W-:Y:S04]  /*62a00*/  STL.64 [R1+0x3b8], R22 ;  /* 0x0003b81601007387 */ /* 0x000fe80000100a00 */
[----:B------:R-:W0:Y:S04]  /*62a10*/  LDS.128 R20, [R3] ;  /* 0x0000000003147984 */ /* 0x000e280000000c00 */
[----:B------:R-:W1:Y:S04]  /*62a20*/  LDS.128 R24, [R4+0x400] ;  /* 0x0004000004187984 */ /* 0x000e680000000c00 */
[----:B0-----:R-:W-:Y:S04]  /*62a30*/  STL [R1+0x3c4], R21 ;  /* 0x0003c41501007387 */ /* 0x001fe80000100800 */
[----:B-1----:R-:W-:Y:S04]  /*62a40*/  STL.64 [R1+0x3f0], R24 ;  /* 0x0003f01801007387 */ /* 0x002fe80000100a00 */
[----:B------:R0:W-:Y:S04]  /*62a50*/  STL.64 [R1+0x3f8], R26 ;  /* 0x0003f81a01007387 */ /* 0x0001e80000100a00 */
[----:B------:R-:W-:Y:S01]  /*62a60*/  STL.64 [R1+0x3c8], R22 ;  /* 0x0003c81601007387 */ /* 0x000fe20000100a00 */
[----:B0-----:R-:W-:-:S03]  /*62a70*/  IMAD.MOV.U32 R27, RZ, RZ, R20 ;  /* 0x000000ffff1b7224 */ /* 0x001fc600078e0014 */
[----:B------:R-:W0:Y:S04]  /*62a80*/  LDS.128 R20, [R3+0x400] ;  /* 0x0004000003147984 */ /* 0x000e280000000c00 */
[----:B0-----:R-:W-:Y:S04]  /*62a90*/  STL.64 [R1+0x400], R20 ;  /* 0x0004001401007387 */ /* 0x001fe80000100a00 */
[----:B------:R-:W-:Y:S04]  /*62aa0*/  STL.64 [R1+0x408], R22 ;  /* 0x0004081601007387 */ /* 0x000fe80000100a00 */
[----:B------:R-:W0:Y:S04]  /*62ab0*/  LDS.128 R20, [R2] ;  /* 0x0000000002147984 */ /* 0x000e280000000c00 */
[----:B0-----:R-:W-:Y:S04]  /*62ac0*/  STL.64 [R1+0x3d0], R20 ;  /* 0x0003d01401007387 */ /* 0x001fe80000100a00 */
[----:B------:R-:W-:Y:S04]  /*62ad0*/  STL.64 [R1+0x3d8], R22 ;  /* 0x0003d81601007387 */ /* 0x000fe80000100a00 */
[----:B------:R-:W0:Y:S04]  /*62ae0*/  LDS.128 R20, [R2+0x400] ;  /* 0x0004000002147984 */ /* 0x000e280000000c00 */
[----:B------:R-:W-:Y:S06]  /*62af0*/  BAR.SYNC.DEFER_BLOCKING 0x0 ;  /* 0x0000000000007b1d */ /* 0x000fec0000010000 */
[----:B0-----:R-:W-:Y:S04]  /*62b00*/  STL.64 [R1+0x410], R20 ;  /* 0x0004101401007387 */ /* 0x001fe80000100a00 */
[----:B------:R0:W-:Y:S04]  /*62b10*/  STL.64 [R1+0x418], R22 ;  /* 0x0004181601007387 */ /* 0x0001e80000100a00 */
[----:B0-----:R-:W2:Y:S04]  /*62b20*/  LDL.LU.64 R22, [R1+0x22f8] ;  /* 0x0022f80001167983 */ /* 0x001ea80000300a00 */
[----:B------:R-:W2:Y:S04]  /*62b30*/  LDL.LU.64 R20, [R1+0x22f0] ;  /* 0x0022f00001147983 */ /* 0x000ea80000300a00 */
[----:B---3--:R-:W-:Y:S04]  /*62b40*/  STS.128 [R0+0x80], R16 ;  /* 0x0000801000007388 */ /* 0x008fe80000000c00 */
[----:B--2---:R0:W-:Y:S04]  /*62b50*/  STS.128 [R0], R20 ;  /* 0x0000001400007388 */ /* 0x0041e80000000c00 */
[----:B0-----:R-:W2:Y:S04]  /*62b60*/  LDL.LU.64 R22, [R1+0x22e8] ;  /* 0x0022e80001167983 */ /* 0x001ea80000300a00 */
[----:B------:R-:W2:Y:S04]  /*62b70*/  LDL.LU.64 R20, [R1+0x22e0] ;  /* 0x0022e00001147983 */ /* 0x000ea80000300a00 */
[----:B------:R-:W3:Y:S04]  /*62b80*/  LDL.LU.64 R18, [R1+0x22d8] ;  /* 0x0022d80001127983 */ /* 0x000ee80000300a00 */
[----:B------:R-:W3:Y:S04]  /*62b90*/  LDL.LU.64 R16, [R1+0x22d0] ;  /* 0x0022d00001107983 */ /* 0x000ee80000300a00 */
[----:B--2---:R0:W-:Y:S04]  /*62ba0*/  STS.128 [R0+0x100], R20 ;  /* 0x0001001400007388 */ /* 0x0041e80000000c00 */
[----:B0-----:R-:W2:Y:S04]  /*62bb0*/  LDL.LU.64 R22, [R1+0x22c8] ;  /* 0x0022c80001167983 */ /* 0x001ea80000300a00 */
[----:B------:R-:W2:Y:S04]  /*62bc0*/  LDL.LU.64 R20, [R1+0x22c0] ;  /* 0x0022c00001147983 */ /* 0x000ea80000300a00 */
[----:B---3--:R0:W-:Y:S04]  /*62bd0*/  STS.128 [R0+0x180], R16 ;  /* 0x0001801000007388 */ /* 0x0081e80000000c00 */
[----:B0-----:R-:W3:Y:S04]  /*62be0*/  LDL.LU.64 R18, [R1+0x22b8] ;  /* 0x0022b80001127983 */ /* 0x001ee80000300a00 */
[----:B------:R-:W3:Y:S04]  /*62bf0*/  LDL.LU.64 R16, [R1+0x22b0] ;  /* 0x0022b00001107983 */ /* 0x000ee80000300a00 */
[----:B------:R-:W-:Y:S04]  /*62c00*/  STS.128 [R0+0x280], R8 ;  /* 0x0002800800007388 */ /* 0x000fe80000000c00 */
[----:B----4-:R-:W-:Y:S04]  /*62c10*/  STS.128 [R0+0x300], R12 ;  /* 0x0003000c00007388 */ /* 0x010fe80000000c00 */
[----:B--2---:R0:W-:Y:S04]  /*62c20*/  STS.128 [R0+0x200], R20 ;  /* 0x0002001400007388 */ /* 0x0041e80000000c00 */
[----:B0-----:R-:W2:Y:S04]  /*62c30*/  LDL.LU R22, [R1+0x22a8] ;  /* 0x0022a80001167983 */ /* 0x001ea80000300800 */
[----:B---3--:R-:W-:Y:S04]  /*62c40*/  STS.128 [R0+0x380], R16 ;  /* 0x0003801000007388 */ /* 0x008fe80000000c00 */
[----:B------:R-:W-:Y:S06]  /*62c50*/  BAR.SYNC.DEFER_BLOCKING 0x0 ;  /* 0x0000000000007b1d */ /* 0x000fec0000010000 */
[----:B------:R-:W0:Y:S04]  /*62c60*/  LDS.128 R8, [R28] ;  /* 0x000000001c087984 */ /* 0x000e280000000c00 */
[----:B------:R-:W-:Y:S04]  /*62c70*/  LDS.128 R12, [R28+0x400] ;  /* 0x000400001c0c7984 */ /* 0x000fe80000000c00 */
[----:B0-----:R-:W-:Y:S01]  /*62c80*/  STL [R1+0x4], R9 ;  /* 0x0000040901007387 */ /* 0x001fe20000100800 */
[----:B------:R-:W-:-:S03]  /*62c90*/  IMAD.MOV.U32 R26, RZ, RZ, R8 ;  /* 0x000000ffff1a7224 */ /* 0x000fc600078e0008 */
[----:B------:R-:W-:Y:S04]  /*62ca0*/  STL.64 [R1+0x8], R10 ;  /* 0x0000080a01007387 */ /* 0x000fe80000100a00 */
[----:B------:R-:W0:Y:S04]  /*62cb0*/  LDS.128 R8, [R4] ;  /* 0x0000000004087984 */ /* 0x000e280000000c00 */
[----:B------:R-:W-:Y:S04]  /*62cc0*/  STL.64 [R1+0x2040], R26 ;  /* 0x0020401a01007387 */ /* 0x000fe80000100a00 */
[----:B0-----:R-:W-:Y:S01]  /*62cd0*/  STL [R1+0x14], R9 ;  /* 0x0000140901007387 */ /* 0x001fe20000100800 */
[----:B------:R-:W-:-:S03]  /*62ce0*/  IMAD.MOV.U32 R23, RZ, RZ, R8 ;  /* 0x000000ffff177224 */ /* 0x000fc600078e0008 */
[----:B------:R-:W-:Y:S04]  /*62cf0*/  STL.64 [R1+0x30], R12 ;  /* 0x0000300c01007387 */ /* 0x000fe80000100a00 */
[----:B------:R-:W-:Y:S04]  /*62d00*/  STL.64 [R1+0x38], R14 ;  /* 0x0000380e01007387 */ /* 0x000fe80000100a00 */
[----:B------:R-:W-:Y:S04]  /*62d10*/  STL.64 [R1+0x18], R10 ;  /* 0x0000180a01007387 */ /* 0x000fe80000100a00 */
[----:B------:R-:W-:Y:S04]  /*62d20*/  LDS.128 R8, [R4+0x400] ;  /* 0x0004000004087984 */ /* 0x000fe80000000c00 */
[----:B------:R-:W0:Y:S04]  /*62d30*/  LDS.128 R4, [R3] ;  /* 0x0000000003047984 */ /* 0x000e280000000c00 */
[----:B--2---:R-:W-:Y:S04]  /*62d40*/  STL.64 [R1+0x2048], R22 ;  /* 0x0020481601007387 */ /* 0x004fe80000100a00 */
[----:B0-----:R-:W-:Y:S04]  /*62d50*/  STL [R1+0x2030], R5 ;  /* 0x0020300501007387 */ /* 0x001fe80000100800 */
[----:B------:R-:W-:Y:S04]  /*62d60*/  STL.64 [R1+0x40], R8 ;  /* 0x0000400801007387 */ /* 0x000fe80000100a00 */
[----:B------:R-:W-:Y:S04]  /*62d70*/  STL.64 [R1+0x48], R10 ;  /* 0x0000480a01007387 */ /* 0x000fe80000100a00 */
[----:B------:R-:W0:Y:S04]  /*62d80*/  LDS.128 R8, [R3+0x400] ;  /* 0x0004000003087984 */ /* 0x000e280000000c00 */
[----:B------:R-:W-:Y:S04]  /*62d90*/  STL [R1+0x202c], R6 ;  /* 0x00202c0601007387 */ /* 0x000fe80000100800 */
[----:B------:R-:W-:Y:S04]  /*62da0*/  STL [R1+0x2028], R7 ;  /* 0x0020280701007387 */ /* 0x000fe80000100800 */
[----:B0-----:R-:W-:Y:S04]  /*62db0*/  STL [R1+0x54], R9 ;  /* 0x0000540901007387 */ /* 0x001fe80000100800 */
[----:B------:R-:W-:Y:S04]  /*62dc0*/  STL.64 [R1+0x58], R10 ;  /* 0x0000580a01007387 */ /* 0x000fe80000100a00 */
[----:B------:R-:W2:Y:S04]  /*62dd0*/  LDL.LU R16, [R1+0x190] ;  /* 0x0001900001107983 */ /* 0x000ea80000300800 */
[----:B------:R-:W2:Y:S04]  /*62de0*/  LDL.LU R17, [R1+0x194] ;  /* 0x0001940001117983 */ /* 0x000ea80000300800 */
[----:B------:R-:W3:Y:S04]  /*62df0*/  LDL.LU R18, [R1+0x198] ;  /* 0x0001980001127983 */ /* 0x000ee80000300800 */
[----:B------:R-:W3:Y:S04]  /*62e00*/  LDL.LU R19, [R1+0x19c] ;  /* 0x00019c0001137983 */ /* 0x000ee80000300800 */
[----:B---3--:R-:W-:Y:S04]  /*62e10*/  STL.64 [R1+0x21f0], R18 ;  /* 0x0021f01201007387 */ /* 0x008fe80000100a00 */
[----:B--2---:R-:W-:Y:S04]  /*62e20*/  STL.64 [R1+0x21e8], R16 ;  /* 0x0021e81001007387 */ /* 0x004fe80000100a00 */
        /* <DEDUP_REMOVED lines=63> */
[----:B------:R-:W3:Y:S01]  /*63220*/  LDL.LU R23, [R1+0xac] ;  /* 0x0000ac0001177983 */ /* 0x000ee20000300800 */
[----:B------:R-:W-:-:S03]  /*63230*/  IMAD.MOV.U32 R5, RZ, RZ, R8 ;  /* 0x000000ffff057224 */ /* 0x000fc600078e0008 */
[----:B------:R-:W0:Y:S04]  /*63240*/  LDS.128 R8, [R2] ;  /* 0x0000000002087984 */ /* 0x000e280000000c00 */
[----:B---3--:R-:W-:Y:S04]  /*63250*/  STL.64 [R1+0x22a0], R22 ;  /* 0x0022a01601007387 */ /* 0x008fe80000100a00 */
[----:B--2---:R-:W-:Y:S04]  /*63260*/  STL.64 [R1+0x2298], R20 ;  /* 0x0022981401007387 */ /* 0x004fe80000100a00 */
[----:B------:R-:W1:Y:S04]  /*63270*/  LDS.128 R20, [R2+0x400] ;  /* 0x0004000002147984 */ /* 0x000e680000000c00 */
[----:B------:R-:W2:Y:S04]  /*63280*/  LDL.LU R16, [R1+0x140] ;  /* 0x0001400001107983 */ /* 0x000ea80000300800 */
[----:B------:R-:W2:Y:S04]  /*63290*/  LDL.LU R17, [R1+0x144] ;  /* 0x0001440001117983 */ /* 0x000ea80000300800 */
[----:B------:R-:W2:Y:S04]  /*632a0*/  LDL.LU R18, [R1+0x148] ;  /* 0x0001480001127983 */ /* 0x000ea80000300800 */
[----:B------:R-:W2:Y:S04]  /*632b0*/  LDL.LU R19, [R1+0x14c] ;  /* 0x00014c0001137983 */ /* 0x000ea80000300800 */
[----:B------:R-:W3:Y:S04]  /*632c0*/  LDL.LU R12, [R1+0x130] ;  /* 0x00013000010c7983 */ /* 0x000ee80000300800 */
[----:B------:R-:W3:Y:S04]  /*632d0*/  LDL.LU R13, [R1+0x134] ;  /* 0x00013400010d7983 */ /* 0x000ee80000300800 */
[----:B------:R-:W3:Y:S04]  /*632e0*/  LDL.LU R14, [R1+0x138] ;  /* 0x00013800010e7983 */ /* 0x000ee80000300800 */
[----:B------:R-:W3:Y:S04]  /*632f0*/  LDL.LU R15, [R1+0x13c] ;  /* 0x00013c00010f7983 */ /* 0x000ee80000300800 */
[----:B------:R-:W4:Y:S04]  /*63300*/  LDL.LU R24, [R1+0x120] ;  /* 0x0001200001187983 */ /* 0x000f280000300800 */
[----:B------:R-:W4:Y:S04]  /*63310*/  LDL.LU R25, [R1+0x124] ;  /* 0x0001240001197983 */ /* 0x000f280000300800 */
[----:B------:R-:W4:Y:S04]  /*63320*/  LDL.LU R26, [R1+0x128] ;  /* 0x00012800011a7983 */ /* 0x000f280000300800 */
[----:B------:R-:W4:Y:S04]  /*63330*/  LDL.LU R27, [R1+0x12c] ;  /* 0x00012c00011b7983 */ /* 0x000f280000300800 */
[----:B------:R-:W-:Y:S04]  /*63340*/  STL [R1+0x2034], R5 ;  /* 0x0020340501007387 */ /* 0x000fe80000100800 */
[----:B0-----:R-:W-:Y:S04]  /*63350*/  STL.64 [R1+0x2058], R10 ;  /* 0x0020580a01007387 */ /* 0x001fe80000100a00 */
[----:B------:R0:W-:Y:S01]  /*63360*/  STL.64 [R1+0x2050], R8 ;  /* 0x0020500801007387 */ /* 0x0001e20000100a00 */
[----:B-1----:R-:W-:-:S03]  /*63370*/  IMAD.MOV.U32 R7, RZ, RZ, R22 ;  /* 0x000000ffff077224 */ /* 0x002fc600078e0016 */
[----:B------:R-:W-:Y:S06]  /*63380*/  BAR.SYNC.DEFER_BLOCKING 0x0 ;  /* 0x0000000000007b1d */ /* 0x000fec0000010000 */
[----:B0-----:R-:W5:Y:S04]  /*63390*/  LDL.LU R8, [R1+0x150] ;  /* 0x0001500001087983 */ /* 0x001f680000300800 */
[----:B------:R-:W5:Y:S04]  /*633a0*/  LDL.LU R9, [R1+0x154] ;  /* 0x0001540001097983 */ /* 0x000f680000300800 */
[----:B------:R-:W5:Y:S04]  /*633b0*/  LDL.LU R10, [R1+0x158] ;  /* 0x00015800010a7983 */ /* 0x000f680000300800 */
[----:B------:R-:W5:Y:S04]  /*633c0*/  LDL.LU R11, [R1+0x15c] ;  /* 0x00015c00010b7983 */ /* 0x000f680000300800 */
[----:B------:R-:W-:Y:S04]  /*633d0*/  STL.64 [R1+0x60], R20 ;  /* 0x0000601401007387 */ /* 0x000fe80000100a00 */
[----:B------:R0:W-:Y:S04]  /*633e0*/  STL [R1+0x6c], R23 ;  /* 0x00006c1701007387 */ /* 0x0001e80000100800 */
[----:B0-----:R-:W2:Y:S04]  /*633f0*/  LDL.LU.64 R22, [R1+0x22a0] ;  /* 0x0022a00001167983 */ /* 0x001ea80000300a00 */
[----:B------:R-:W2:Y:S04]  /*63400*/  LDL.LU.64 R20, [R1+0x2298] ;  /* 0x0022980001147983 */ /* 0x000ea80000300a00 */
[----:B--2---:R0:W-:Y:S04]  /*63410*/  STS.128 [R0], R20 ;  /* 0x0000001400007388 */ /* 0x0041e80000000c00 */
[----:B0-----:R-:W2:Y:S04]  /*63420*/  LDL.LU.64 R22, [R1+0x2290] ;  /* 0x0022900001167983 */ /* 0x001ea80000300a00 */
[----:B------:R-:W2:Y:S04]  /*63430*/  LDL.LU.64 R20, [R1+0x2288] ;  /* 0x0022880001147983 */ /* 0x000ea80000300a00 */
[----:B--2---:R0:W-:Y:S04]  /*63440*/  STS.128 [R0+0x80], R20 ;  /* 0x0000801400007388 */ /* 0x0041e80000000c00 */
        /* <DEDUP_REMOVED lines=16> */
[----:B------:R-:W2:Y:S01]  /*63550*/  LDL.LU.64 R20, [R1+0x2228] ;  /* 0x0022280001147983 */ /* 0x000ea20000300a00 */
[----:B------:R-:W-:-:S03]  /*63560*/  LOP3.LUT R5, R28, 0x20, RZ, 0x3c, !PT ;  /* 0x000000201c057812 */ /* 0x000fc600078e3cff */
[----:B--2---:R-:W-:Y:S04]  /*63570*/  STS.128 [R0+0x380], R20 ;  /* 0x0003801400007388 */ /* 0x004fe80000000c00 */
[----:B------:R-:W-:Y:S06]  /*63580*/  BAR.SYNC.DEFER_BLOCKING 0x0 ;  /* 0x0000000000007b1d */ /* 0x000fec0000010000 */
[----:B------:R-:W0:Y:S04]  /*63590*/  LDS.128 R20, [R28] ;  /* 0x000000001c147984 */ /* 0x000e280000000c00 */
[----:B0-----:R-:W-:Y:S04]  /*635a0*/  STL.64 [R1+0xa0], R20 ;  /* 0x0000a01401007387 */ /* 0x001fe80000100a00 */
[----:B------:R-:W-:Y:S04]  /*635b0*/  STL.64 [R1+0xa8], R22 ;  /* 0x0000a81601007387 */ /* 0x000fe80000100a00 */
[----:B------:R-:W0:Y:S04]  /*635c0*/  LDS.128 R20, [R28+0x400] ;  /* 0x000400001c147984 */ /* 0x000e280000000c00 */
[----:B0-----:R-:W-:Y:S04]  /*635d0*/  STL.64 [R1+0x100], R20 ;  /* 0x0001001401007387 */ /* 0x001fe80000100a00 */
[----:B------:R-:W-:Y:S04]  /*635e0*/  STL.64 [R1+0x108], R22 ;  /* 0x0001081601007387 */ /* 0x000fe80000100a00 */
        /* <DEDUP_REMOVED lines=17> */
[----:B----4-:R-:W-:Y:S04]  /*63700*/  STS.128 [R0], R24 ;  /* 0x0000001800007388 */ /* 0x010fe80000000c00 */
[----:B---3--:R-:W-:Y:S04]  /*63710*/  STS.128 [R0+0x80], R12 ;  /* 0x0000800c00007388 */ /* 0x008fe80000000c00 */
[----:B0-----:R-:W-:Y:S04]  /*63720*/  STL.64 [R1+0x440], R20 ;  /* 0x0004401401007387 */ /* 0x001fe80000100a00 */
[----:B------:R0:W-:Y:S04]  /*63730*/  STL.64 [R1+0x448], R22 ;  /* 0x0004481601007387 */ /* 0x0001e80000100a00 */
[----:B------:R1:W-:Y:S04]  /*63740*/  STS.128 [R0+0x100], R16 ;  /* 0x0001001000007388 */ /* 0x0003e80000000c00 */
[----:B0-----:R-:W2:Y:S04]  /*63750*/  LDL.LU.64 R22, [R1+0x2220] ;  /* 0x0022200001167983 */ /* 0x001ea80000300a00 */
[----:B------:R-:W2:Y:S04]  /*63760*/  LDL.LU.64 R20, [R1+0x2218] ;  /* 0x0022180001147983 */ /* 0x000ea80000300a00 */
[----:B------:R-:W3:Y:S04]  /*63770*/  LDL.LU.64 R26, [R1+0x2210] ;  /* 0x00221000011a7983 */ /* 0x000ee80000300a00 */
[----:B------:R-:W3:Y:S04]  /*63780*/  LDL.LU.64 R24, [R1+0x2208] ;  /* 0x0022080001187983 */ /* 0x000ee80000300a00 */
[----:B------:R-:W4:Y:S04]  /*63790*/  LDL.LU.64 R14, [R1+0x2200] ;  /* 0x00220000010e7983 */ /* 0x000f280000300a00 */
[----:B------:R-:W4:Y:S04]  /*637a0*/  LDL.LU.64 R12, [R1+0x21f8] ;  /* 0x0021f800010c7983 */ /* 0x000f280000300a00 */
[----:B-1----:R-:W4:Y:S04]  /*637b0*/  LDL.LU.64 R18, [R1+0x21f0] ;  /* 0x0021f00001127983 */ /* 0x002f280000300a00 */
[----:B------:R-:W4:Y:S04]  /*637c0*/  LDL.LU.64 R16, [R1+0x21e8] ;  /* 0x0021e80001107983 */ /* 0x000f280000300a00 */
[----:B-----5:R-:W-:Y:S04]  /*637d0*/  STS.128 [R0+0x180], R8 ;  /* 0x0001800800007388 */ /* 0x020fe80000000c00 */
[----:B--2---:R-:W-:Y:S04]  /*637e0*/  STS.128 [R0+0x200], R20 ;  /* 0x0002001400007388 */ /* 0x004fe80000000c00 */
[----:B---3--:R-:W-:Y:S04]  /*637f0*/  STS.128 [R0+0x280], R24 ;  /* 0x0002801800007388 */ /* 0x008fe80000000c00 */
[----:B----4-:R-:W-:Y:S04]  /*63800*/  STS.128 [R0+0x300], R12 ;  /* 0x0003000c00007388 */ /* 0x010fe80000000c00 */
[----:B------:R-:W-:Y:S04]  /*63810*/  STS.128 [R0+0x380], R16 ;  /* 0x0003801000007388 */ /* 0x000fe80000000c00 */
[----:B------:R-:W-:Y:S06]  /*63820*/  BAR.SYNC.DEFER_BLOCKING 0x0 ;  /* 0x0000000000007b1d */ /* 0x000fec0000010000 */
[----:B------:R-:W0:Y:S04]  /*63830*/  LDS.128 R8, [R28] ;  /* 0x000000001c087984 */ /* 0x000e280000000c00 */
[----:B------:R-:W1:Y:S04]  /*63840*/  LDS.128 R16, [R28+0x400] ;  /* 0x000400001c107984 */ /* 0x000e680000000c00 */
[----:B------:R-:W2:Y:S04]  /*63850*/  LDS.128 R12, [R5] ;  /* 0x00000000050c7984 */ /* 0x000ea80000000c00 */
[----:B0-----:R-:W-:Y:S04]  /*63860*/  STL.64 [R1+0x80], R8 ;  /* 0x0000800801007387 */ /* 0x001fe80000100a00 */
[----:B------:R-:W-:Y:S04]  /*63870*/  STL.64 [R1+0x88], R10 ;  /* 0x0000880a01007387 */ /* 0x000fe80000100a00 */
[----:B------:R-:W0:Y:S04]  /*63880*/  LDS.128 R8, [R5+0x400] ;  /* 0x0004000005087984 */ /* 0x000e280000000c00 */
[----:B-1----:R-:W-:Y:S04]  /*63890*/  STL.64 [R1+0xe0], R16 ;  /* 0x0000e01001007387 */ /* 0x002fe80000100a00 */
[----:B------:R-:W-:Y:S04]  /*638a0*/  STL.64 [R1+0xe8], R18 ;  /* 0x0000e81201007387 */ /* 0x000fe80000100a00 */
[----:B------:R-:W-:Y:S04]  /*638b0*/  STL [R1+0x2170], R7 ;  /* 0x0021700701007387 */ /* 0x000fe80000100800 */
[----:B--2---:R1:W-:Y:S04]  /*638c0*/  STL.64 [R1+0x90], R12 ;  /* 0x0000900c01007387 */ /* 0x0043e80000100a00 */
[----:B------:R2:W-:Y:S04]  /*638d0*/  STL.64 [R1+0x98], R14 ;  /* 0x0000980e01007387 */ /* 0x0005e80000100a00 */
[----:B------:R-:W-:Y:S04]  /*638e0*/  STL.64 [R1+0x2168], R4 ;  /* 0x0021680401007387 */ /* 0x000fe80000100a00 */
[----:B0-----:R-:W-:Y:S04]  /*638f0*/  STL.64 [R1+0x110], R8 ;  /* 0x0001100801007387 */ /* 0x001fe80000100a00 */
[----:B------:R-:W-:Y:S04]  /*63900*/  STL.64 [R1+0x118], R10 ;  /* 0x0001180a01007387 */ /* 0x000fe80000100a00 */
[----:B-1----:R-:W3:Y:S04]  /*63910*/  LDL.LU R12, [R1+0x280] ;  /* 0x00028000010c7983 */ /* 0x002ee80000300800 */
[----:B------:R-:W3:Y:S04]  /*63920*/  LDL.LU R13, [R1+0x284] ;  /* 0x00028400010d7983 */ /* 0x000ee80000300800 */
[----:B--2---:R-:W2:Y:S04]  /*63930*/  LDL.LU R14, [R1+0x288] ;  /* 0x00028800010e7983 */ /* 0x004ea80000300800 */
[----:B------:R-:W2:Y:S04]  /*63940*/  LDL.LU R15, [R1+0x28c] ;  /* 0x00028c00010f7983 */ /* 0x000ea80000300800 */
[----:B--2---:R-:W-:Y:S04]  /*63950*/  STL.64 [R1+0x2130], R14 ;  /* 0x0021300e01007387 */ /* 0x004fe80000100a00 */
[----:B---3--:R0:W-:Y:S04]  /*63960*/  STL.64 [R1+0x2128], R12 ;  /* 0x0021280c01007387 */ /* 0x0081e80000100a00 */
        /* <DEDUP_REMOVED lines=12> */
[----:B0-----:R-:W2:Y:S04]  /*63a30*/  LDL.LU R12, [R1+0x240] ;  /* 0x00024000010c7983 */ /* 0x001ea80000300800 */
[----:B------:R-:W2:Y:S04]  /*63a40*/  LDL.LU R13, [R1+0x244] ;  /* 0x00024400010d7983 */ /* 0x000ea80000300800 */
[----:B------:R-:W3:Y:S04]  /*63a50*/  LDL.LU R14, [R1+0x248] ;  /* 0x00024800010e7983 */ /* 0x000ee80000300800 */
[----:B------:R-:W3:Y:S04]  /*63a60*/  LDL.LU R15, [R1+0x24c] ;  /* 0x00024c00010f7983 */ /* 0x000ee80000300800 */
[----:B------:R-:W4:Y:S04]  /*63a70*/  LDL.LU R4, [R1+0x200] ;  /* 0x0002000001047983 */ /* 0x000f280000300800 */
[----:B------:R-:W4:Y:S04]  /*63a80*/  LDL.LU R5, [R1+0x204] ;  /* 0x0002040001057983 */ /* 0x000f280000300800 */
[----:B------:R-:W5:Y:S04]  /*63a90*/  LDL.LU R6, [R1+0x208] ;  /* 0x0002080001067983 */ /* 0x000f680000300800 */
[----:B------:R-:W5:Y:S04]  /*63aa0*/  LDL.LU R7, [R1+0x20c] ;  /* 0x00020c0001077983 */ /* 0x000f680000300800 */
[----:B-----5:R-:W-:Y:S04]  /*63ab0*/  STL.64 [R1+0x2180], R6 ;  /* 0x0021800601007387 */ /* 0x020fe80000100a00 */
[----:B----4-:R0:W-:Y:S04]  /*63ac0*/  STL.64 [R1+0x2178], R4 ;  /* 0x0021780401007387 */ /* 0x0101e80000100a00 */
[----:B0-----:R-:W4:Y:S04]  /*63ad0*/  LDL.LU R4, [R1+0x1f0] ;  /* 0x0001f00001047983 */ /* 0x001f280000300800 */
        /* <DEDUP_REMOVED lines=34> */
[----:B----4-:R-:W-:Y:S04]  /*63d00*/  STL.64 [R1+0x21d8], R4 ;  /* 0x0021d80401007387 */ /* 0x010fe80000100a00 */
[----:B------:R-:W0:Y:S04]  /*63d10*/  LDS.128 R4, [R3] ;  /* 0x0000000003047984 */ /* 0x000e280000000c00 */
[----:B---3--:R-:W-:Y:S04]  /*63d20*/  STL.64 [R1+0x2160], R14 ;  /* 0x0021600e01007387 */ /* 0x008fe80000100a00 */
[----:B--2---:R1:W-:Y:S04]  /*63d30*/  STL.64 [R1+0x2158], R12 ;  /* 0x0021580c01007387 */ /* 0x0043e80000100a00 */
[----:B-1----:R-:W2:Y:S04]  /*63d40*/  LDL.LU R12, [R1+0x210] ;  /* 0x00021000010c7983 */ /* 0x002ea80000300800 */
        /* <DEDUP_REMOVED lines=11> */
[----:B------:R-:W5:Y:S04]  /*63e00*/  LDL.LU R8, [R1+0x250] ;  /* 0x0002500001087983 */ /* 0x000f680000300800 */
[----:B------:R-:W5:Y:S04]  /*63e10*/  LDL.LU R9, [R1+0x254] ;  /* 0x0002540001097983 */ /* 0x000f680000300800 */
[----:B------:R-:W5:Y:S04]  /*63e20*/  LDL.LU R10, [R1+0x258] ;  /* 0x00025800010a7983 */ /* 0x000f680000300800 */
[----:B------:R-:W5:Y:S04]  /*63e30*/  LDL.LU R11, [R1+0x25c] ;  /* 0x00025c00010b7983 */ /* 0x000f680000300800 */
[----:B------:R-:W2:Y:S04]  /*63e40*/  LDL.LU R16, [R1+0x290] ;  /* 0x0002900001107983 */ /* 0x000ea80000300800 */
[----:B------:R-:W2:Y:S04]  /*63e50*/  LDL.LU R17, [R1+0x294] ;  /* 0x0002940001117983 */ /* 0x000ea80000300800 */
[----:B------:R-:W2:Y:S04]  /*63e60*/  LDL.LU R18, [R1+0x298] ;  /* 0x0002980001127983 */ /* 0x000ea80000300800 */
[----:B------:R-:W2:Y:S04]  /*63e70*/  LDL.LU R19, [R1+0x29c] ;  /* 0x00029c0001137983 */ /* 0x000ea80000300800 */
        /* <DEDUP_REMOVED lines=32> */
[----:B------:R-:W-:Y:S04]  /*64080*/  STS.128 [R0+0x380], R12 ;  /* 0x0003800c00007388 */ /* 0x000fe80000000c00 */
[----:B--2---:R0:W-:Y:S04]  /*64090*/  STS.128 [R0+0x300], R4 ;  /* 0x0003000400007388 */ /* 0x0041e80000000c00 */
[----:B------:R-:W-:Y:S06]  /*640a0*/  BAR.SYNC.DEFER_BLOCKING 0x0 ;  /* 0x0000000000007b1d */ /* 0x000fec0000010000 */
[----:B0-----:R-:W2:Y:S04]  /*640b0*/  LDL.LU R7, [R1+0x2170] ;  /* 0x0021700001077983 */ /* 0x001ea80000300800 */
[----:B------:R-:W2:Y:S04]  /*640c0*/  LDL.LU.64 R4, [R1+0x2168] ;  /* 0x0021680001047983 */ /* 0x000ea80000300a00 */
[----:B------:R-:W0:Y:S04]  /*640d0*/  LDS.128 R12, [R28] ;  /* 0x000000001c0c7984 */ /* 0x000e280000000c00 */
[----:B0-----:R-:W-:Y:S04]  /*640e0*/  STL.64 [R1+0x190], R12 ;  /* 0x0001900c01007387 */ /* 0x001fe80000100a00 */
[----:B------:R-:W-:Y:S04]  /*640f0*/  STL.64 [R1+0x198], R14 ;  /* 0x0001980e01007387 */ /* 0x000fe80000100a00 */
[----:B------:R-:W0:Y:S04]  /*64100*/  LDS.128 R12, [R28+0x400] ;  /* 0x000400001c0c7984 */ /* 0x000e280000000c00 */
[----:B0-----:R-:W-:Y:S04]  /*64110*/  STL.64 [R1+0x1f0], R12 ;  /* 0x0001f00c01007387 */ /* 0x001fe80000100a00 */
[----:B------:R-:W-:Y:S04]  /*64120*/  STL.64 [R1+0x1f8], R14 ;  /* 0x0001f80e01007387 */ /* 0x000fe80000100a00 */
[----:B--2---:R-:W0:Y:S04]  /*64130*/  LDS.128 R12, [R5] ;  /* 0x00000000050c7984 */ /* 0x004e280000000c00 */
        /* <DEDUP_REMOVED lines=20> */
[----:B----4-:R0:W-:Y:S04]  /*64280*/  STS.128 [R0], R20 ;  /* 0x0000001400007388 */ /* 0x0101e80000000c00 */
[----:B---3--:R1:W-:Y:S04]  /*64290*/  STS.128 [R0+0x80], R24 ;  /* 0x0000801800007388 */ /* 0x0083e80000000c00 */
[----:B0-----:R-:W3:Y:S04]  /*642a0*/  LDL.LU.64 R22, [R1+0x2150] ;  /* 0x0021500001167983 */ /* 0x001ee80000300a00 */
[----:B------:R-:W3:Y:S04]  /*642b0*/  LDL.LU.64 R20, [R1+0x2148] ;  /* 0x0021480001147983 */ /* 0x000ee80000300a00 */
[----:B-1----:R-:W4:Y:S04]  /*642c0*/  LDL.LU.64 R26, [R1+0x2140] ;  /* 0x00214000011a7983 */ /* 0x002f280000300a00 */
[----:B------:R-:W4:Y:S04]  /*642d0*/  LDL.LU.64 R24, [R1+0x2138] ;  /* 0x0021380001187983 */ /* 0x000f280000300a00 */
[----:B--2---:R0:W-:Y:S04]  /*642e0*/  STS.128 [R0+0x100], R12 ;  /* 0x0001000c00007388 */ /* 0x0041e80000000c00 */
[----:B0-----:R-:W2:Y:S04]  /*642f0*/  LDL.LU.64 R14, [R1+0x2130] ;  /* 0x00213000010e7983 */ /* 0x001ea80000300a00 */
[----:B------:R-:W2:Y:S04]  /*64300*/  LDL.LU.64 R12, [R1+0x2128] ;  /* 0x00212800010c7983 */ /* 0x000ea80000300a00 */
[----:B-----5:R-:W-:Y:S04]  /*64310*/  STS.128 [R0+0x180], R8 ;  /* 0x0001800800007388 */ /* 0x020fe80000000c00 */
[----:B---3--:R-:W-:Y:S04]  /*64320*/  STS.128 [R0+0x200], R20 ;  /* 0x0002001400007388 */ /* 0x008fe80000000c00 */
[----:B----4-:R-:W-:Y:S04]  /*64330*/  STS.128 [R0+0x280], R24 ;  /* 0x0002801800007388 */ /* 0x010fe80000000c00 */
[----:B------:R-:W-:Y:S04]  /*64340*/  STS.128 [R0+0x380], R16 ;  /* 0x0003801000007388 */ /* 0x000fe80000000c00 */
[----:B--2---:R-:W-:Y:S04]  /*64350*/  STS.128 [R0+0x300], R12 ;  /* 0x0003000c00007388 */ /* 0x004fe80000000c00 */
        /* <DEDUP_REMOVED lines=10> */
[----:B--2---:R-:W-:Y:S04]  /*64400*/  STL.64 [R1+0x140], R12 ;  /* 0x0001400c01007387 */ /* 0x004fe80000100a00 */
[----:B------:R-:W-:Y:S04]  /*64410*/  STL.64 [R1+0x148], R14 ;  /* 0x0001480e01007387 */ /* 0x000fe80000100a00 */
[----:B------:R-:W-:Y:S04]  /*64420*/  STL.64 [R1+0x20c0], R4 ;  /* 0x0020c00401007387 */ /* 0x000fe80000100a00 */
[----:B------:R-:W1:Y:S04]  /*64430*/  LDS.128 R12, [R3] ;  /* 0x00000000030c7984 */ /* 0x000e680000000c00 */
[----:B------:R-:W-:Y:S04]  /*64440*/  LDS.128 R16, [R2] ;  /* 0x0000000002107984 */ /* 0x000fe80000000c00 */
[----:B------:R-:W-:Y:S04]  /*64450*/  LDS.128 R4, [R2+0x400] ;  /* 0x0004000002047984 */ /* 0x000fe80000000c00 */
[----:B0-----:R-:W-:Y:S04]  /*64460*/  STL.64 [R1+0xd0], R8 ;  /* 0x0000d00801007387 */ /* 0x001fe80000100a00 */
[----:B------:R-:W-:Y:S04]  /*64470*/  STL.64 [R1+0xd8], R10 ;  /* 0x0000d80a01007387 */ /* 0x000fe80000100a00 */
[----:B------:R-:W0:Y:S04]  /*64480*/  LDS.128 R8, [R3+0x400] ;  /* 0x0004000003087984 */ /* 0x000e280000000c00 */
[----:B-1----:R-:W-:Y:S04]  /*64490*/  STL [R1+0x2020], R12 ;  /* 0x0020200c01007387 */ /* 0x002fe80000100800 */
[----:B------:R0:W-:Y:S04]  /*644a0*/  STL [R1+0x2018], R13 ;  /* 0x0020180d01007387 */ /* 0x0001e80000100800 */
[----:B------:R1:W-:Y:S04]  /*644b0*/  STL [R1+0x2014], R14 ;  /* 0x0020140e01007387 */ /* 0x0003e80000100800 */
[----:B------:R2:W-:Y:S01]  /*644c0*/  STL [R1+0x2010], R15 ;  /* 0x0020100f01007387 */ /* 0x0005e20000100800 */
[----:B0-----:R-:W-:-:S03]  /*644d0*/  IMAD.MOV.U32 R13, RZ, RZ, R8 ;  /* 0x000000ffff0d7224 */ /* 0x001fc600078e0008 */
[----:B------:R0:W-:Y:S01]  /*644e0*/  STL [R1+0x174], R9 ;  /* 0x0001740901007387 */ /* 0x0001e20000100800 */
[----:B-1----:R-:W-:-:S03]  /*644f0*/  IMAD.MOV.U32 R14, RZ, RZ, R5 ;  /* 0x000000ffff0e7224 */ /* 0x002fc600078e0005 */
[----:B------:R1:W-:Y:S01]  /*64500*/  STL.64 [R1+0x178], R10 ;  /* 0x0001780a01007387 */ /* 0x0003e20000100a00 */
[----:B--2---:R-:W-:-:S03]  /*64510*/  IMAD.MOV.U32 R15, RZ, RZ, R6 ;  /* 0x000000ffff0f7224 */ /* 0x004fc600078e0006 */
[----:B------:R-:W-:Y:S04]  /*64520*/  STL [R1+0x201c], R13 ;  /* 0x00201c0d01007387 */ /* 0x000fe80000100800 */
[----:B------:R-:W-:Y:S04]  /*64530*/  STL [R1+0x2024], R19 ;  /* 0x0020241301007387 */ /* 0x000fe80000100800 */
[----:B------:R-:W-:Y:S04]  /*64540*/  STL [R1+0x2068], R18 ;  /* 0x0020681201007387 */ /* 0x000fe80000100800 */
[----:B------:R2:W-:Y:S04]  /*64550*/  STL.64 [R1+0x2060], R16 ;  /* 0x0020601001007387 */ /* 0x0005e80000100a00 */
[----:B------:R-:W-:Y:S04]  /*64560*/  STL [R1+0x180], R4 ;  /* 0x0001800401007387 */ /* 0x000fe80000100800 */
[----:B------:R-:W-:Y:S04]  /*64570*/  STL [R1+0x18c], R7 ;  /* 0x00018c0701007387 */ /* 0x000fe80000100800 */
[----:B------:R-:W-:Y:S04]  /*64580*/  STL.64 [R1+0x20d0], R14 ;  /* 0x0020d00e01007387 */ /* 0x000fe80000100a00 */
[----:B------:R-:W3:Y:S04]  /*64590*/  LDL.LU R20, [R1+0x390] ;  /* 0x0003900001147983 */ /* 0x000ee80000300800 */
[----:B------:R-:W3:Y:S04]  /*645a0*/  LDL.LU R21, [R1+0x394] ;  /* 0x0003940001157983 */ /* 0x000ee80000300800 */
[----:B------:R-:W4:Y:S04]  /*645b0*/  LDL.LU R22, [R1+0x398] ;  /* 0x0003980001167983 */ /* 0x000f280000300800 */
[----:B------:R-:W4:Y:S04]  /*645c0*/  LDL.LU R23, [R1+0x39c] ;  /* 0x00039c0001177983 */ /* 0x000f280000300800 */
[----:B------:R-:W-:Y:S06]  /*645d0*/  BAR.SYNC.DEFER_BLOCKING 0x0 ;  /* 0x0000000000007b1d */ /* 0x000fec0000010000 */
[----:B----4-:R-:W-:Y:S04]  /*645e0*/  STL.64 [R1+0x2078], R22 ;  /* 0x0020781601007387 */ /* 0x010fe80000100a00 */
[----:B---3--:R-:W-:Y:S04]  /*645f0*/  STL.64 [R1+0x2070], R20 ;  /* 0x0020701401007387 */ /* 0x008fe80000100a00 */
[----:B------:R-:W3:Y:S04]  /*64600*/  LDL.LU R8, [R1+0x380] ;  /* 0x0003800001087983 */ /* 0x000ee80000300800 */
[----:B0-----:R-:W3:Y:S04]  /*64610*/  LDL.LU R9, [R1+0x384] ;  /* 0x0003840001097983 */ /* 0x001ee80000300800 */
[----:B-1----:R-:W4:Y:S04]  /*64620*/  LDL.LU R10, [R1+0x388] ;  /* 0x00038800010a7983 */ /* 0x002f280000300800 */
[----:B------:R-:W4:Y:S04]  /*64630*/  LDL.LU R11, [R1+0x38c] ;  /* 0x00038c00010b7983 */ /* 0x000f280000300800 */
[----:B----4-:R-:W-:Y:S04]  /*64640*/  STL.64 [R1+0x2088], R10 ;  /* 0x0020880a01007387 */ /* 0x010fe80000100a00 */
[----:B---3--:R0:W-:Y:S04]  /*64650*/  STL.64 [R1+0x2080], R8 ;  /* 0x0020800801007387 */ /* 0x0081e80000100a00 */
[----:B--2---:R-:W2:Y:S04]  /*64660*/  LDL.LU R16, [R1+0x370] ;  /* 0x0003700001107983 */ /* 0x004ea80000300800 */
        /* <DEDUP_REMOVED lines=41> */
[----:B------:R-:W4:Y:S04]  /*64900*/  LDL.LU R6, [R1+0x2a8] ;  /* 0x0002a80001067983 */ /* 0x000f280000300800 */
[----:B------:R-:W4:Y:S04]  /*64910*/  LDL.LU R7, [R1+0x2ac] ;  /* 0x0002ac0001077983 */ /* 0x000f280000300800 */
[----:B------:R-:W5:Y:S04]  /*64920*/  LDL.LU R12, [R1+0x2f0] ;  /* 0x0002f000010c7983 */ /* 0x000f680000300800 */
[----:B------:R-:W5:Y:S04]  /*64930*/  LDL.LU R13, [R1+0x2f4] ;  /* 0x0002f400010d7983 */ /* 0x000f680000300800 */
[----:B------:R-:W5:Y:S04]  /*64940*/  LDL.LU R14, [R1+0x2f8] ;  /* 0x0002f800010e7983 */ /* 0x000f680000300800 */
[----:B------:R-:W5:Y:S04]  /*64950*/  LDL.LU R15, [R1+0x2fc] ;  /* 0x0002fc00010f7983 */ /* 0x000f680000300800 */
[----:B---3--:R-:W-:Y:S04]  /*64960*/  STL.64 [R1+0x20a8], R10 ;  /* 0x0020a80a01007387 */ /* 0x008fe80000100a00 */
[----:B--2---:R-:W-:Y:S04]  /*64970*/  STL.64 [R1+0x20a0], R8 ;  /* 0x0020a00801007387 */ /* 0x004fe80000100a00 */
[----:B------:R-:W2:Y:S04]  /*64980*/  LDL.LU R16, [R1+0x340] ;  /* 0x0003400001107983 */ /* 0x000ea80000300800 */
[----:B------:R-:W2:Y:S04]  /*64990*/  LDL.LU R17, [R1+0x344] ;  /* 0x0003440001117983 */ /* 0x000ea80000300800 */
[----:B------:R-:W3:Y:S04]  /*649a0*/  LDL.LU R18, [R1+0x348] ;  /* 0x0003480001127983 */ /* 0x000ee80000300800 */
[----:B------:R-:W3:Y:S04]  /*649b0*/  LDL.LU R19, [R1+0x34c] ;  /* 0x00034c0001137983 */ /* 0x000ee80000300800 */
[----:B----4-:R-:W-:Y:S04]  /*649c0*/  STS.128 [R0], R4 ;  /* 0x0000000400007388 */ /* 0x010fe80000000c00 */
[----:B---3--:R-:W-:Y:S04]  /*649d0*/  STL.64 [R1+0x20b8], R18 ;  /* 0x0020b81201007387 */ /* 0x008fe80000100a00 */
[----:B--2---:R0:W-:Y:S04]  /*649e0*/  STL.64 [R1+0x20b0], R16 ;  /* 0x0020b01001007387 */ /* 0x0041e80000100a00 */
[----:B0-----:R-:W2:Y:S04]  /*649f0*/  LDL.LU R16, [R1+0x310] ;  /* 0x0003100001107983 */ /* 0x001ea80000300800 */
        /* <DEDUP_REMOVED lines=11> */
[----:B------:R-:W2:Y:S04]  /*64ab0*/  LDL.LU R24, [R1+0x3a0] ;  /* 0x0003a00001187983 */ /* 0x000ea80000300800 */
[----:B------:R-:W2:Y:S04]  /*64ac0*/  LDL.LU R25, [R1+0x3a4] ;  /* 0x0003a40001197983 */ /* 0x000ea80000300800 */
[----:B------:R-:W2:Y:S04]  /*64ad0*/  LDL.LU R26, [R1+0x3a8] ;  /* 0x0003a800011a7983 */ /* 0x000ea80000300800 */
[----:B------:R-:W2:Y:S04]  /*64ae0*/  LDL.LU R27, [R1+0x3ac] ;  /* 0x0003ac00011b7983 */ /* 0x000ea80000300800 */
[----:B------:R-:W2:Y:S04]  /*64af0*/  LDL.LU.64 R6, [R1+0x2120] ;  /* 0x0021200001067983 */ /* 0x000ea80000300a00 */
        /* <DEDUP_REMOVED lines=13> */
[----:B-----5:R0:W-:Y:S04]  /*64bd0*/  STS.128 [R0+0x280], R12 ;  /* 0x0002800c00007388 */ /* 0x0201e80000000c00 */
[----:B0-----:R-:W5:Y:S04]  /*64be0*/  LDL.LU.64 R14, [R1+0x20d0] ;  /* 0x0020d000010e7983 */ /* 0x001f680000300a00 */
        /* <DEDUP_REMOVED lines=9> */
[----:B------:R-:W3:Y:S04]  /*64c80*/  LDL R6, [R1+0xf78] ;  /* 0x000f780001067983 */ /* 0x000ee80000100800 */
[----:B0-----:R-:W-:Y:S04]  /*64c90*/  STL.64 [R1+0x270], R16 ;  /* 0x0002701001007387 */ /* 0x001fe80000100a00 */
[----:B------:R-:W-:Y:S04]  /*64ca0*/  STL.64 [R1+0x278], R18 ;  /* 0x0002781201007387 */ /* 0x000fe80000100a00 */
[----:B------:R-:W3:Y:S04]  /*64cb0*/  LDL.LU R13, [R1+0x330] ;  /* 0x00033000010d7983 */ /* 0x000ee80000300800 */
[----:B--2---:R-:W0:Y:S04]  /*64cc0*/  LDS.128 R16, [R5] ;  /* 0x0000000005107984 */ /* 0x004e280000000c00 */
[----:B0-----:R-:W-:Y:S04]  /*64cd0*/  STL.64 [R1+0x220], R16 ;  /* 0x0002201001007387 */ /* 0x001fe80000100a00 */
[----:B------:R-:W-:Y:S04]  /*64ce0*/  STL.64 [R1+0x228], R18 ;  /* 0x0002281201007387 */ /* 0x000fe80000100a00 */
[----:B------:R-:W0:Y:S04]  /*64cf0*/  LDS.128 R16, [R5+0x400] ;  /* 0x0004000005107984 */ /* 0x000e280000000c00 */
[----:B0-----:R-:W-:Y:S04]  /*64d00*/  STL.64 [R1+0x280], R16 ;  /* 0x0002801001007387 */ /* 0x001fe80000100a00 */
[----:B------:R-:W-:Y:S04]  /*64d10*/  STL.64 [R1+0x288], R18 ;  /* 0x0002881201007387 */ /* 0x000fe80000100a00 */
[----:B------:R-:W0:Y:S04]  /*64d20*/  LDS.128 R16, [R3] ;  /* 0x0000000003107984 */ /* 0x000e280000000c00 */
        /* <DEDUP_REMOVED lines=11> */
[----:B---3--:R-:W-:Y:S04]  /*64de0*/  STS.128 [R0], R8 ;  /* 0x0000000800007388 */ /* 0x008fe80000000c00 */
[----:B0-----:R-:W-:Y:S04]  /*64df0*/  STL.64 [R1+0x240], R16 ;  /* 0x0002401001007387 */ /* 0x001fe80000100a00 */
[----:B------:R0:W-:Y:S04]  /*64e00*/  STL.64 [R1+0x248], R18 ;  /* 0x0002481201007387 */ /* 0x0001e80000100a00 */
[----:B0-----:R-:W3:Y:S04]  /*64e10*/  LDL.LU.64 R18, [R1+0x20b8] ;  /* 0x0020b80001127983 */ /* 0x001ee80000300a00 */
[----:B------:R-:W3:Y:S04]  /*64e20*/  LDL.LU.64 R16, [R1+0x20b0] ;  /* 0x0020b00001107983 */ /* 0x000ee80000300a00 */
[----:B------:R-:W2:Y:S04]  /*64e30*/  LDL.LU.64 R10, [R1+0x20a8] ;  /* 0x0020a800010a7983 */ /* 0x000ea80000300a00 */
[----:B------:R-:W2:Y:S04]  /*64e40*/  LDL.LU.64 R8, [R1+0x20a0] ;  /* 0x0020a00001087983 */ /* 0x000ea80000300a00 */
[----:B----4-:R-:W-:Y:S04]  /*64e50*/  STS.128 [R0+0x180], R20 ;  /* 0x0001801400007388 */ /* 0x010fe80000000c00 */
[----:B---3--:R0:W-:Y:S04]  /*64e60*/  STS.128 [R0+0x80], R16 ;  /* 0x0000801000007388 */ /* 0x0081e80000000c00 */
[----:B--2---:R1:W-:Y:S04]  /*64e70*/  STS.128 [R0+0x100], R8 ;  /* 0x0001000800007388 */ /* 0x0043e80000000c00 */
[----:B0-----:R-:W2:Y:S04]  /*64e80*/  LDL.LU.64 R18, [R1+0x2098] ;  /* 0x0020980001127983 */ /* 0x001ea80000300a00 */
[----:B------:R-:W2:Y:S04]  /*64e90*/  LDL.LU.64 R16, [R1+0x2090] ;  /* 0x0020900001107983 */ /* 0x000ea80000300a00 */
[----:B-1----:R-:W3:Y:S04]  /*64ea0*/  LDL.LU.64 R10, [R1+0x2088] ;  /* 0x00208800010a7983 */ /* 0x002ee80000300a00 */
[----:B------:R-:W3:Y:S04]  /*64eb0*/  LDL.LU.64 R8, [R1+0x2080] ;  /* 0x0020800001087983 */ /* 0x000ee80000300a00 */
[----:B------:R-:W4:Y:S04]  /*64ec0*/  LDL R5, [R1+0xf7c] ;  /* 0x000f7c0001057983 */ /* 0x000f280000100800 */
[----:B------:R-:W4:Y:S04]  /*64ed0*/  LDL.LU.64 R22, [R1+0x2078] ;  /* 0x0020780001167983 */ /* 0x000f280000300a00 */
[----:B------:R-:W4:Y:S04]  /*64ee0*/  LDL.LU.64 R20, [R1+0x2070] ;  /* 0x0020700001147983 */ /* 0x000f280000300a00 */
[----:B------:R-:W-:Y:S01]  /*64ef0*/  STS.128 [R0+0x380], R24 ;  /* 0x0003801800007388 */ /* 0x000fe20000000c00 */
[----:B------:R-:W-:-:S02]  /*64f00*/  ISETP.GE.AND P2, PT, R6, c[0x0][0x178], PT ;  /* 0x00005e0006007a0c */ /* 0x000fc40003f46270 */
[C---:B------:R-:W-:Y:S02]  /*64f10*/  ISETP.GE.AND P3, PT, R12.reuse, c[0x0][0x17c], PT ;  /* 0x00005f000c007a0c */ /* 0x040fe40003f66270 */
[C---:B------:R-:W-:Y:S01]  /*64f20*/  ISETP.LT.AND P2, PT, R12.reuse, c[0x0][0x17c], !P2 ;  /* 0x00005f000c007a0c */ /* 0x040fe20005741270 */
[----:B--2---:R0:W-:Y:S04]  /*64f30*/  STS.128 [R0+0x200], R16 ;  /* 0x0002001000007388 */ /* 0x0041e80000000c00 */
[----:B---3--:R1:W-:Y:S04]  /*64f40*/  STS.128 [R0+0x280], R8 ;  /* 0x0002800800007388 */ /* 0x0083e80000000c00 */
[----:B0-----:R-:W2:Y:S04]  /*64f50*/  LDL.LU R18, [R1+0x2068] ;  /* 0x0020680001127983 */ /* 0x001ea80000300800 */
[----:B------:R-:W3:Y:S04]  /*64f60*/  LDL.LU.64 R16, [R1+0x2060] ;  /* 0x0020600001107983 */ /* 0x000ee80000300a00 */
[----:B-1----:R-:W2:Y:S04]  /*64f70*/  LDL.LU.64 R10, [R1+0x2058] ;  /* 0x00205800010a7983 */ /* 0x002ea80000300a00 */
[----:B------:R-:W2:Y:S04]  /*64f80*/  LDL.LU.64 R8, [R1+0x2050] ;  /* 0x0020500001087983 */ /* 0x000ea80000300a00 */
[----:B----4-:R0:W-:Y:S04]  /*64f90*/  STS.128 [R0+0x300], R20 ;  /* 0x0003001400007388 */ /* 0x0101e80000000c00 */
[----:B0-----:R-:W4:Y:S04]  /*64fa0*/  LDL.LU.64 R22, [R1+0x2048] ;  /* 0x0020480001167983 */ /* 0x001f280000300a00 */
[----:B------:R-:W2:Y:S01]  /*64fb0*/  LDL.LU.64 R26, [R1+0x2040] ;  /* 0x00204000011a7983 */ /* 0x000ea20000300a00 */
[----:B------:R-:W-:-:S03]  /*64fc0*/  IMAD R0, R12, c[0x0][0x198], RZ ;  /* 0x000066000c007a24 */ /* 0x000fc600078e02ff */
[----:B------:R-:W3:Y:S01]  /*64fd0*/  LDL.LU R12, [R1+0x1bb0] ;  /* 0x001bb000010c7983 */ /* 0x000ee20000300800 */
[----:B------:R-:W-:Y:S02]  /*64fe0*/  IMAD R3, R6, c[0x0][0x194], RZ ;  /* 0x0000650006037a24 */ /* 0x000fe400078e02ff */
[----:B------:R-:W-:Y:S01]  /*64ff0*/  IMAD.MOV.U32 R20, RZ, RZ, c[0x0][0x194] ;  /* 0x00006500ff147624 */ /* 0x000fe200078e00ff */
[----:B------:R-:W-:Y:S02]  /*65000*/  BAR.SYNC.DEFER_BLOCKING 0x0 ;  /* 0x0000000000007b1d */ /* 0x000fe40000010000 */
[----:B------:R-:W-:Y:S01]  /*65010*/  LEA R2, P4, R3, c[0x0][0x170], 0x1 ;  /* 0x00005c0003027a11 */ /* 0x000fe200078808ff */
[----:B------:R-:W-:-:S03]  /*65020*/  IMAD R20, R20, 0x40, R3 ;  /* 0x0000004014147824 */ /* 0x000fc600078e0203 */
[----:B------:R-:W-:Y:S02]  /*65030*/  LEA.HI.X.SX32 R3, R3, c[0x0][0x174], 0x1, P4 ;  /* 0x00005d0003037a11 */ /* 0x000fe400020f0eff */
[C---:B------:R-:W-:Y:S02]  /*65040*/  LEA R24, P4, R20.reuse, c[0x0][0x170], 0x1 ;  /* 0x00005c0014187a11 */ /* 0x040fe400078808ff */
[----:B------:R-:W-:Y:S02]  /*65050*/  ISETP.LT.AND P3, PT, R5, c[0x0][0x178], !P3 ;  /* 0x00005e0005007a0c */ /* 0x000fe40005f61270 */
[----:B------:R-:W-:Y:S01]  /*65060*/  LEA.HI.X.SX32 R25, R20, c[0x0][0x174], 0x1, P4 ;  /* 0x00005d0014197a11 */ /* 0x000fe200020f0eff */
[----:B------:R-:W-:-:S05]  /*65070*/  IMAD.WIDE R20, R0, 0x2, R2 ;  /* 0x0000000200147825 */ /* 0x000fca00078e0202 */
[----:B------:R0:W-:Y:S01]  /*65080*/  @P2 STG.E.U16 [R20.64], R13 ;  /* 0x0000000d14002986 */ /* 0x0001e2000c101506 */
[----:B------:R-:W-:Y:S02]  /*65090*/  ISETP.LT.AND P2, PT, R6, c[0x0][0x178], !P1 ;  /* 0x00005e0006007a0c */ /* 0x000fe40004f41270 */
[----:B------:R-:W-:Y:S01]  /*650a0*/  ISETP.LT.AND P1, PT, R5, c[0x0][0x178], !P1 ;  /* 0x00005e0005007a0c */ /* 0x000fe20004f21270 */
[C---:B0-----:R-:W-:Y:S01]  /*650b0*/  IMAD.WIDE R20, R0.reuse, 0x2, R24 ;  /* 0x0000000200147825 */ /* 0x041fe200078e0218 */
[----:B------:R-:W-:Y:S02]  /*650c0*/  IADD3 R0, R0, c[0x0][0x198], RZ ;  /* 0x0000660000007a10 */ /* 0x000fe40007ffe0ff */
[----:B----4-:R-:W-:Y:S02]  /*650d0*/  PRMT R22, R13, 0x7632, R22 ;  /* 0x000076320d167816 */ /* 0x010fe40000000016 */
[----:B--2---:R0:W-:Y:S02]  /*650e0*/  @P3 STG.E.U16 [R20.64], R26 ;  /* 0x0000001a14003986 */ /* 0x0041e4000c101506 */
[----:B0-----:R-:W-:-:S05]  /*650f0*/  IMAD.WIDE R20, R0, 0x2, R2 ;  /* 0x0000000200147825 */ /* 0x001fca00078e0202 */
[----:B------:R0:W-:Y:S02]  /*65100*/  @P2 STG.E.U16 [R20.64], R22 ;  /* 0x0000001614002986 */ /* 0x0001e4000c101506 */
[----:B0-----:R-:W-:Y:S01]  /*65110*/  PRMT R22, R26, 0x7632, R22 ;  /* 0x000076321a167816 */ /* 0x001fe20000000016 */
[C---:B------:R-:W-:Y:S01]  /*65120*/  IMAD.WIDE R20, R0.reuse, 0x2, R24 ;  /* 0x0000000200147825 */ /* 0x040fe200078e0218 */
[----:B------:R-:W-:Y:S01]  /*65130*/  IADD3 R0, R0, c[0x0][0x198], RZ ;  /* 0x0000660000007a10 */ /* 0x000fe20007ffe0ff */
[----:B------:R-:W2:Y:S04]  /*65140*/  LDL.LU R26, [R1+0x203c] ;  /* 0x00203c00011a7983 */ /* 0x000ea80000300800 */
[----:B------:R0:W-:Y:S01]  /*65150*/  @P1 STG.E.U16 [R20.64], R22 ;  /* 0x0000001614001986 */ /* 0x0001e2000c101506 */
[----:B------:R-:W-:-:S03]  /*65160*/  ISETP.LT.AND P1, PT, R6, c[0x0][0x178], !P0 ;  /* 0x00005e0006007a0c */ /* 0x000fc60004721270 */
[----:B------:R-:W4:Y:S04]  /*65170*/  LDL.LU R19, [R1+0x1bb8] ;  /* 0x001bb80001137983 */ /* 0x000f280000300800 */
[----:B------:R-:W2:Y:S01]  /*65180*/  LDL.LU R13, [R1+0x1bc4] ;  /* 0x001bc400010d7983 */ /* 0x000ea20000300800 */
[----:B0-----:R-:W-:-:S05]  /*65190*/  IMAD.WIDE R20, R0, 0x2, R2 ;  /* 0x0000000200147825 */ /* 0x001fca00078e0202 */
[----:B------:R0:W-:Y:S01]  /*651a0*/  @P1 STG.E.U16 [R20.64], R29 ;  /* 0x0000001d14001986 */ /* 0x0001e2000c101506 */
[----:B---3--:R-:W-:-:S03]  /*651b0*/  ISETP.GE.AND P1, PT, R12, c[0x0][0x17c], PT ;  /* 0x00005f000c007a0c */ /* 0x008fc60003f26270 */
[----:B------:R-:W3:Y:S01]  /*651c0*/  LDL.LU R12, [R1+0x1bc0] ;  /* 0x001bc000010c7983 */ /* 0x000ee20000300800 */
[----:B------:R-:W-:Y:S01]  /*651d0*/  ISETP.LT.AND P0, PT, R5, c[0x0][0x178], !P0 ;  /* 0x00005e0005007a0c */ /* 0x000fe20004701270 */
[C---:B0-----:R-:W-:Y:S01]  /*651e0*/  IMAD.WIDE R20, R0.reuse, 0x2, R24 ;  /* 0x0000000200147825 */ /* 0x041fe200078e0218 */
[----:B------:R-:W-:-:S11]  /*651f0*/  IADD3 R22, R0, c[0x0][0x198], RZ ;  /* 0x0000660000167a10 */ /* 0x000fd60007ffe0ff */
[----:B------:R0:W-:Y:S01]  /*65200*/  @P0 STG.E.U16 [R20.64], R23 ;  /* 0x0000001714000986 */ /* 0x0001e2000c101506 */
[----:B------:R-:W-:Y:S02]  /*65210*/  ISETP.LT.AND P0, PT, R6, c[0x0][0x178], !P1 ;  /* 0x00005e0006007a0c */ /* 0x000fe40004f01270 */
[----:B------:R-:W-:Y:S02]  /*65220*/  PRMT R0, R29, 0x7632, R0 ;  /* 0x000076321d007816 */ /* 0x000fe40000000000 */
[----:B------:R-:W5:Y:S01]  /*65230*/  LDL.LU R29, [R1+0x2038] ;  /* 0x00203800011d7983 */ /* 0x000f620000300800 */
[----:B0-----:R-:W-:-:S08]  /*65240*/  IMAD.WIDE R20, R22, 0x2, R2 ;  /* 0x0000000216147825 */ /* 0x001fd000078e0202 */
[----:B------:R0:W-:Y:S04]  /*65250*/  @P0 STG.E.U16 [R20.64], R0 ;  /* 0x0000000014000986 */ /* 0x0001e8000c101506 */
[----:B0-----:R-:W5:Y:S04]  /*65260*/  LDL.LU R20, [R1+0x1bb4] ;  /* 0x001bb40001147983 */ /* 0x001f680000300800 */
[----:B------:R-:W5:Y:S01]  /*65270*/  LDL.LU R21, [R1+0x1bbc] ;  /* 0x001bbc0001157983 */ /* 0x000f620000300800 */
[----:B----4-:R-:W-:-:S03]  /*65280*/  ISETP.GE.AND P5, PT, R19, c[0x0][0x17c], PT ;  /* 0x00005f0013007a0c */ /* 0x010fc60003fa6270 */
[----:B------:R-:W4:Y:S01]  /*65290*/  LDL.LU R19, [R1+0x3d0] ;  /* 0x0003d00001137983 */ /* 0x000f220000300800 */
[----:B--2---:R-:W-:-:S03]  /*652a0*/  ISETP.GE.AND P3, PT, R13, c[0x0][0x17c], PT ;  /* 0x00005f000d007a0c */ /* 0x004fc60003f66270 */
[----:B------:R-:W2:Y:S01]  /*652b0*/  LDL.LU R13, [R1+0x1bcc] ;  /* 0x001bcc00010d7983 */ /* 0x000ea20000300800 */
[----:B---3--:R-:W-:-:S03]  /*652c0*/  ISETP.GE.AND P2, PT, R12, c[0x0][0x17c], PT ;  /* 0x00005f000c007a0c */ /* 0x008fc60003f46270 */
[----:B------:R-:W3:Y:S01]  /*652d0*/  LDL.LU R12, [R1+0x1bc8] ;  /* 0x001bc800010c7983 */ /* 0x000ee20000300800 */
[----:B------:R-:W-:Y:S02]  /*652e0*/  ISETP.LT.AND P1, PT, R5, c[0x0][0x178], !P1 ;  /* 0x00005e0005007a0c */ /* 0x000fe40004f21270 */
[----:B------:R-:W-:Y:S02]  /*652f0*/  ISETP.LT.AND P6, PT, R6, c[0x0][0x178], !P5 ;  /* 0x00005e0006007a0c */ /* 0x000fe40006fc1270 */
[----:B------:R-:W-:Y:S02]  /*65300*/  IADD3 R0, R22, c[0x0][0x198], RZ ;  /* 0x0000660016007a10 */ /* 0x000fe40007ffe0ff */
[----:B------:R-:W-:Y:S02]  /*65310*/  PRMT R26, R23, 0x7632, R26 ;  /* 0x00007632171a7816 */ /* 0x000fe4000000001a */
[----:B------:R-:W-:Y:S02]  /*65320*/  ISETP.LT.AND P5, PT, R5, c[0x0][0x178], !P5 ;  /* 0x00005e0005007a0c */ /* 0x000fe40006fa1270 */
[----:B-----5:R-:W-:-:S02]  /*65330*/  PRMT R29, R27, 0x7632, R29 ;  /* 0x000076321b1d7816 */ /* 0x020fc4000000001d */
[----:B------:R-:W-:Y:S02]  /*65340*/  ISETP.GE.AND P0, PT, R20, c[0x0][0x17c], PT ;  /* 0x00005f0014007a0c */ /* 0x000fe40003f06270 */
[----:B------:R-:W-:Y:S01]  /*65350*/  ISETP.GE.AND P4, PT, R21, c[0x0][0x17c], PT ;  /* 0x00005f0015007a0c */ /* 0x000fe20003f86270 */
[----:B------:R-:W-:-:S04]  /*65360*/  IMAD.WIDE R20, R22, 0x2, R24 ;  /* 0x0000000216147825 */ /* 0x000fc800078e0218 */
[----:B------:R-:W-:Y:S01]  /*65370*/  IMAD.WIDE R22, R0, 0x2, R2 ;  /* 0x0000000200167825 */ /* 0x000fe200078e0202 */
[----:B------:R0:W-:Y:S01]  /*65380*/  @P1 STG.E.U16 [R20.64], R26 ;  /* 0x0000001a14001986 */ /* 0x0001e2000c101506 */
[----:B------:R-:W-:-:S03]  /*65390*/  ISETP.LT.AND P1, PT, R6, c[0x0][0x178], !P0 ;  /* 0x00005e0006007a0c */ /* 0x000fc60004721270 */
[----:B------:R1:W-:Y:S01]  /*653a0*/  @P6 STG.E.U16 [R22.64], R27 ;  /* 0x0000001b16006986 */ /* 0x0003e2000c101506 */
[C---:B0-----:R-:W-:Y:S01]  /*653b0*/  IMAD.WIDE R20, R0.reuse, 0x2, R24 ;  /* 0x0000000200147825 */ /* 0x041fe200078e0218 */
[----:B-1----:R-:W-:-:S04]  /*653c0*/  IADD3 R22, R0, c[0x0][0x198], RZ ;  /* 0x0000660000167a10 */ /* 0x002fc80007ffe0ff */
[----:B------:R0:W-:Y:S02]  /*653d0*/  @P5 STG.E.U16 [R20.64], R4 ;  /* 0x0000000414005986 */ /* 0x0001e4000c101506 */
[----:B0-----:R-:W-:-:S05]  /*653e0*/  IMAD.WIDE R20, R22, 0x2, R2 ;  /* 0x0000000216147825 */ /* 0x001fca00078e0202 */
[----:B------:R0:W-:Y:S01]  /*653f0*/  @P1 STG.E.U16 [R20.64], R29 ;  /* 0x0000001d14001986 */ /* 0x0001e2000c101506 */
[----:B--2---:R-:W-:-:S03]  /*65400*/  ISETP.GE.AND P5, PT, R13, c[0x0][0x17c], PT ;  /* 0x00005f000d007a0c */ /* 0x004fc60003fa6270 */
[----:B------:R-:W2:Y:S01]  /*65410*/  LDL.LU R13, [R1+0x1bd4] ;  /* 0x001bd400010d7983 */ /* 0x000ea20000300800 */
[----:B---3--:R-:W-:-:S03]  /*65420*/  ISETP.GE.AND P1, PT, R12, c[0x0][0x17c], PT ;  /* 0x00005f000c007a0c */ /* 0x008fc60003f26270 */
[----:B------:R-:W3:Y:S01]  /*65430*/  LDL.LU R12, [R1+0x1bd0] ;  /* 0x001bd000010c7983 */ /* 0x000ee20000300800 */
[C---:B------:R-:W-:Y:S02]  /*65440*/  ISETP.LT.AND P0, PT, R5.reuse, c[0x0][0x178], !P0 ;  /* 0x00005e0005007a0c */ /* 0x040fe40004701270 */
[----:B------:R-:W-:Y:S02]  /*65450*/  ISETP.LT.AND P6, PT, R6, c[0x0][0x178], !P4 ;  /* 0x00005e0006007a0c */ /* 0x000fe400067c1270 */
[C---:B------:R-:W-:Y:S01]  /*65460*/  IADD3 R0, R22.reuse, c[0x0][0x198], RZ ;  /* 0x0000660016007a10 */ /* 0x040fe20007ffe0ff */
[----:B------:R-:W-:Y:S01]  /*65470*/  IMAD.WIDE R22, R22, 0x2, R24 ;  /* 0x0000000216167825 */ /* 0x000fe200078e0218 */
[----:B------:R-:W-:Y:S02]  /*65480*/  PRMT R4, R4, 0x7632, R4 ;  /* 0x0000763204047816 */ /* 0x000fe40000000004 */
[----:B------:R-:W-:Y:S01]  /*65490*/  ISETP.LT.AND P4, PT, R5, c[0x0][0x178], !P4 ;  /* 0x00005e0005007a0c */ /* 0x000fe20006781270 */
[----:B------:R-:W-:-:S04]  /*654a0*/  IMAD.WIDE R26, R0, 0x2, R2 ;  /* 0x00000002001a7825 */ /* 0x000fc800078e0202 */
[----:B------:R1:W-:Y:S01]  /*654b0*/  @P0 STG.E.U16 [R22.64], R4 ;  /* 0x0000000416000986 */ /* 0x0003e2000c101506 */
[----:B------:R-:W-:Y:S01]  /*654c0*/  ISETP.LT.AND P0, PT, R6, c[0x0][0x178], !P3 ;  /* 0x00005e0006007a0c */ /* 0x000fe20005f01270 */
[----:B0-----:R-:W-:Y:S01]  /*654d0*/  IMAD.WIDE R20, R0, 0x2, R24 ;  /* 0x0000000200147825 */ /* 0x001fe200078e0218 */
[----:B------:R-:W-:Y:S01]  /*654e0*/  ISETP.LT.AND P3, PT, R5, c[0x0][0x178], !P3 ;  /* 0x00005e0005007a0c */ /* 0x000fe20005f61270 */
[----:B----4-:R0:W-:Y:S01]  /*654f0*/  @P6 STG.E.U16 [R26.64], R19 ;  /* 0x000000131a006986 */ /* 0x0101e2000c101506 */
[----:B------:R-:W-:-:S03]  /*65500*/  PRMT R29, R19, 0x7632, R29 ;  /* 0x00007632131d7816 */ /* 0x000fc6000000001d */
[----:B------:R4:W-:Y:S01]  /*65510*/  @P4 STG.E.U16 [R20.64], R8 ;  /* 0x0000000814004986 */ /* 0x0009e2000c101506 */
[----:B-1----:R-:W-:-:S03]  /*65520*/  IADD3 R4, R0, c[0x0][0x198], RZ ;  /* 0x0000660000047a10 */ /* 0x002fc60007ffe0ff */
[----:B0-----:R-:W5:Y:S02]  /*65530*/  LDL.LU R19, [R1+0x40] ;  /* 0x0000400001137983 */ /* 0x001f640000300800 */
[----:B------:R-:W-:-:S04]  /*65540*/  IMAD.WIDE R22, R4, 0x2, R24 ;  /* 0x0000000204167825 */ /* 0x000fc800078e0218 */
[----:B----4-:R-:W-:Y:S01]  /*65550*/  IMAD.WIDE R20, R4, 0x2, R2 ;  /* 0x0000000204147825 */ /* 0x010fe200078e0202 */
[----:B------:R-:W-:-:S04]  /*65560*/  PRMT R8, R8, 0x7632, R8 ;  /* 0x0000763208087816 */ /* 0x000fc80000000008 */
[----:B------:R-:W-:Y:S04]  /*65570*/  @P0 STG.E.U16 [R20.64], R29 ;  /* 0x0000001d14000986 */ /* 0x000fe8000c101506 */
[----:B------:R0:W-:Y:S01]  /*65580*/  @P3 STG.E.U16 [R22.64], R8 ;  /* 0x0000000816003986 */ /* 0x0001e2000c101506 */
[----:B--2---:R-:W-:-:S03]  /*65590*/  ISETP.GE.AND P4, PT, R13, c[0x0][0x17c], PT ;  /* 0x00005f000d007a0c */ /* 0x004fc60003f86270 */
[----:B------:R-:W2:Y:S01]  /*655a0*/  LDL.LU R13, [R1+0x1bdc] ;  /* 0x001bdc00010d7983 */ /* 0x000ea20000300800 */
[----:B---3--:R-:W-:-:S03]  /*655b0*/  ISETP.GE.AND P0, PT, R12, c[0x0][0x17c], PT ;  /* 0x00005f000c007a0c */ /* 0x008fc60003f06270 */
[----:B------:R-:W3:Y:S04]  /*655c0*/  LDL.LU R12, [R1+0x1bd8] ;  /* 0x001bd800010c7983 */ /* 0x000ee80000300800 */
[----:B0-----:R-:W4:Y:S04]  /*655d0*/  LDL.LU R22, [R1+0x3e0] ;  /* 0x0003e00001167983 */ /* 0x001f280000300800 */
[----:B------:R-:W2:Y:S01]  /*655e0*/  LDL.LU R23, [R1+0x30] ;  /* 0x0000300001177983 */ /* 0x000ea20000300800 */
[----:B------:R-:W-:Y:S02]  /*655f0*/  ISETP.LT.AND P6, PT, R6, c[0x0][0x178], !P2 ;  /* 0x00005e0006007a0c */ /* 0x000fe400057c1270 */
[----:B------:R-:W-:-:S02]  /*65600*/  ISETP.LT.AND P2, PT, R5, c[0x0][0x178], !P2 ;  /* 0x00005e0005007a0c */ /* 0x000fc40005741270 */
[----:B------:R-:W-:Y:S02]  /*65610*/  IADD3 R0, R4, c[0x0][0x198], RZ ;  /* 0x0000660004007a10 */ /* 0x000fe40007ffe0ff */
[----:B------:R-:W-:-:S03]  /*65620*/  ISETP.LT.AND P3, PT, R6, c[0x0][0x178], !P5 ;  /* 0x00005e0006007a0c */ /* 0x000fc60006f61270 */
[C---:B------:R-:W-:Y:S01]  /*65630*/  IMAD.WIDE R26, R0.reuse, 0x2, R2 ;  /* 0x00000002001a7825 */ /* 0x040fe200078e0202 */
[----:B------:R-:W-:-:S03]  /*65640*/  IADD3 R4, R0, c[0x0][0x198], RZ ;  /* 0x0000660000047a10 */ /* 0x000fc60007ffe0ff */
[----:B------:R-:W-:Y:S01]  /*65650*/  IMAD.WIDE R20, R0, 0x2, R24 ;  /* 0x0000000200147825 */ /* 0x000fe200078e0218 */
[----:B------:R-:W-:Y:S01]  /*65660*/  ISETP.LT.AND P5, PT, R5, c[0x0][0x178], !P5 ;  /* 0x00005e0005007a0c */ /* 0x000fe20006fa1270 */
[----:B----4-:R-:W-:Y:S01]  /*65670*/  @P6 STG.E.U16 [R26.64], R22 ;  /* 0x000000161a006986 */ /* 0x010fe2000c101506 */
[----:B------:R-:W-:-:S03]  /*65680*/  PRMT R29, R22, 0x7632, R29 ;  /* 0x00007632161d7816 */ /* 0x000fc6000000001d */
[----:B--2---:R0:W-:Y:S01]  /*65690*/  @P2 STG.E.U16 [R20.64], R23 ;  /* 0x0000001714002986 */ /* 0x0041e2000c101506 */
[----:B------:R-:W-:Y:S02]  /*656a0*/  ISETP.LT.AND P6, PT, R6, c[0x0][0x178], !P1 ;  /* 0x00005e0006007a0c */ /* 0x000fe40004fc1270 */
[----:B------:R-:W-:Y:S02]  /*656b0*/  PRMT R8, R23, 0x7632, R8 ;  /* 0x0000763217087816 */ /* 0x000fe40000000008 */
[----:B------:R-:W-:Y:S02]  /*656c0*/  ISETP.LT.AND P1, PT, R5, c[0x0][0x178], !P1 ;  /* 0x00005e0005007a0c */ /* 0x000fe40004f21270 */
[----:B------:R-:W2:Y:S01]  /*656d0*/  LDL.LU R5, [R1+0x2034] ;  /* 0x0020340001057983 */ /* 0x000ea20000300800 */
[----:B0-----:R-:W-:Y:S01]  /*656e0*/  IMAD.WIDE R20, R4, 0x2, R2 ;  /* 0x0000000204147825 */ /* 0x001fe200078e0202 */
[----:B------:R-:W-:-:S03]  /*656f0*/  ISETP.GE.AND P2, PT, R13, c[0x0][0x17c], PT ;  /* 0x00005f000d007a0c */ /* 0x000fc60003f46270 */
[----:B------:R-:W-:Y:S01]  /*65700*/  IMAD.WIDE R22, R4, 0x2, R24 ;  /* 0x0000000204167825 */ /* 0x000fe200078e0218 */
[----:B------:R0:W-:Y:S01]  /*65710*/  @P3 STG.E.U16 [R20.64], R29 ;  /* 0x0000001d14003986 */ /* 0x0001e2000c101506 */
[----:B---3--:R-:W-:-:S03]  /*65720*/  ISETP.GE.AND P3, PT, R12, c[0x0][0x17c], PT ;  /* 0x00005f000c007a0c */ /* 0x008fc60003f66270 */
[----:B------:R1:W-:Y:S04]  /*65730*/  @P5 STG.E.U16 [R22.64], R8 ;  /* 0x0000000816005986 */ /* 0x0003e8000c101506 */
[----:B0-----:R-:W3:Y:S04]  /*65740*/  LDL R29, [R1+0xf7c] ;  /* 0x000f7c00011d7983 */ /* 0x001ee80000100800 */
[----:B------:R-:W4:Y:S04]  /*65750*/  LDL.LU R13, [R1+0x1be4] ;  /* 0x001be400010d7983 */ /* 0x000f280000300800 */
[----:B------:R-:W2:Y:S04]  /*65760*/  LDL.LU R12, [R1+0x1be0] ;  /* 0x001be000010c7983 */ /* 0x000ea80000300800 */
[----:B-1----:R-:W2:Y:S01]  /*65770*/  LDL.LU R23, [R1+0x3f0] ;  /* 0x0003f00001177983 */ /* 0x002ea20000300800 */
[----:B------:R-:W-:-:S02]  /*65780*/  IADD3 R0, R4, c[0x0][0x198], RZ ;  /* 0x0000660004007a10 */ /* 0x000fc40007ffe0ff */
[----:B------:R-:W-:-:S03]  /*65790*/  ISETP.LT.AND P5, PT, R6, c[0x0][0x178], !P4 ;  /* 0x00005e0006007a0c */ /* 0x000fc600067a1270 */
[C---:B------:R-:W-:Y:S01]  /*657a0*/  IMAD.WIDE R26, R0.reuse, 0x2, R2 ;  /* 0x00000002001a7825 */ /* 0x040fe200078e0202 */
[----:B------:R-:W-:-:S03]  /*657b0*/  IADD3 R22, R0, c[0x0][0x198], RZ ;  /* 0x0000660000167a10 */ /* 0x000fc60007ffe0ff */
[----:B------:R-:W-:Y:S01]  /*657c0*/  IMAD.WIDE R20, R0, 0x2, R24 ;  /* 0x0000000200147825 */ /* 0x000fe200078e0218 */
[----:B------:R-:W-:Y:S02]  /*657d0*/  IADD3 R0, R22, c[0x0][0x198], RZ ;  /* 0x0000660016007a10 */ /* 0x000fe40007ffe0ff */
[----:B-----5:R-:W-:Y:S02]  /*657e0*/  PRMT R4, R19, 0x7632, R4 ;  /* 0x0000763213047816 */ /* 0x020fe40000000004 */
[----:B---3--:R-:W-:Y:S01]  /*657f0*/  ISETP.LT.AND P4, PT, R29, c[0x0][0x178], !P4 ;  /* 0x00005e001d007a0c */ /* 0x008fe20006781270 */
[----:B--2---:R-:W-:Y:S01]  /*65800*/  @P6 STG.E.U16 [R26.64], R23 ;  /* 0x000000171a006986 */ /* 0x004fe2000c101506 */
[----:B------:R-:W-:-:S03]  /*65810*/  PRMT R8, R23, 0x7632, R8 ;  /* 0x0000763217087816 */ /* 0x000fc60000000008 */
[----:B------:R0:W-:Y:S01]  /*65820*/  @P1 STG.E.U16 [R20.64], R19 ;  /* 0x0000001314001986 */ /* 0x0001e2000c101506 */
[----:B----4-:R-:W-:Y:S01]  /*65830*/  ISETP.GE.AND P1, PT, R13, c[0x0][0x17c], PT ;  /* 0x00005f000d007a0c */ /* 0x010fe20003f26270 */
[C---:B0-----:R-:W-:Y:S02]  /*65840*/  IMAD.WIDE R20, R22.reuse, 0x2, R2 ;  /* 0x0000000216147825 */ /* 0x041fe400078e0202 */
[----:B------:R-:W2:Y:S02]  /*65850*/  LDL.LU R19, [R1+0x410] ;  /* 0x0004100001137983 */ /* 0x000ea40000300800 */
[----:B------:R-:W-:Y:S02]  /*65860*/  IMAD.WIDE R22, R22, 0x2, R24 ;  /* 0x0000000216167825 */ /* 0x000fe400078e0218 */
[----:B------:R-:W-:Y:S01]  /*65870*/  @P5 STG.E.U16 [R20.64], R8 ;  /* 0x0000000814005986 */ /* 0x000fe2000c101506 */
[----:B------:R-:W-:-:S03]  /*65880*/  ISETP.GE.AND P5, PT, R12, c[0x0][0x17c], PT ;  /* 0x00005f000c007a0c */ /* 0x000fc60003fa6270 */
[----:B------:R-:W3:Y:S04]  /*65890*/  LDL.LU R13, [R1+0x1bec] ;  /* 0x001bec00010d7983 */ /* 0x000ee80000300800 */
[----:B------:R-:W4:Y:S04]  /*658a0*/  LDL.LU R12, [R1+0x1be8] ;  /* 0x001be800010c7983 */ /* 0x000f280000300800 */
[----:B------:R0:W-:Y:S04]  /*658b0*/  @P4 STG.E.U16 [R22.64], R4 ;  /* 0x0000000416004986 */ /* 0x0001e8000c101506 */
[----:B0-----:R-:W5:Y:S01]  /*658c0*/  LDL.LU R23, [R1+0x400] ;  /* 0x0004000001177983 */ /* 0x001f620000300800 */
[----:B------:R-:W-:-:S02]  /*658d0*/  ISETP.LT.AND P6, PT, R6, c[0x0][0x178], !P0 ;  /* 0x00005e0006007a0c */ /* 0x000fc400047c1270 */
[C---:B------:R-:W-:Y:S01]  /*658e0*/  ISETP.LT.AND P0, PT, R29.reuse, c[0x0][0x178], !P0 ;  /* 0x00005e001d007a0c */ /* 0x040fe20004701270 */
[----:B------:R-:W-:Y:S01]  /*658f0*/  IMAD.WIDE R26, R0, 0x2, R2 ;  /* 0x00000002001a7825 */ /* 0x000fe200078e0202 */
[----:B------:R-:W-:Y:S02]  /*65900*/  ISETP.LT.AND P4, PT, R6, c[0x0][0x178], !P2 ;  /* 0x00005e0006007a0c */ /* 0x000fe40005781270 */
[----:B------:R-:W-:Y:S01]  /*65910*/  ISETP.LT.AND P2, PT, R29, c[0x0][0x178], !P2 ;  /* 0x00005e001d007a0c */ /* 0x000fe20005741270 */
[C---:B------:R-:W-:Y:S01]  /*65920*/  IMAD.WIDE R20, R0.reuse, 0x2, R24 ;  /* 0x0000000200147825 */ /* 0x040fe200078e0218 */
[----:B------:R-:W-:Y:S02]  /*65930*/  IADD3 R22, R0, c[0x0][0x198], RZ ;  /* 0x0000660000167a10 */ /* 0x000fe40007ffe0ff */
[----:B------:R-:W-:Y:S02]  /*65940*/  PRMT R4, R5, 0x7632, R4 ;  /* 0x0000763205047816 */ /* 0x000fe40000000004 */
[----:B------:R-:W-:Y:S01]  /*65950*/  IADD3 R0, R22, c[0x0][0x198], RZ ;  /* 0x0000660016007a10 */ /* 0x000fe20007ffe0ff */
[----:B-----5:R-:W-:Y:S01]  /*65960*/  @P6 STG.E.U16 [R26.64], R23 ;  /* 0x000000171a006986 */ /* 0x020fe2000c101506 */
[----:B------:R-:W-:-:S03]  /*65970*/  PRMT R8, R23, 0x7632, R8 ;  /* 0x0000763217087816 */ /* 0x000fc60000000008 */
[----:B------:R0:W-:Y:S01]  /*65980*/  @P0 STG.E.U16 [R20.64], R5 ;  /* 0x0000000514000986 */ /* 0x0001e2000c101506 */
[----:B---3--:R-:W-:Y:S01]  /*65990*/  ISETP.GE.AND P0, PT, R13, c[0x0][0x17c], PT ;  /* 0x00005f000d007a0c */ /* 0x008fe20003f06270 */
[C---:B0-----:R-:W-:Y:S02]  /*659a0*/  IMAD.WIDE R20, R22.reuse, 0x2, R2 ;  /* 0x0000000216147825 */ /* 0x041fe400078e0202 */
[----:B------:R-:W3:Y:S02]  /*659b0*/  LDL.LU R5, [R1+0x334] ;  /* 0x0003340001057983 */ /* 0x000ee40000300800 */
[----:B------:R-:W-:Y:S02]  /*659c0*/  IMAD.WIDE R22, R22, 0x2, R24 ;  /* 0x0000000216167825 */ /* 0x000fe400078e0218 */
[----:B------:R-:W-:Y:S01]  /*659d0*/  @P4 STG.E.U16 [R20.64], R8 ;  /* 0x0000000814004986 */ /* 0x000fe2000c101506 */
[----:B----4-:R-:W-:-:S03]  /*659e0*/  ISETP.GE.AND P4, PT, R12, c[0x0][0x17c], PT ;  /* 0x00005f000c007a0c */ /* 0x010fc60003f86270 */
[----:B------:R-:W4:Y:S04]  /*659f0*/  LDL.LU R13, [R1+0x1bf4] ;  /* 0x001bf400010d7983 */ /* 0x000f280000300800 */
[----:B------:R-:W5:Y:S04]  /*65a00*/  LDL.LU R12, [R1+0x1bf0] ;  /* 0x001bf000010c7983 */ /* 0x000f680000300800 */
[----:B------:R0:W-:Y:S04]  /*65a10*/  @P2 STG.E.U16 [R22.64], R4 ;  /* 0x0000000416002986 */ /* 0x0001e8000c101506 */
[----:B0-----:R-:W3:Y:S01]  /*65a20*/  LDL.LU R23, [R1+0x60] ;  /* 0x0000600001177983 */ /* 0x001ee20000300800 */
[----:B------:R-:W-:-:S02]  /*65a30*/  ISETP.LT.AND P6, PT, R6, c[0x0][0x178], !P3 ;  /* 0x00005e0006007a0c */ /* 0x000fc40005fc1270 */
[C---:B------:R-:W-:Y:S01]  /*65a40*/  ISETP.LT.AND P3, PT, R29.reuse, c[0x0][0x178], !P3 ;  /* 0x00005e001d007a0c */ /* 0x040fe20005f61270 */
[----:B------:R-:W-:Y:S01]  /*65a50*/  IMAD.WIDE R26, R0, 0x2, R2 ;  /* 0x00000002001a7825 */ /* 0x000fe200078e0202 */
[----:B------:R-:W-:Y:S02]  /*65a60*/  ISETP.LT.AND P2, PT, R6, c[0x0][0x178], !P1 ;  /* 0x00005e0006007a0c */ /* 0x000fe40004f41270 */
[----:B------:R-:W-:Y:S01]  /*65a70*/  ISETP.LT.AND P1, PT, R29, c[0x0][0x178], !P1 ;  /* 0x00005e001d007a0c */ /* 0x000fe20004f21270 */
[C---:B------:R-:W-:Y:S01]  /*65a80*/  IMAD.WIDE R20, R0.reuse, 0x2, R24 ;  /* 0x0000000200147825 */ /* 0x040fe200078e0218 */
[----:B------:R-:W-:Y:S02]  /*65a90*/  IADD3 R22, R0, c[0x0][0x198], RZ ;  /* 0x0000660000167a10 */ /* 0x000fe40007ffe0ff */
[----:B--2---:R-:W-:-:S03]  /*65aa0*/  PRMT R8, R19, 0x7632, R8 ;  /* 0x0000763213087816 */ /* 0x004fc60000000008 */
[----:B------:R0:W-:Y:S01]  /*65ab0*/  @P6 STG.E.U16 [R26.64], R19 ;  /* 0x000000131a006986 */ /* 0x0001e2000c101506 */
[----:B------:R-:W-:-:S03]  /*65ac0*/  IADD3 R0, R22, c[0x0][0x198], RZ ;  /* 0x0000660016007a10 */ /* 0x000fc60007ffe0ff */
[----:B0-----:R-:W2:Y:S04]  /*65ad0*/  LDL.LU R19, [R1+0x3b4] ;  /* 0x0003b40001137983 */ /* 0x001ea80000300800 */
[----:B---3--:R0:W-:Y:S01]  /*65ae0*/  @P3 STG.E.U16 [R20.64], R23 ;  /* 0x0000001714003986 */ /* 0x0081e2000c101506 */
[----:B------:R-:W-:Y:S02]  /*65af0*/  PRMT R4, R23, 0x7632, R4 ;  /* 0x0000763217047816 */ /* 0x000fe40000000004 */
[----:B----4-:R-:W-:Y:S02]  /*65b00*/  ISETP.GE.AND P3, PT, R13, c[0x0][0x17c], PT ;  /* 0x00005f000d007a0c */ /* 0x010fe40003f66270 */
[----:B------:R-:W3:Y:S01]  /*65b10*/  LDL.LU R13, [R1+0x1bfc] ;  /* 0x001bfc00010d7983 */ /* 0x000ee20000300800 */
[----:B0-----:R-:W-:-:S04]  /*65b20*/  IMAD.WIDE R20, R22, 0x2, R2 ;  /* 0x0000000216147825 */ /* 0x001fc800078e0202 */
[----:B------:R-:W-:Y:S01]  /*65b30*/  IMAD.WIDE R22, R22, 0x2, R24 ;  /* 0x0000000216167825 */ /* 0x000fe200078e0218 */
[----:B------:R-:W-:Y:S01]  /*65b40*/  @P2 STG.E.U16 [R20.64], R8 ;  /* 0x0000000814002986 */ /* 0x000fe2000c101506 */
[----:B-----5:R-:W-:-:S03]  /*65b50*/  ISETP.GE.AND P2, PT, R12, c[0x0][0x17c], PT ;  /* 0x00005f000c007a0c */ /* 0x020fc60003f46270 */
[----:B------:R-:W4:Y:S04]  /*65b60*/  LDL.LU R12, [R1+0x1bf8] ;  /* 0x001bf800010c7983 */ /* 0x000f280000300800 */
[----:B------:R0:W-:Y:S04]  /*65b70*/  @P1 STG.E.U16 [R22.64], R4 ;  /* 0x0000000416001986 */ /* 0x0001e8000c101506 */
[----:B0-----:R-:W5:Y:S01]  /*65b80*/  LDL.LU R23, [R1+0x4] ;  /* 0x0000040001177983 */ /* 0x001f620000300800 */
[----:B------:R-:W-:Y:S02]  /*65b90*/  ISETP.LT.AND P6, PT, R6, c[0x0][0x178], !P5 ;  /* 0x00005e0006007a0c */ /* 0x000fe40006fc1270 */
[----:B------:R-:W-:Y:S01]  /*65ba0*/  ISETP.LT.AND P5, PT, R29, c[0x0][0x178], !P5 ;  /* 0x00005e001d007a0c */ /* 0x000fe20006fa1270 */
[----:B------:R-:W-:Y:S01]  /*65bb0*/  IMAD.WIDE R26, R0, 0x2, R2 ;  /* 0x00000002001a7825 */ /* 0x000fe200078e0202 */
[----:B------:R-:W-:-:S02]  /*65bc0*/  ISETP.LT.AND P1, PT, R6, c[0x0][0x178], !P0 ;  /* 0x00005e0006007a0c */ /* 0x000fc40004721270 */
[----:B------:R-:W-:Y:S01]  /*65bd0*/  ISETP.LT.AND P0, PT, R29, c[0x0][0x178], !P0 ;  /* 0x00005e001d007a0c */ /* 0x000fe20004701270 */
[C---:B------:R-:W-:Y:S01]  /*65be0*/  IMAD.WIDE R20, R0.reuse, 0x2, R24 ;  /* 0x0000000200147825 */ /* 0x040fe200078e0218 */
[----:B------:R-:W-:Y:S02]  /*65bf0*/  IADD3 R22, R0, c[0x0][0x198], RZ ;  /* 0x0000660000167a10 */ /* 0x000fe40007ffe0ff */
[----:B------:R-:W-:-:S03]  /*65c00*/  PRMT R8, R5, 0x7632, R8 ;  /* 0x0000763205087816 */ /* 0x000fc60000000008 */
[----:B------:R0:W-:Y:S01]  /*65c10*/  @P6 STG.E.U16 [R26.64], R5 ;  /* 0x000000051a006986 */ /* 0x0001e2000c101506 */
[----:B------:R-:W-:-:S03]  /*65c20*/  IADD3 R0, R22, c[0x0][0x198], RZ ;  /* 0x0000660016007a10 */ /* 0x000fc60007ffe0ff */
[----:B0-----:R-:W2:Y:S04]  /*65c30*/  LDL.LU R5, [R1+0x2030] ;  /* 0x0020300001057983 */ /* 0x001ea80000300800 */
[----:B-----5:R0:W-:Y:S01]  /*65c40*/  @P5 STG.E.U16 [R20.64], R23 ;  /* 0x0000001714005986 */ /* 0x0201e2000c101506 */
[----:B------:R-:W-:Y:S02]  /*65c50*/  PRMT R4, R23, 0x7632, R4 ;  /* 0x0000763217047816 */ /* 0x000fe40000000004 */
[----:B---3--:R-:W-:Y:S02]  /*65c60*/  ISETP.GE.AND P5, PT, R13, c[0x0][0x17c], PT ;  /* 0x00005f000d007a0c */ /* 0x008fe40003fa6270 */
[----:B------:R-:W3:Y:S01]  /*65c70*/  LDL.LU R13, [R1+0x1c04] ;  /* 0x001c0400010d7983 */ /* 0x000ee20000300800 */
[----:B0-----:R-:W-:-:S04]  /*65c80*/  IMAD.WIDE R20, R22, 0x2, R2 ;  /* 0x0000000216147825 */ /* 0x001fc800078e0202 */
[----:B------:R-:W-:Y:S01]  /*65c90*/  IMAD.WIDE R22, R22, 0x2, R24 ;  /* 0x0000000216167825 */ /* 0x000fe200078e0218 */
[----:B------:R-:W-:Y:S01]  /*65ca0*/  @P1 STG.E.U16 [R20.64], R8 ;  /* 0x0000000814001986 */ /* 0x000fe2000c101506 */
[----:B----4-:R-:W-:-:S03]  /*65cb0*/  ISETP.GE.AND P1, PT, R12, c[0x0][0x17c], PT ;  /* 0x00005f000c007a0c */ /* 0x010fc60003f26270 */
        /* <DEDUP_REMOVED lines=10> */
[----:B--2---:R-:W-:-:S03]  /*65d60*/  PRMT R8, R19, 0x7632, R8 ;  /* 0x0000763213087816 */ /* 0x004fc60000000008 */
        /* <DEDUP_REMOVED lines=18> */
[C---:B------:R-:W-:Y:S01]  /*65e90*/  IADD3 R22, R0.reuse, c[0x0][0x198], RZ ;  /* 0x0000660000167a10 */ /* 0x040fe20007ffe0ff */
[----:B------:R-:W-:Y:S01]  /*65ea0*/  IMAD.WIDE R20, R0, 0x2, R24 ;  /* 0x0000000200147825 */ /* 0x000fe200078e0218 */
[----:B------:R-:W-:Y:S02]  /*65eb0*/  ISETP.LT.AND P5, PT, R29, c[0x0][0x178], !P5 ;  /* 0x00005e001d007a0c */ /* 0x000fe40006fa1270 */
[----:B------:R-:W-:-:S03]  /*65ec0*/  IADD3 R0, R22, c[0x0][0x198], RZ ;  /* 0x0000660016007a10 */ /* 0x000fc60007ffe0ff */
[----:B-----5:R0:W-:Y:S01]  /*65ed0*/  @P6 STG.E.U16 [R26.64], R23 ;  /* 0x000000171a006986 */ /* 0x0201e2000c101506 */
[----:B------:R-:W-:-:S03]  /*65ee0*/  PRMT R8, R23, 0x7632, R8 ;  /* 0x0000763217087816 */ /* 0x000fc60000000008 */
[----:B------:R1:W-:Y:S01]  /*65ef0*/  @P2 STG.E.U16 [R20.64], R5 ;  /* 0x0000000514002986 */ /* 0x0003e2000c101506 */
[----:B---3--:R-:W-:Y:S02]  /*65f00*/  ISETP.GE.AND P2, PT, R13, c[0x0][0x17c], PT ;  /* 0x00005f000d007a0c */ /* 0x008fe40003f46270 */
[----:B0-----:R-:W-:Y:S01]  /*65f10*/  PRMT R26, R5, 0x7632, R26 ;  /* 0x00007632051a7816 */ /* 0x001fe2000000001a */
[----:B------:R-:W3:Y:S01]  /*65f20*/  LDL.LU R27, [R1+0x34] ;  /* 0x00003400011b7983 */ /* 0x000ee20000300800 */
[----:B-1----:R-:W-:-:S03]  /*65f30*/  IMAD.WIDE R4, R22, 0x2, R2 ;  /* 0x0000000216047825 */ /* 0x002fc600078e0202 */
[----:B------:R-:W5:Y:S04]  /*65f40*/  LDL.LU R13, [R1+0x1c14] ;  /* 0x001c1400010d7983 */ /* 0x000f680000300800 */
[----:B------:R0:W-:Y:S01]  /*65f50*/  @P3 STG.E.U16 [R4.64], R8 ;  /* 0x0000000804003986 */ /* 0x0001e2000c101506 */
[----:B----4-:R-:W-:-:S03]  /*65f60*/  ISETP.GE.AND P3, PT, R12, c[0x0][0x17c], PT ;  /* 0x00005f000c007a0c */ /* 0x010fc60003f66270 */
[----:B------:R-:W4:Y:S01]  /*65f70*/  LDL.LU R12, [R1+0x1c10] ;  /* 0x001c1000010c7983 */ /* 0x000f220000300800 */
[----:B------:R-:W-:Y:S01]  /*65f80*/  ISETP.LT.AND P6, PT, R6, c[0x0][0x178], !P1 ;  /* 0x00005e0006007a0c */ /* 0x000fe20004fc1270 */
[----:B------:R-:W-:Y:S01]  /*65f90*/  IMAD.WIDE R20, R22, 0x2, R24 ;  /* 0x0000000216147825 */ /* 0x000fe200078e0218 */
[----:B------:R-:W-:-:S04]  /*65fa0*/  ISETP.LT.AND P1, PT, R29, c[0x0][0x178], !P1 ;  /* 0x00005e001d007a0c */ /* 0x000fc80004f21270 */
[----:B------:R1:W-:Y:S01]  /*65fb0*/  @P5 STG.E.U16 [R20.64], R26 ;  /* 0x0000001a14005986 */ /* 0x0003e2000c101506 */
[----:B------:R-:W-:Y:S01]  /*65fc0*/  ISETP.LT.AND P5, PT, R6, c[0x0][0x178], !P4 ;  /* 0x00005e0006007a0c */ /* 0x000fe200067a1270 */
[C---:B------:R-:W-:Y:S01]  /*65fd0*/  IMAD.WIDE R22, R0.reuse, 0x2, R2 ;  /* 0x0000000200167825 */ /* 0x040fe200078e0202 */
[----:B0-----:R-:W-:-:S03]  /*65fe0*/  IADD3 R8, R0, c[0x0][0x198], RZ ;  /* 0x0000660000087a10 */ /* 0x001fc60007ffe0ff */
[----:B------:R-:W-:Y:S01]  /*65ff0*/  IMAD.WIDE R4, R0, 0x2, R24 ;  /* 0x0000000200047825 */ /* 0x000fe200078e0218 */
[----:B--2---:R0:W-:Y:S04]  /*66000*/  @P6 STG.E.U16 [R22.64], R19 ;  /* 0x0000001316006986 */ /* 0x0041e8000c101506 */
[----:B------:R2:W-:Y:S04]  /*66010*/  @P1 STG.E.U16 [R4.64], R9 ;  /* 0x0000000904001986 */ /* 0x0005e8000c101506 */
[----:B-1----:R-:W3:Y:S01]  /*66020*/  LDL.LU R26, [R1+0x3f4] ;  /* 0x0003f400011a7983 */ /* 0x002ee20000300800 */
[----:B0-----:R-:W-:-:S03]  /*66030*/  PRMT R22, R19, 0x7632, R22 ;  /* 0x0000763213167816 */ /* 0x001fc60000000016 */
[----:B------:R-:W3:Y:S01]  /*66040*/  LDL.LU R19, [R1+0x44] ;  /* 0x0000440001137983 */ /* 0x000ee20000300800 */
[----:B--2---:R-:W-:-:S05]  /*66050*/  IMAD.WIDE R4, R8, 0x2, R2 ;  /* 0x0000000208047825 */ /* 0x004fca00078e0202 */
[----:B------:R0:W-:Y:S04]  /*66060*/  @P5 STG.E.U16 [R4.64], R22 ;  /* 0x0000001604005986 */ /* 0x0001e8000c101506 */
[----:B0-----:R-:W2:Y:S01]  /*66070*/  LDL.LU R22, [R1+0x3e4] ;  /* 0x0003e40001167983 */ /* 0x001ea20000300800 */
[----:B-----5:R-:W-:-:S03]  /*66080*/  ISETP.GE.AND P1, PT, R13, c[0x0][0x17c], PT ;  /* 0x00005f000d007a0c */ /* 0x020fc60003f26270 */
[----:B------:R-:W5:Y:S01]  /*66090*/  LDL.LU R13, [R1+0x1c1c] ;  /* 0x001c1c00010d7983 */ /* 0x000f620000300800 */
[----:B----4-:R-:W-:-:S03]  /*660a0*/  ISETP.GE.AND P5, PT, R12, c[0x0][0x17c], PT ;  /* 0x00005f000c007a0c */ /* 0x010fc60003fa6270 */
[----:B------:R-:W4:Y:S01]  /*660b0*/  LDL.LU R12, [R1+0x1c18] ;  /* 0x001c1800010c7983 */ /* 0x000f220000300800 */
[----:B------:R-:W-:Y:S02]  /*660c0*/  ISETP.LT.AND P4, PT, R29, c[0x0][0x178], !P4 ;  /* 0x00005e001d007a0c */ /* 0x000fe40006781270 */
[----:B------:R-:W-:Y:S02]  /*660d0*/  ISETP.LT.AND P6, PT, R6, c[0x0][0x178], !P0 ;  /* 0x00005e0006007a0c */ /* 0x000fe400047c1270 */
[C---:B------:R-:W-:Y:S02]  /*660e0*/  IADD3 R0, R8.reuse, c[0x0][0x198], RZ ;  /* 0x0000660008007a10 */ /* 0x040fe40007ffe0ff */
[----:B------:R-:W-:Y:S01]  /*660f0*/  PRMT R23, R9, 0x7632, R23 ;  /* 0x0000763209177816 */ /* 0x000fe20000000017 */
[----:B------:R-:W-:Y:S01]  /*66100*/  IMAD.WIDE R8, R8, 0x2, R24 ;  /* 0x0000000208087825 */ /* 0x000fe200078e0218 */
[----:B------:R-:W-:-:S03]  /*66110*/  ISETP.LT.AND P0, PT, R29, c[0x0][0x178], !P0 ;  /* 0x00005e001d007a0c */ /* 0x000fc60004701270 */
[----:B------:R-:W-:Y:S02]  /*66120*/  IMAD.WIDE R20, R0, 0x2, R2 ;  /* 0x0000000200147825 */ /* 0x000fe400078e0202 */
[----:B------:R0:W-:Y:S01]  /*66130*/  @P4 STG.E.U16 [R8.64], R23 ;  /* 0x0000001708004986 */ /* 0x0001e2000c101506 */
[----:B------:R-:W-:Y:S01]  /*66140*/  ISETP.LT.AND P4, PT, R6, c[0x0][0x178], !P2 ;  /* 0x00005e0006007a0c */ /* 0x000fe20005781270 */
[C---:B------:R-:W-:Y:S01]  /*66150*/  IMAD.WIDE R4, R0.reuse, 0x2, R24 ;  /* 0x0000000200047825 */ /* 0x040fe200078e0218 */
[----:B0-----:R-:W-:Y:S02]  /*66160*/  IADD3 R8, R0, c[0x0][0x198], RZ ;  /* 0x0000660000087a10 */ /* 0x001fe40007ffe0ff */
[----:B---3--:R-:W-:Y:S01]  /*66170*/  PRMT R23, R27, 0x7632, R23 ;  /* 0x000076321b177816 */ /* 0x008fe20000000017 */
[----:B--2---:R-:W-:Y:S01]  /*66180*/  @P6 STG.E.U16 [R20.64], R22 ;  /* 0x0000001614006986 */ /* 0x004fe2000c101506 */
[----:B------:R-:W-:-:S03]  /*66190*/  PRMT R0, R22, 0x7632, R0 ;  /* 0x0000763216007816 */ /* 0x000fc60000000000 */
[----:B------:R0:W-:Y:S02]  /*661a0*/  @P0 STG.E.U16 [R4.64], R27 ;  /* 0x0000001b04000986 */ /* 0x0001e4000c101506 */
[----:B0-----:R-:W-:Y:S02]  /*661b0*/  IMAD.WIDE R4, R8, 0x2, R2 ;  /* 0x0000000208047825 */ /* 0x001fe400078e0202 */
[----:B------:R-:W2:Y:S04]  /*661c0*/  LDL.LU R27, [R1+0x54] ;  /* 0x00005400011b7983 */ /* 0x000ea80000300800 */
[----:B------:R0:W-:Y:S01]  /*661d0*/  @P4 STG.E.U16 [R4.64], R0 ;  /* 0x0000000004004986 */ /* 0x0001e2000c101506 */
[----:B-----5:R-:W-:-:S03]  /*661e0*/  ISETP.GE.AND P0, PT, R13, c[0x0][0x17c], PT ;  /* 0x00005f000d007a0c */ /* 0x020fc60003f06270 */
[----:B------:R-:W3:Y:S01]  /*661f0*/  LDL.LU R13, [R1+0x1c24] ;  /* 0x001c2400010d7983 */ /* 0x000ee20000300800 */
[----:B----4-:R-:W-:-:S03]  /*66200*/  ISETP.GE.AND P4, PT, R12, c[0x0][0x17c], PT ;  /* 0x00005f000c007a0c */ /* 0x010fc60003f86270 */
[----:B------:R-:W4:Y:S01]  /*66210*/  LDL.LU R12, [R1+0x1c20] ;  /* 0x001c2000010c7983 */ /* 0x000f220000300800 */
[C---:B------:R-:W-:Y:S02]  /*66220*/  ISETP.LT.AND P2, PT, R29.reuse, c[0x0][0x178], !P2 ;  /* 0x00005e001d007a0c */ /* 0x040fe40005741270 */
[----:B------:R-:W-:Y:S02]  /*66230*/  ISETP.LT.AND P6, PT, R6, c[0x0][0x178], !P3 ;  /* 0x00005e0006007a0c */ /* 0x000fe40005fc1270 */
[C---:B------:R-:W-:Y:S01]  /*66240*/  IADD3 R22, R8.reuse, c[0x0][0x198], RZ ;  /* 0x0000660008167a10 */ /* 0x040fe20007ffe0ff */
[----:B------:R-:W-:Y:S01]  /*66250*/  IMAD.WIDE R8, R8, 0x2, R24 ;  /* 0x0000000208087825 */ /* 0x000fe200078e0218 */
[----:B------:R-:W-:-:S03]  /*66260*/  ISETP.LT.AND P3, PT, R29, c[0x0][0x178], !P3 ;  /* 0x00005e001d007a0c */ /* 0x000fc60005f61270 */
[----:B------:R-:W-:-:S04]  /*66270*/  IMAD.WIDE R20, R22, 0x2, R2 ;  /* 0x0000000216147825 */ /* 0x000fc800078e0202 */
[----:B------:R1:W-:Y:S01]  /*66280*/  @P2 STG.E.U16 [R8.64], R23 ;  /* 0x0000001708002986 */ /* 0x0003e2000c101506 */
[----:B------:R-:W-:Y:S01]  /*66290*/  ISETP.LT.AND P2, PT, R6, c[0x0][0x178], !P1 ;  /* 0x00005e0006007a0c */ /* 0x000fe20004f41270 */
[----:B0-----:R-:W-:Y:S01]  /*662a0*/  IMAD.WIDE R4, R22, 0x2, R24 ;  /* 0x0000000216047825 */ /* 0x001fe200078e0218 */
[----:B------:R-:W-:Y:S01]  /*662b0*/  ISETP.LT.AND P1, PT, R29, c[0x0][0x178], !P1 ;  /* 0x00005e001d007a0c */ /* 0x000fe20004f21270 */
[----:B------:R0:W-:Y:S01]  /*662c0*/  @P6 STG.E.U16 [R20.64], R26 ;  /* 0x0000001a14006986 */ /* 0x0001e2000c101506 */
[----:B------:R-:W-:-:S03]  /*662d0*/  PRMT R0, R26, 0x7632, R0 ;  /* 0x000076321a007816 */ /* 0x000fc60000000000 */
[----:B------:R5:W-:Y:S01]  /*662e0*/  @P3 STG.E.U16 [R4.64], R19 ;  /* 0x0000001304003986 */ /* 0x000be2000c101506 */
[----:B-1----:R-:W-:Y:S02]  /*662f0*/  IADD3 R8, R22, c[0x0][0x198], RZ ;  /* 0x0000660016087a10 */ /* 0x002fe40007ffe0ff */
[----:B------:R-:W-:Y:S02]  /*66300*/  PRMT R23, R19, 0x7632, R23 ;  /* 0x0000763213177816 */ /* 0x000fe40000000017 */
[C---:B------:R-:W-:Y:S01]  /*66310*/  IADD3 R22, R8.reuse, c[0x0][0x198], RZ ;  /* 0x0000660008167a10 */ /* 0x040fe20007ffe0ff */
[----:B0-----:R-:W2:Y:S01]  /*66320*/  LDL.LU R26, [R1+0x414] ;  /* 0x00041400011a7983 */ /* 0x001ea20000300800 */
[----:B-----5:R-:W-:-:S03]  /*66330*/  IMAD.WIDE R4, R8, 0x2, R2 ;  /* 0x0000000208047825 */ /* 0x020fc600078e0202 */
[----:B------:R-:W5:Y:S01]  /*66340*/  LDL.LU R19, [R1+0x64] ;  /* 0x0000640001137983 */ /* 0x000f620000300800 */
[----:B------:R-:W-:-:S03]  /*66350*/  IMAD.WIDE R8, R8, 0x2, R24 ;  /* 0x0000000208087825 */ /* 0x000fc600078e0218 */
[----:B------:R-:W-:Y:S04]  /*66360*/  @P2 STG.E.U16 [R4.64], R0 ;  /* 0x0000000004002986 */ /* 0x000fe8000c101506 */
[----:B------:R0:W-:Y:S01]  /*66370*/  @P1 STG.E.U16 [R8.64], R23 ;  /* 0x0000001708001986 */ /* 0x0001e2000c101506 */
[----:B---3--:R-:W-:-:S03]  /*66380*/  ISETP.GE.AND P3, PT, R13, c[0x0][0x17c], PT ;  /* 0x00005f000d007a0c */ /* 0x008fc60003f66270 */
[----:B------:R-:W3:Y:S01]  /*66390*/  LDL.LU R13, [R1+0x1c2c] ;  /* 0x001c2c00010d7983 */ /* 0x000ee20000300800 */
[----:B----4-:R-:W-:-:S03]  /*663a0*/  ISETP.GE.AND P2, PT, R12, c[0x0][0x17c], PT ;  /* 0x00005f000c007a0c */ /* 0x010fc60003f46270 */
[----:B------:R-:W4:Y:S04]  /*663b0*/  LDL.LU R12, [R1+0x1c28] ;  /* 0x001c2800010c7983 */ /* 0x000f280000300800 */
[----:B0-----:R-:W3:Y:S01]  /*663c0*/  LDL.LU R9, [R1+0x404] ;  /* 0x0004040001097983 */ /* 0x001ee20000300800 */
[----:B------:R-:W-:Y:S02]  /*663d0*/  ISETP.LT.AND P6, PT, R6, c[0x0][0x178], !P5 ;  /* 0x00005e0006007a0c */ /* 0x000fe40006fc1270 */
[----:B------:R-:W-:Y:S01]  /*663e0*/  ISETP.LT.AND P5, PT, R29, c[0x0][0x178], !P5 ;  /* 0x00005e001d007a0c */ /* 0x000fe20006fa1270 */
[----:B------:R-:W-:Y:S01]  /*663f0*/  IMAD.WIDE R20, R22, 0x2, R2 ;  /* 0x0000000216147825 */ /* 0x000fe200078e0202 */
[----:B------:R-:W-:-:S03]  /*66400*/  ISETP.LT.AND P1, PT, R6, c[0x0][0x178], !P0 ;  /* 0x00005e0006007a0c */ /* 0x000fc60004721270 */
[C---:B------:R-:W-:Y:S01]  /*66410*/  IMAD.WIDE R4, R22.reuse, 0x2, R24 ;  /* 0x0000000216047825 */ /* 0x040fe200078e0218 */
[----:B------:R-:W-:Y:S02]  /*66420*/  IADD3 R8, R22, c[0x0][0x198], RZ ;  /* 0x0000660016087a10 */ /* 0x000fe40007ffe0ff */
[----:B--2---:R-:W-:Y:S02]  /*66430*/  PRMT R23, R27, 0x7632, R23 ;  /* 0x000076321b177816 */ /* 0x004fe40000000017 */
[----:B------:R-:W-:Y:S02]  /*66440*/  ISETP.LT.AND P0, PT, R29, c[0x0][0x178], !P0 ;  /* 0x00005e001d007a0c */ /* 0x000fe40004701270 */
[----:B------:R-:W-:Y:S01]  /*66450*/  IADD3 R22, R8, c[0x0][0x198], RZ ;  /* 0x0000660008167a10 */ /* 0x000fe20007ffe0ff */
[----:B---3--:R-:W-:Y:S04]  /*66460*/  @P6 STG.E.U16 [R20.64], R9 ;  /* 0x0000000914006986 */ /* 0x008fe8000c101506 */
[----:B------:R0:W-:Y:S01]  /*66470*/  @P5 STG.E.U16 [R4.64], R27 ;  /* 0x0000001b04005986 */ /* 0x0001e2000c101506 */
[----:B------:R-:W-:-:S02]  /*66480*/  ISETP.GE.AND P5, PT, R13, c[0x0][0x17c], PT ;  /* 0x00005f000d007a0c */ /* 0x000fc40003fa6270 */
[----:B------:R-:W-:Y:S01]  /*66490*/  PRMT R0, R9, 0x7632, R0 ;  /* 0x0000763209007816 */ /* 0x000fe20000000000 */
[----:B0-----:R-:W2:Y:S01]  /*664a0*/  LDL.LU R27, [R1+0x8] ;  /* 0x00000800011b7983 */ /* 0x001ea20000300800 */
[----:B------:R-:W-:-:S03]  /*664b0*/  IMAD.WIDE R4, R8, 0x2, R2 ;  /* 0x0000000208047825 */ /* 0x000fc600078e0202 */
[----:B------:R-:W3:Y:S04]  /*664c0*/  LDL.LU R13, [R1+0x1c34] ;  /* 0x001c3400010d7983 */ /* 0x000ee80000300800 */
        /* <DEDUP_REMOVED lines=8> */
[----:B------:R-:W-:-:S04]  /*66550*/  IMAD.WIDE R20, R22, 0x2, R2 ;  /* 0x0000000216147825 */ /* 0x000fc800078e0202 */
[C---:B0-----:R-:W-:Y:S01]  /*66560*/  IMAD.WIDE R4, R22.reuse, 0x2, R24 ;  /* 0x0000000216047825 */ /* 0x041fe200078e0218 */
[----:B------:R0:W-:Y:S01]  /*66570*/  @P6 STG.E.U16 [R20.64], R26 ;  /* 0x0000001a14006986 */ /* 0x0001e2000c101506 */
[----:B-1----:R-:W-:-:S03]  /*66580*/  IADD3 R8, R22, c[0x0][0x198], RZ ;  /* 0x0000660016087a10 */ /* 0x002fc60007ffe0ff */
[----:B-----5:R1:W-:Y:S01]  /*66590*/  @P4 STG.E.U16 [R4.64], R19 ;  /* 0x0000001304004986 */ /* 0x0203e2000c101506 */
[----:B------:R-:W-:-:S03]  /*665a0*/  PRMT R0, R26, 0x7632, R0 ;  /* 0x000076321a007816 */ /* 0x000fc60000000000 */
[----:B0-----:R-:W5:Y:S01]  /*665b0*/  LDL.LU R26, [R1+0x3b8] ;  /* 0x0003b800011a7983 */ /* 0x001f620000300800 */
[----:B-1----:R-:W-:-:S05]  /*665c0*/  IMAD.WIDE R4, R8, 0x2, R2 ;  /* 0x0000000208047825 */ /* 0x002fca00078e0202 */
[----:B------:R0:W-:Y:S01]  /*665d0*/  @P0 STG.E.U16 [R4.64], R0 ;  /* 0x0000000004000986 */ /* 0x0001e2000c101506 */
[----:B------:R-:W-:Y:S02]  /*665e0*/  PRMT R23, R19, 0x7632, R23 ;  /* 0x0000763213177816 */ /* 0x000fe40000000017 */
[----:B---3--:R-:W-:Y:S02]  /*665f0*/  ISETP.GE.AND P4, PT, R13, c[0x0][0x17c], PT ;  /* 0x00005f000d007a0c */ /* 0x008fe40003f86270 */
[----:B------:R-:W3:Y:S04]  /*66600*/  LDL.LU R13, [R1+0x18] ;  /* 0x00001800010d7983 */ /* 0x000ee80000300800 */
[----:B0-----:R-:W3:Y:S01]  /*66610*/  LDL.LU R0, [R1+0x338] ;  /* 0x0003380001007983 */ /* 0x001ee20000300800 */
[----:B----4-:R-:W-:-:S03]  /*66620*/  ISETP.GE.AND P0, PT, R12, c[0x0][0x17c], PT ;  /* 0x00005f000c007a0c */ /* 0x010fc60003f06270 */
[----:B------:R-:W4:Y:S04]  /*66630*/  LDL.LU R19, [R1+0x1c3c] ;  /* 0x001c3c0001137983 */ /* 0x000f280000300800 */
[----:B------:R-:W5:Y:S01]  /*66640*/  LDL.LU R12, [R1+0x1c38] ;  /* 0x001c3800010c7983 */ /* 0x000f620000300800 */
        /* <DEDUP_REMOVED lines=8> */
[C---:B------:R-:W-:Y:S01]  /*666d0*/  IMAD.WIDE R4, R22.reuse, 0x2, R24 ;  /* 0x0000000216047825 */ /* 0x040fe200078e0218 */
[----:B0-----:R-:W-:Y:S02]  /*666e0*/  IADD3 R8, R22, c[0x0][0x198], RZ ;  /* 0x0000660016087a10 */ /* 0x001fe40007ffe0ff */
[----:B--2---:R-:W-:Y:S01]  /*666f0*/  PRMT R23, R27, 0x7632, R23 ;  /* 0x000076321b177816 */ /* 0x004fe20000000017 */
[----:B---3--:R-:W-:Y:S01]  /*66700*/  @P6 STG.E.U16 [R20.64], R0 ;  /* 0x0000000014006986 */ /* 0x008fe2000c101506 */
[----:B------:R-:W-:-:S03]  /*66710*/  PRMT R22, R0, 0x7632, R22 ;  /* 0x0000763200167816 */ /* 0x000fc60000000016 */
[----:B------:R0:W-:Y:S01]  /*66720*/  @P2 STG.E.U16 [R4.64], R27 ;  /* 0x0000001b04002986 */ /* 0x0001e2000c101506 */
[----:B----4-:R-:W-:Y:S01]  /*66730*/  ISETP.GE.AND P2, PT, R19, c[0x0][0x17c], PT ;  /* 0x00005f0013007a0c */ /* 0x010fe20003f46270 */
[----:B0-----:R-:W-:Y:S02]  /*66740*/  IMAD.WIDE R4, R8, 0x2, R2 ;  /* 0x0000000208047825 */ /* 0x001fe400078e0202 */
[----:B------:R-:W2:Y:S04]  /*66750*/  LDL.LU R27, [R1+0x3c8] ;  /* 0x0003c800011b7983 */ /* 0x000ea80000300800 */
[----:B------:R0:W-:Y:S01]  /*66760*/  @P3 STG.E.U16 [R4.64], R22 ;  /* 0x0000001604003986 */ /* 0x0001e2000c101506 */
[----:B-----5:R-:W-:-:S03]  /*66770*/  ISETP.GE.AND P3, PT, R12, c[0x0][0x17c], PT ;  /* 0x00005f000c007a0c */ /* 0x020fc60003f66270 */
[----:B------:R-:W3:Y:S04]  /*66780*/  LDL.LU R19, [R1+0x1c44] ;  /* 0x001c440001137983 */ /* 0x000ee80000300800 */
        /* <DEDUP_REMOVED lines=9> */
[C---:B0-----:R-:W-:Y:S01]  /*66820*/  IMAD.WIDE R4, R0.reuse, 0x2, R24 ;  /* 0x0000000200047825 */ /* 0x041fe200078e0218 */
[----:B------:R-:W-:Y:S01]  /*66830*/  ISETP.LT.AND P4, PT, R29, c[0x0][0x178], !P4 ;  /* 0x00005e001d007a0c */ /* 0x000fe20006781270 */
[----:B------:R-:W-:Y:S04]  /*66840*/  @P6 STG.E.U16 [R20.64], R26 ;  /* 0x0000001a14006986 */ /* 0x000fe8000c101506 */
[----:B------:R0:W-:Y:S01]  /*66850*/  @P1 STG.E.U16 [R4.64], R13 ;  /* 0x0000000d04001986 */ /* 0x0001e2000c101506 */
[----:B-1----:R-:W-:Y:S02]  /*66860*/  IADD3 R8, R0, c[0x0][0x198], RZ ;  /* 0x0000660000087a10 */ /* 0x002fe40007ffe0ff */
[----:B------:R-:W-:-:S02]  /*66870*/  PRMT R0, R26, 0x7632, R0 ;  /* 0x000076321a007816 */ /* 0x000fc40000000000 */
[C---:B------:R-:W-:Y:S02]  /*66880*/  IADD3 R22, R8.reuse, c[0x0][0x198], RZ ;  /* 0x0000660008167a10 */ /* 0x040fe40007ffe0ff */
[----:B------:R-:W-:Y:S01]  /*66890*/  PRMT R23, R13, 0x7632, R23 ;  /* 0x000076320d177816 */ /* 0x000fe20000000017 */
[----:B0-----:R-:W-:Y:S01]  /*668a0*/  IMAD.WIDE R4, R8, 0x2, R2 ;  /* 0x0000000208047825 */ /* 0x001fe200078e0202 */
[----:B------:R-:W-:Y:S02]  /*668b0*/  ISETP.LT.AND P6, PT, R6, c[0x0][0x178], !P0 ;  /* 0x00005e0006007a0c */ /* 0x000fe400047c1270 */
[----:B------:R-:W5:Y:S01]  /*668c0*/  LDL.LU R6, [R1+0x202c] ;  /* 0x00202c0001067983 */ /* 0x000f620000300800 */
[----:B------:R-:W-:-:S03]  /*668d0*/  IMAD.WIDE R8, R8, 0x2, R24 ;  /* 0x0000000208087825 */ /* 0x000fc600078e0218 */
[----:B------:R-:W5:Y:S04]  /*668e0*/  LDL.LU R13, [R1+0x3d8] ;  /* 0x0003d800010d7983 */ /* 0x000f680000300800 */
[----:B------:R-:W-:Y:S04]  /*668f0*/  @P5 STG.E.U16 [R4.64], R0 ;  /* 0x0000000004005986 */ /* 0x000fe8000c101506 */
[----:B------:R0:W-:Y:S01]  /*66900*/  @P4 STG.E.U16 [R8.64], R23 ;  /* 0x0000001708004986 */ /* 0x0001e2000c101506 */
[----:B---3--:R-:W-:-:S03]  /*66910*/  ISETP.GE.AND P1, PT, R19, c[0x0][0x17c], PT ;  /* 0x00005f0013007a0c */ /* 0x008fc60003f26270 */
[----:B------:R-:W3:Y:S01]  /*66920*/  LDL.LU R19, [R1+0x1c4c] ;  /* 0x001c4c0001137983 */ /* 0x000ee20000300800 */
[----:B----4-:R-:W-:-:S03]  /*66930*/  ISETP.GE.AND P5, PT, R12, c[0x0][0x17c], PT ;  /* 0x00005f000c007a0c */ /* 0x010fc60003fa6270 */
[----:B------:R-:W4:Y:S04]  /*66940*/  LDL.LU R12, [R1+0x1c48] ;  /* 0x001c4800010c7983 */ /* 0x000f280000300800 */
[----:B0-----:R-:W3:Y:S01]  /*66950*/  LDL R23, [R1+0xf78] ;  /* 0x000f780001177983 */ /* 0x001ee20000100800 */
[----:B------:R-:W-:Y:S01]  /*66960*/  ISETP.LT.AND P0, PT, R29, c[0x0][0x178], !P0 ;  /* 0x00005e001d007a0c */ /* 0x000fe20004701270 */
[C---:B------:R-:W-:Y:S01]  /*66970*/  IMAD.WIDE R20, R22.reuse, 0x2, R2 ;  /* 0x0000000216147825 */ /* 0x040fe200078e0202 */
[C---:B------:R-:W-:Y:S01]  /*66980*/  IADD3 R8, R22.reuse, c[0x0][0x198], RZ ;  /* 0x0000660016087a10 */ /* 0x040fe20007ffe0ff */
[----:B------:R-:W4:Y:S02]  /*66990*/  LDL.LU R26, [R1+0x3e8] ;  /* 0x0003e800011a7983 */ /* 0x000f240000300800 */
[----:B------:R-:W-:-:S02]  /*669a0*/  IMAD.WIDE R4, R22, 0x2, R24 ;  /* 0x0000000216047825 */ /* 0x000fc400078e0218 */
[----:B--2---:R-:W-:Y:S06]  /*669b0*/  @P6 STG.E.U16 [R20.64], R27 ;  /* 0x0000001b14006986 */ /* 0x004fec000c101506 */
[----:B-----5:R0:W-:Y:S02]  /*669c0*/  @P0 STG.E.U16 [R4.64], R6 ;  /* 0x0000000604000986 */ /* 0x0201e4000c101506 */
[----:B0-----:R-:W-:Y:S01]  /*669d0*/  PRMT R6, R27, 0x7632, R6 ;  /* 0x000076321b067816 */ /* 0x001fe20000000006 */
[----:B------:R-:W-:Y:S01]  /*669e0*/  IMAD.WIDE R4, R8, 0x2, R2 ;  /* 0x0000000208047825 */ /* 0x000fe200078e0202 */
[----:B------:R-:W2:Y:S01]  /*669f0*/  LDL.LU R27, [R1+0x38] ;  /* 0x00003800011b7983 */ /* 0x000ea20000300800 */
[----:B---3--:R-:W-:-:S02]  /*66a00*/  ISETP.LT.AND P4, PT, R23, c[0x0][0x178], !P2 ;  /* 0x00005e0017007a0c */ /* 0x008fc40005781270 */
[----:B------:R-:W-:Y:S02]  /*66a10*/  ISETP.GE.AND P0, PT, R19, c[0x0][0x17c], PT ;  /* 0x00005f0013007a0c */ /* 0x000fe40003f06270 */
[----:B------:R-:W3:Y:S09]  /*66a20*/  LDL.LU R19, [R1+0x1c54] ;  /* 0x001c540001137983 */ /* 0x000ef20000300800 */
[----:B------:R0:W-:Y:S01]  /*66a30*/  @P4 STG.E.U16 [R4.64], R6 ;  /* 0x0000000604004986 */ /* 0x0001e2000c101506 */
[----:B----4-:R-:W-:-:S03]  /*66a40*/  ISETP.GE.AND P4, PT, R12, c[0x0][0x17c], PT ;  /* 0x00005f000c007a0c */ /* 0x010fc60003f86270 */
[----:B------:R-:W4:Y:S01]  /*66a50*/  LDL.LU R12, [R1+0x1c50] ;  /* 0x001c5000010c7983 */ /* 0x000f220000300800 */
[----:B------:R-:W-:Y:S02]  /*66a60*/  ISETP.LT.AND P2, PT, R29, c[0x0][0x178], !P2 ;  /* 0x00005e001d007a0c */ /* 0x000fe40005741270 */
        /* <DEDUP_REMOVED lines=8> */
[----:B0-----:R-:W-:Y:S02]  /*66af0*/  IMAD.WIDE R4, R0, 0x2, R24 ;  /* 0x0000000200047825 */ /* 0x001fe400078e0218 */
[----:B------:R0:W-:Y:S01]  /*66b00*/  @P6 STG.E.U16 [R20.64], R13 ;  /* 0x0000000d14006986 */ /* 0x0001e2000c101506 */
[----:B------:R-:W-:-:S03]  /*66b10*/  PRMT R6, R13, 0x7632, R6 ;  /* 0x000076320d067816 */ /* 0x000fc60000000006 */
[----:B------:R5:W-:Y:S01]  /*66b20*/  @P3 STG.E.U16 [R4.64], R10 ;  /* 0x0000000a04003986 */ /* 0x000be2000c101506 */
[----:B-1----:R-:W-:-:S03]  /*66b30*/  IADD3 R8, R0, c[0x0][0x198], RZ ;  /* 0x0000660000087a10 */ /* 0x002fc60007ffe0ff */
[----:B0-----:R-:W2:Y:S02]  /*66b40*/  LDL.LU R13, [R1+0x3f8] ;  /* 0x0003f800010d7983 */ /* 0x001ea40000300800 */
[----:B-----5:R-:W-:-:S05]  /*66b50*/  IMAD.WIDE R4, R8, 0x2, R2 ;  /* 0x0000000208047825 */ /* 0x020fca00078e0202 */
[----:B------:R0:W-:Y:S01]  /*66b60*/  @P2 STG.E.U16 [R4.64], R6 ;  /* 0x0000000604002986 */ /* 0x0001e2000c101506 */
[----:B---3--:R-:W-:-:S03]  /*66b70*/  ISETP.GE.AND P3, PT, R19, c[0x0][0x17c], PT ;  /* 0x00005f0013007a0c */ /* 0x008fc60003f66270 */
[----:B------:R-:W3:Y:S01]  /*66b80*/  LDL.LU R19, [R1+0x1c5c] ;  /* 0x001c5c0001137983 */ /* 0x000ee20000300800 */
        /* <DEDUP_REMOVED lines=13> */
[----:B------:R0:W-:Y:S01]  /*66c60*/  @P6 STG.E.U16 [R20.64], R26 ;  /* 0x0000001a14006986 */ /* 0x0001e2000c101506 */
[----:B------:R-:W-:-:S03]  /*66c70*/  PRMT R6, R26, 0x7632, R6 ;  /* 0x000076321a067816 */ /* 0x000fc60000000006 */
[----:B--2---:R2:W-:Y:S01]  /*66c80*/  @P5 STG.E.U16 [R4.64], R27 ;  /* 0x0000001b04005986 */ /* 0x0045e2000c101506 */
[----:B-1----:R-:W-:Y:S02]  /*66c90*/  IADD3 R8, R0, c[0x0][0x198], RZ ;  /* 0x0000660000087a10 */ /* 0x002fe40007ffe0ff */
[----:B------:R-:W-:Y:S02]  /*66ca0*/  PRMT R10, R27, 0x7632, R10 ;  /* 0x000076321b0a7816 */ /* 0x000fe4000000000a */
[C---:B------:R-:W-:Y:S01]  /*66cb0*/  IADD3 R0, R8.reuse, c[0x0][0x198], RZ ;  /* 0x0000660008007a10 */ /* 0x040fe20007ffe0ff */
[----:B0-----:R-:W5:Y:S01]  /*66cc0*/  LDL.LU R26, [R1+0x408] ;  /* 0x00040800011a7983 */ /* 0x001f620000300800 */
[----:B--2---:R-:W-:-:S03]  /*66cd0*/  IMAD.WIDE R4, R8, 0x2, R2 ;  /* 0x0000000208047825 */ /* 0x004fc600078e0202 */
[----:B------:R-:W2:Y:S01]  /*66ce0*/  LDL.LU R27, [R1+0x58] ;  /* 0x00005800011b7983 */ /* 0x000ea20000300800 */
[----:B------:R-:W-:-:S03]  /*66cf0*/  IMAD.WIDE R8, R8, 0x2, R24 ;  /* 0x0000000208087825 */ /* 0x000fc600078e0218 */
[----:B------:R-:W-:Y:S04]  /*66d00*/  @P1 STG.E.U16 [R4.64], R6 ;  /* 0x0000000604001986 */ /* 0x000fe8000c101506 */
[----:B------:R0:W-:Y:S01]  /*66d10*/  @P0 STG.E.U16 [R8.64], R10 ;  /* 0x0000000a08000986 */ /* 0x0001e2000c101506 */
[----:B---3--:R-:W-:-:S03]  /*66d20*/  ISETP.GE.AND P5, PT, R19, c[0x0][0x17c], PT ;  /* 0x00005f0013007a0c */ /* 0x008fc60003fa6270 */
[----:B------:R-:W3:Y:S01]  /*66d30*/  LDL.LU R19, [R1+0x1c64] ;  /* 0x001c640001137983 */ /* 0x000ee20000300800 */
[----:B----4-:R-:W-:-:S03]  /*66d40*/  ISETP.GE.AND P1, PT, R12, c[0x0][0x17c], PT ;  /* 0x00005f000c007a0c */ /* 0x010fc60003f26270 */
[----:B------:R-:W4:Y:S04]  /*66d50*/  LDL.LU R12, [R1+0x1c60] ;  /* 0x001c6000010c7983 */ /* 0x000f280000300800 */
[----:B0-----:R-:W2:Y:S01]  /*66d60*/  LDL.LU R9, [R1+0x48] ;  /* 0x0000480001097983 */ /* 0x001ea20000300800 */
[----:B------:R-:W-:Y:S02]  /*66d70*/  ISETP.LT.AND P6, PT, R23, c[0x0][0x178], !P4 ;  /* 0x00005e0017007a0c */ /* 0x000fe400067c1270 */
[----:B------:R-:W-:Y:S01]  /*66d80*/  ISETP.LT.AND P4, PT, R29, c[0x0][0x178], !P4 ;  /* 0x00005e001d007a0c */ /* 0x000fe20006781270 */
[C---:B------:R-:W-:Y:S01]  /*66d90*/  IMAD.WIDE R20, R0.reuse, 0x2, R2 ;  /* 0x0000000200147825 */ /* 0x040fe200078e0202 */
[----:B------:R-:W-:Y:S02]  /*66da0*/  ISETP.LT.AND P0, PT, R23, c[0x0][0x178], !P3 ;  /* 0x00005e0017007a0c */ /* 0x000fe40005f01270 */
[C---:B------:R-:W-:Y:S01]  /*66db0*/  IADD3 R8, R0.reuse, c[0x0][0x198], RZ ;  /* 0x0000660000087a10 */ /* 0x040fe20007ffe0ff */
[----:B------:R-:W-:Y:S01]  /*66dc0*/  IMAD.WIDE R4, R0, 0x2, R24 ;  /* 0x0000000200047825 */ /* 0x000fe200078e0218 */
[----:B------:R-:W-:-:S05]  /*66dd0*/  PRMT R6, R13, 0x7632, R6 ;  /* 0x000076320d067816 */ /* 0x000fca0000000006 */
[----:B------:R0:W-:Y:S04]  /*66de0*/  @P6 STG.E.U16 [R20.64], R13 ;  /* 0x0000000d14006986 */ /* 0x0001e8000c101506 */
[----:B0-----:R-:W5:Y:S04]  /*66df0*/  LDL.LU R13, [R1+0x418] ;  /* 0x00041800010d7983 */ /* 0x001f680000300800 */
[----:B--2---:R0:W-:Y:S01]  /*66e00*/  @P4 STG.E.U16 [R4.64], R9 ;  /* 0x0000000904004986 */ /* 0x0041e2000c101506 */
[----:B---3--:R-:W-:-:S03]  /*66e10*/  ISETP.GE.AND P4, PT, R19, c[0x0][0x17c], PT ;  /* 0x00005f0013007a0c */ /* 0x008fc60003f86270 */
[----:B------:R-:W2:Y:S01]  /*66e20*/  LDL.LU R19, [R1+0x1c6c] ;  /* 0x001c6c0001137983 */ /* 0x000ea20000300800 */
[----:B0-----:R-:W-:-:S05]  /*66e30*/  IMAD.WIDE R4, R8, 0x2, R2 ;  /* 0x0000000208047825 */ /* 0x001fca00078e0202 */
[----:B------:R0:W-:Y:S01]  /*66e40*/  @P0 STG.E.U16 [R4.64], R6 ;  /* 0x0000000604000986 */ /* 0x0001e2000c101506 */
[----:B----4-:R-:W-:-:S03]  /*66e50*/  ISETP.GE.AND P0, PT, R12, c[0x0][0x17c], PT ;  /* 0x00005f000c007a0c */ /* 0x010fc60003f06270 */
[----:B------:R-:W3:Y:S01]  /*66e60*/  LDL.LU R12, [R1+0x1c68] ;  /* 0x001c6800010c7983 */ /* 0x000ee20000300800 */
[----:B------:R-:W-:Y:S02]  /*66e70*/  ISETP.LT.AND P3, PT, R29, c[0x0][0x178], !P3 ;  /* 0x00005e001d007a0c */ /* 0x000fe40005f61270 */
[----:B------:R-:W-:Y:S02]  /*66e80*/  ISETP.LT.AND P6, PT, R23, c[0x0][0x178], !P2 ;  /* 0x00005e0017007a0c */ /* 0x000fe400057c1270 */
[C---:B------:R-:W-:Y:S02]  /*66e90*/  IADD3 R0, R8.reuse, c[0x0][0x198], RZ ;  /* 0x0000660008007a10 */ /* 0x040fe40007ffe0ff */
[----:B------:R-:W-:Y:S01]  /*66ea0*/  PRMT R10, R9, 0x7632, R10 ;  /* 0x00007632090a7816 */ /* 0x000fe2000000000a */
[----:B------:R-:W-:Y:S01]  /*66eb0*/  IMAD.WIDE R8, R8, 0x2, R24 ;  /* 0x0000000208087825 */ /* 0x000fe200078e0218 */
[----:B------:R-:W-:-:S03]  /*66ec0*/  ISETP.LT.AND P2, PT, R29, c[0x0][0x178], !P2 ;  /* 0x00005e001d007a0c */ /* 0x000fc60005741270 */
[C---:B------:R-:W-:Y:S02]  /*66ed0*/  IMAD.WIDE R20, R0.reuse, 0x2, R2 ;  /* 0x0000000200147825 */ /* 0x040fe400078e0202 */
[----:B------:R1:W-:Y:S01]  /*66ee0*/  @P3 STG.E.U16 [R8.64], R10 ;  /* 0x0000000a08003986 */ /* 0x0003e2000c101506 */
[----:B------:R-:W-:Y:S01]  /*66ef0*/  ISETP.LT.AND P3, PT, R23, c[0x0][0x178], !P5 ;  /* 0x00005e0017007a0c */ /* 0x000fe20006f61270 */
[----:B0-----:R-:W-:Y:S02]  /*66f00*/  IMAD.WIDE R4, R0, 0x2, R24 ;  /* 0x0000000200047825 */ /* 0x001fe400078e0218 */
[----:B-----5:R-:W-:Y:S01]  /*66f10*/  @P6 STG.E.U16 [R20.64], R26 ;  /* 0x0000001a14006986 */ /* 0x020fe2000c101506 */
[----:B------:R-:W-:-:S03]  /*66f20*/  PRMT R6, R26, 0x7632, R6 ;  /* 0x000076321a067816 */ /* 0x000fc60000000006 */
[----:B------:R0:W-:Y:S01]  /*66f30*/  @P2 STG.E.U16 [R4.64], R27 ;  /* 0x0000001b04002986 */ /* 0x0001e2000c101506 */
[----:B-1----:R-:W-:Y:S02]  /*66f40*/  IADD3 R8, R0, c[0x0][0x198], RZ ;  /* 0x0000660000087a10 */ /* 0x002fe40007ffe0ff */
[----:B------:R-:W-:-:S03]  /*66f50*/  PRMT R10, R27, 0x7632, R10 ;  /* 0x000076321b0a7816 */ /* 0x000fc6000000000a */
[----:B0-----:R-:W-:Y:S01]  /*66f60*/  IMAD.WIDE R4, R8, 0x2, R2 ;  /* 0x0000000208047825 */ /* 0x001fe200078e0202 */
[----:B------:R-:W4:Y:S04]  /*66f70*/  LDL.LU R27, [R1+0xc] ;  /* 0x00000c00011b7983 */ /* 0x000f280000300800 */
[----:B------:R0:W-:Y:S01]  /*66f80*/  @P3 STG.E.U16 [R4.64], R6 ;  /* 0x0000000604003986 */ /* 0x0001e2000c101506 */
[----:B--2---:R-:W-:-:S03]  /*66f90*/  ISETP.GE.AND P2, PT, R19, c[0x0][0x17c], PT ;  /* 0x00005f0013007a0c */ /* 0x004fc60003f46270 */
[----:B------:R-:W2:Y:S01]  /*66fa0*/  LDL.LU R19, [R1+0x1c74] ;  /* 0x001c740001137983 */ /* 0x000ea20000300800 */
[----:B---3--:R-:W-:-:S03]  /*66fb0*/  ISETP.GE.AND P3, PT, R12, c[0x0][0x17c], PT ;  /* 0x00005f000c007a0c */ /* 0x008fc60003f66270 */
[----:B------:R-:W3:Y:S01]  /*66fc0*/  LDL.LU R12, [R1+0x1c70] ;  /* 0x001c7000010c7983 */ /* 0x000ee20000300800 */
[----:B------:R-:W-:Y:S02]  /*66fd0*/  ISETP.LT.AND P5, PT, R29, c[0x0][0x178], !P5 ;  /* 0x00005e001d007a0c */ /* 0x000fe40006fa1270 */
        /* <DEDUP_REMOVED lines=9> */
[----:B------:R-:W-:Y:S01]  /*67070*/  @P6 STG.E.U16 [R20.64], R13 ;  /* 0x0000000d14006986 */ /* 0x000fe2000c101506 */
[----:B------:R-:W-:-:S03]  /*67080*/  PRMT R6, R13, 0x7632, R6 ;  /* 0x000076320d067816 */ /* 0x000fc60000000006 */
[----:B------:R0:W-:Y:S01]  /*67090*/  @P1 STG.E.U16 [R4.64], R7 ;  /* 0x0000000704001986 */ /* 0x0001e2000c101506 */
[----:B-1----:R-:W-:Y:S02]  /*670a0*/  IADD3 R8, R0, c[0x0][0x198], RZ ;  /* 0x0000660000087a10 */ /* 0x002fe40007ffe0ff */
[----:B------:R-:W-:Y:S02]  /*670b0*/  PRMT R10, R7, 0x7632, R10 ;  /* 0x00007632070a7816 */ /* 0x000fe4000000000a */
[C---:B------:R-:W-:Y:S01]  /*670c0*/  IADD3 R0, R8.reuse, c[0x0][0x198], RZ ;  /* 0x0000660008007a10 */ /* 0x040fe20007ffe0ff */
[C---:B0-----:R-:W-:Y:S01]  /*670d0*/  IMAD.WIDE R4, R8.reuse, 0x2, R2 ;  /* 0x0000000208047825 */ /* 0x041fe200078e0202 */
[----:B------:R-:W5:Y:S03]  /*670e0*/  LDL.LU R7, [R1+0x2028] ;  /* 0x0020280001077983 */ /* 0x000f660000300800 */
[----:B------:R-:W-:Y:S01]  /*670f0*/  IMAD.WIDE R8, R8, 0x2, R24 ;  /* 0x0000000208087825 */ /* 0x000fe200078e0218 */
[----:B------:R-:W5:Y:S04]  /*67100*/  LDL.LU R13, [R1+0x1c78] ;  /* 0x001c7800010d7983 */ /* 0x000f680000300800 */
[----:B------:R-:W5:Y:S04]  /*67110*/  LDL.LU R26, [R1+0x3bc] ;  /* 0x0003bc00011a7983 */ /* 0x000f680000300800 */
[----:B------:R-:W-:Y:S04]  /*67120*/  @P5 STG.E.U16 [R4.64], R6 ;  /* 0x0000000604005986 */ /* 0x000fe8000c101506 */
[----:B------:R0:W-:Y:S01]  /*67130*/  @P4 STG.E.U16 [R8.64], R10 ;  /* 0x0000000a08004986 */ /* 0x0001e2000c101506 */
[----:B--2---:R-:W-:-:S03]  /*67140*/  ISETP.GE.AND P1, PT, R19, c[0x0][0x17c], PT ;  /* 0x00005f0013007a0c */ /* 0x004fc60003f26270 */
[----:B------:R-:W2:Y:S01]  /*67150*/  LDL.LU R19, [R1+0x1c] ;  /* 0x00001c0001137983 */ /* 0x000ea20000300800 */
[----:B---3--:R-:W-:-:S03]  /*67160*/  ISETP.GE.AND P5, PT, R12, c[0x0][0x17c], PT ;  /* 0x00005f000c007a0c */ /* 0x008fc60003fa6270 */
[----:B------:R-:W3:Y:S04]  /*67170*/  LDL.LU R12, [R1+0x1c7c] ;  /* 0x001c7c00010c7983 */ /* 0x000ee80000300800 */
[----:B0-----:R-:W2:Y:S01]  /*67180*/  LDL.LU R9, [R1+0x33c] ;  /* 0x00033c0001097983 */ /* 0x001ea20000300800 */
[----:B------:R-:W-:Y:S02]  /*67190*/  ISETP.LT.AND P6, PT, R23, c[0x0][0x178], !P0 ;  /* 0x00005e0017007a0c */ /* 0x000fe400047c1270 */
[----:B------:R-:W-:Y:S01]  /*671a0*/  ISETP.LT.AND P0, PT, R29, c[0x0][0x178], !P0 ;  /* 0x00005e001d007a0c */ /* 0x000fe20004701270 */
[C---:B------:R-:W-:Y:S01]  /*671b0*/  IMAD.WIDE R20, R0.reuse, 0x2, R2 ;  /* 0x0000000200147825 */ /* 0x040fe200078e0202 */
[----:B------:R-:W-:Y:S02]  /*671c0*/  ISETP.LT.AND P4, PT, R23, c[0x0][0x178], !P2 ;  /* 0x00005e0017007a0c */ /* 0x000fe40005781270 */
[C---:B------:R-:W-:Y:S01]  /*671d0*/  IADD3 R6, R0.reuse, c[0x0][0x198], RZ ;  /* 0x0000660000067a10 */ /* 0x040fe20007ffe0ff */
[----:B------:R-:W-:Y:S01]  /*671e0*/  IMAD.WIDE R4, R0, 0x2, R24 ;  /* 0x0000000200047825 */ /* 0x000fe200078e0218 */
[----:B----4-:R-:W-:-:S02]  /*671f0*/  PRMT R22, R27, 0x7632, R22 ;  /* 0x000076321b167816 */ /* 0x010fc40000000016 */
[----:B------:R-:W-:-:S03]  /*67200*/  ISETP.LT.AND P2, PT, R29, c[0x0][0x178], !P2 ;  /* 0x00005e001d007a0c */ /* 0x000fc60005741270 */
[----:B--2---:R-:W-:Y:S01]  /*67210*/  @P6 STG.E.U16 [R20.64], R9 ;  /* 0x0000000914006986 */ /* 0x004fe2000c101506 */
[----:B------:R-:W-:-:S03]  /*67220*/  PRMT R10, R9, 0x7632, R10 ;  /* 0x00007632090a7816 */ /* 0x000fc6000000000a */
[----:B------:R0:W-:Y:S01]  /*67230*/  @P0 STG.E.U16 [R4.64], R27 ;  /* 0x0000001b04000986 */ /* 0x0001e2000c101506 */
[----:B-----5:R-:W-:-:S03]  /*67240*/  ISETP.GE.AND P0, PT, R13, c[0x0][0x17c], PT ;  /* 0x00005f000d007a0c */ /* 0x020fc60003f06270 */
[----:B------:R-:W2:Y:S01]  /*67250*/  LDL.LU R13, [R1+0x3cc] ;  /* 0x0003cc00010d7983 */ /* 0x000ea20000300800 */
[----:B0-----:R-:W-:-:S03]  /*67260*/  IMAD.WIDE R4, R6, 0x2, R2 ;  /* 0x0000000206047825 */ /* 0x001fc600078e0202 */
[----:B------:R-:W4:Y:S04]  /*67270*/  LDL.LU R27, [R1+0x1c84] ;  /* 0x001c8400011b7983 */ /* 0x000f280000300800 */
[----:B------:R0:W-:Y:S01]  /*67280*/  @P4 STG.E.U16 [R4.64], R10 ;  /* 0x0000000a04004986 */ /* 0x0001e2000c101506 */
[----:B---3--:R-:W-:-:S03]  /*67290*/  ISETP.GE.AND P4, PT, R12, c[0x0][0x17c], PT ;  /* 0x00005f000c007a0c */ /* 0x008fc60003f86270 */
[----:B------:R-:W3:Y:S01]  /*672a0*/  LDL.LU R12, [R1+0x1c80] ;  /* 0x001c8000010c7983 */ /* 0x000ee20000300800 */
[----:B------:R-:W-:Y:S01]  /*672b0*/  ISETP.LT.AND P6, PT, R23, c[0x0][0x178], !P3 ;  /* 0x00005e0017007a0c */ /* 0x000fe20005fc1270 */
[C---:B------:R-:W-:Y:S01]  /*672c0*/  IMAD.WIDE R8, R6.reuse, 0x2, R24 ;  /* 0x0000000206087825 */ /* 0x040fe200078e0218 */
[----:B------:R-:W-:Y:S02]  /*672d0*/  ISETP.LT.AND P3, PT, R29, c[0x0][0x178], !P3 ;  /* 0x00005e001d007a0c */ /* 0x000fe40005f61270 */
[----:B------:R-:W-:Y:S02]  /*672e0*/  IADD3 R0, R6, c[0x0][0x198], RZ ;  /* 0x0000660006007a10 */ /* 0x000fe40007ffe0ff */
[----:B------:R1:W-:Y:S01]  /*672f0*/  @P2 STG.E.U16 [R8.64], R22 ;  /* 0x0000001608002986 */ /* 0x0003e2000c101506 */
[----:B------:R-:W-:Y:S02]  /*67300*/  ISETP.LT.AND P2, PT, R23, c[0x0][0x178], !P1 ;  /* 0x00005e0017007a0c */ /* 0x000fe40004f41270 */
[----:B------:R-:W-:-:S04]  /*67310*/  IMAD.WIDE R20, R0, 0x2, R2 ;  /* 0x0000000200147825 */ /* 0x000fc800078e0202 */
[C---:B0-----:R-:W-:Y:S01]  /*67320*/  IMAD.WIDE R4, R0.reuse, 0x2, R24 ;  /* 0x0000000200047825 */ /* 0x041fe200078e0218 */
[----:B------:R0:W-:Y:S01]  /*67330*/  @P6 STG.E.U16 [R20.64], R26 ;  /* 0x0000001a14006986 */ /* 0x0001e2000c101506 */
[----:B-1----:R-:W-:-:S03]  /*67340*/  IADD3 R8, R0, c[0x0][0x198], RZ ;  /* 0x0000660000087a10 */ /* 0x002fc60007ffe0ff */
[----:B------:R1:W-:Y:S01]  /*67350*/  @P3 STG.E.U16 [R4.64], R19 ;  /* 0x0000001304003986 */ /* 0x0003e2000c101506 */
[----:B------:R-:W-:Y:S02]  /*67360*/  PRMT R0, R26, 0x7632, R0 ;  /* 0x000076321a007816 */ /* 0x000fe40000000000 */
[----:B------:R-:W-:Y:S01]  /*67370*/  PRMT R6, R19, 0x7632, R6 ;  /* 0x0000763213067816 */ /* 0x000fe20000000006 */
[----:B0-----:R-:W5:Y:S01]  /*67380*/  LDL.LU R26, [R1+0x1c88] ;  /* 0x001c8800011a7983 */ /* 0x001f620000300800 */
[----:B-1----:R-:W-:-:S03]  /*67390*/  IMAD.WIDE R4, R8, 0x2, R2 ;  /* 0x0000000208047825 */ /* 0x002fc600078e0202 */
[----:B------:R-:W5:Y:S04]  /*673a0*/  LDL.LU R19, [R1+0x3dc] ;  /* 0x0003dc0001137983 */ /* 0x000f680000300800 */
[----:B------:R0:W-:Y:S01]  /*673b0*/  @P2 STG.E.U16 [R4.64], R0 ;  /* 0x0000000004002986 */ /* 0x0001e2000c101506 */
        /* <DEDUP_REMOVED lines=11> */
[----:B------:R-:W-:Y:S01]  /*67470*/  IADD3 R0, R10, c[0x0][0x198], RZ ;  /* 0x000066000a007a10 */ /* 0x000fe20007ffe0ff */
[----:B--2---:R-:W-:Y:S04]  /*67480*/  @P6 STG.E.U16 [R20.64], R13 ;  /* 0x0000000d14006986 */ /* 0x004fe8000c101506 */
[----:B------:R0:W-:Y:S01]  /*67490*/  @P5 STG.E.U16 [R4.64], R7 ;  /* 0x0000000704005986 */ /* 0x0001e2000c101506 */
[----:B----4-:R-:W-:Y:S01]  /*674a0*/  ISETP.GE.AND P3, PT, R27, c[0x0][0x17c], PT ;  /* 0x00005f001b007a0c */ /* 0x010fe20003f66270 */
[----:B-1----:R-:W-:-:S02]  /*674b0*/  IMAD.WIDE R8, R0, 0x2, R2 ;  /* 0x0000000200087825 */ /* 0x002fc400078e0202 */
[----:B------:R-:W2:Y:S01]  /*674c0*/  LDL.LU R27, [R1+0x3ec] ;  /* 0x0003ec00011b7983 */ /* 0x000ea20000300800 */
[----:B-----5:R-:W-:Y:S02]  /*674d0*/  ISETP.GE.AND P5, PT, R26, c[0x0][0x17c], PT ;  /* 0x00005f001a007a0c */ /* 0x020fe40003fa6270 */
[----:B0-----:R-:W-:Y:S02]  /*674e0*/  PRMT R5, R13, 0x7632, R5 ;  /* 0x000076320d057816 */ /* 0x001fe40000000005 */
[----:B------:R-:W4:Y:S04]  /*674f0*/  LDL.LU R13, [R1+0x3c] ;  /* 0x00003c00010d7983 */ /* 0x000f280000300800 */
[----:B------:R0:W-:Y:S04]  /*67500*/  @P1 STG.E.U16 [R8.64], R5 ;  /* 0x0000000508001986 */ /* 0x0001e8000c101506 */
[----:B------:R-:W5:Y:S01]  /*67510*/  LDL.LU R26, [R1+0x1c94] ;  /* 0x001c9400011a7983 */ /* 0x000f620000300800 */
[----:B---3--:R-:W-:-:S03]  /*67520*/  ISETP.GE.AND P1, PT, R12, c[0x0][0x17c], PT ;  /* 0x00005f000c007a0c */ /* 0x008fc60003f26270 */
[----:B------:R-:W3:Y:S01]  /*67530*/  LDL.LU R12, [R1+0x1c90] ;  /* 0x001c9000010c7983 */ /* 0x000ee20000300800 */
[----:B------:R-:W-:Y:S02]  /*67540*/  ISETP.LT.AND P0, PT, R29, c[0x0][0x178], !P0 ;  /* 0x00005e001d007a0c */ /* 0x000fe40004701270 */
[----:B------:R-:W-:Y:S02]  /*67550*/  ISETP.LT.AND P6, PT, R23, c[0x0][0x178], !P4 ;  /* 0x00005e0017007a0c */ /* 0x000fe400067c1270 */
[C---:B------:R-:W-:Y:S02]  /*67560*/  IADD3 R4, R0.reuse, c[0x0][0x198], RZ ;  /* 0x0000660000047a10 */ /* 0x040fe40007ffe0ff */
[----:B------:R-:W-:Y:S01]  /*67570*/  PRMT R10, R7, 0x7632, R10 ;  /* 0x00007632070a7816 */ /* 0x000fe2000000000a */
[----:B------:R-:W-:Y:S01]  /*67580*/  IMAD.WIDE R6, R0, 0x2, R24 ;  /* 0x0000000200067825 */ /* 0x000fe200078e0218 */
[----:B------:R-:W-:-:S03]  /*67590*/  ISETP.LT.AND P4, PT, R29, c[0x0][0x178], !P4 ;  /* 0x00005e001d007a0c */ /* 0x000fc60006781270 */
[----:B------:R-:W-:Y:S01]  /*675a0*/  IMAD.WIDE R20, R4, 0x2, R2 ;  /* 0x0000000204147825 */ /* 0x000fe200078e0202 */
[----:B------:R-:W-:Y:S01]  /*675b0*/  PRMT R0, R19, 0x7632, R0 ;  /* 0x0000763213007816 */ /* 0x000fe20000000000 */
[----:B------:R1:W-:Y:S01]  /*675c0*/  @P0 STG.E.U16 [R6.64], R10 ;  /* 0x0000000a06000986 */ /* 0x0003e2000c101506 */
[----:B------:R-:W-:-:S03]  /*675d0*/  ISETP.LT.AND P0, PT, R23, c[0x0][0x178], !P3 ;  /* 0x00005e0017007a0c */ /* 0x000fc60005f01270 */
[----:B------:R2:W-:Y:S01]  /*675e0*/  @P6 STG.E.U16 [R20.64], R19 ;  /* 0x0000001314006986 */ /* 0x0005e2000c101506 */
[C---:B0-----:R-:W-:Y:S01]  /*675f0*/  IADD3 R8, R4.reuse, c[0x0][0x198], RZ ;  /* 0x0000660004087a10 */ /* 0x041fe20007ffe0ff */
[----:B-1----:R-:W-:Y:S02]  /*67600*/  IMAD.WIDE R6, R4, 0x2, R24 ;  /* 0x0000000204067825 */ /* 0x002fe400078e0218 */
[----:B--2---:R-:W2:Y:S04]  /*67610*/  LDL.LU R19, [R1+0x1c98] ;  /* 0x001c980001137983 */ /* 0x004ea80000300800 */
[----:B------:R0:W-:Y:S02]  /*67620*/  @P4 STG.E.U16 [R6.64], R11 ;  /* 0x0000000b06004986 */ /* 0x0001e4000c101506 */
[----:B0-----:R-:W-:-:S05]  /*67630*/  IMAD.WIDE R6, R8, 0x2, R2 ;  /* 0x0000000208067825 */ /* 0x001fca00078e0202 */
[----:B------:R0:W-:Y:S01]  /*67640*/  @P0 STG.E.U16 [R6.64], R0 ;  /* 0x0000000006000986 */ /* 0x0001e2000c101506 */
[----:B---3--:R-:W-:-:S03]  /*67650*/  ISETP.GE.AND P0, PT, R12, c[0x0][0x17c], PT ;  /* 0x00005f000c007a0c */ /* 0x008fc60003f06270 */
[----:B------:R-:W3:Y:S01]  /*67660*/  LDL.LU R12, [R1+0x1c9c] ;  /* 0x001c9c00010c7983 */ /* 0x000ee20000300800 */
[----:B------:R-:W-:Y:S02]  /*67670*/  ISETP.LT.AND P3, PT, R29, c[0x0][0x178], !P3 ;  /* 0x00005e001d007a0c */ /* 0x000fe40005f61270 */
[C---:B------:R-:W-:Y:S01]  /*67680*/  IADD3 R5, R8.reuse, c[0x0][0x198], RZ ;  /* 0x0000660008057a10 */ /* 0x040fe20007ffe0ff */
[----:B------:R-:W-:Y:S01]  /*67690*/  IMAD.WIDE R8, R8, 0x2, R24 ;  /* 0x0000000208087825 */ /* 0x000fe200078e0218 */
[----:B------:R-:W-:Y:S02]  /*676a0*/  ISETP.LT.AND P6, PT, R23, c[0x0][0x178], !P2 ;  /* 0x00005e0017007a0c */ /* 0x000fe400057c1270 */
[----:B------:R-:W-:Y:S02]  /*676b0*/  PRMT R4, R11, 0x7632, R4 ;  /* 0x000076320b047816 */ /* 0x000fe40000000004 */
[----:B------:R-:W-:Y:S01]  /*676c0*/  ISETP.LT.AND P2, PT, R29, c[0x0][0x178], !P2 ;  /* 0x00005e001d007a0c */ /* 0x000fe20005741270 */
[----:B------:R-:W-:-:S04]  /*676d0*/  IMAD.WIDE R10, R5, 0x2, R2 ;  /* 0x00000002050a7825 */ /* 0x000fc800078e0202 */
[----:B------:R1:W-:Y:S01]  /*676e0*/  @P3 STG.E.U16 [R8.64], R4 ;  /* 0x0000000408003986 */ /* 0x0003e2000c101506 */
[----:B------:R-:W-:Y:S01]  /*676f0*/  ISETP.LT.AND P3, PT, R23, c[0x0][0x178], !P5 ;  /* 0x00005e0017007a0c */ /* 0x000fe20006f61270 */
[C---:B0-----:R-:W-:Y:S02]  /*67700*/  IMAD.WIDE R6, R5.reuse, 0x2, R24 ;  /* 0x0000000205067825 */ /* 0x041fe400078e0218 */
[----:B------:R0:W-:Y:S01]  /*67710*/  @P6 STG.E.U16 [R10.64], R27 ;  /* 0x0000001b0a006986 */ /* 0x0001e2000c101506 */
[----:B-----5:R-:W-:Y:S02]  /*67720*/  ISETP.GE.AND P4, PT, R26, c[0x0][0x17c], PT ;  /* 0x00005f001a007a0c */ /* 0x020fe40003f86270 */
[----:B-1----:R-:W-:Y:S01]  /*67730*/  IADD3 R8, R5, c[0x0][0x198], RZ ;  /* 0x0000660005087a10 */ /* 0x002fe20007ffe0ff */
[----:B----4-:R1:W-:Y:S01]  /*67740*/  @P2 STG.E.U16 [R6.64], R13 ;  /* 0x0000000d06002986 */ /* 0x0103e2000c101506 */
[----:B0-----:R-:W-:-:S03]  /*67750*/  PRMT R10, R27, 0x7632, R10 ;  /* 0x000076321b0a7816 */ /* 0x001fc6000000000a */
[----:B------:R-:W-:Y:S01]  /*67760*/  IMAD.WIDE R4, R8, 0x2, R2 ;  /* 0x0000000208047825 */ /* 0x000fe200078e0202 */
[----:B------:R-:W4:Y:S01]  /*67770*/  LDL.LU R26, [R1+0x4c] ;  /* 0x00004c00011a7983 */ /* 0x000f220000300800 */
[----:B--2---:R-:W-:Y:S02]  /*67780*/  ISETP.GE.AND P2, PT, R19, c[0x0][0x17c], PT ;  /* 0x00005f0013007a0c */ /* 0x004fe40003f46270 */
[----:B------:R-:W-:Y:S01]  /*67790*/  PRMT R11, R13, 0x7632, R11 ;  /* 0x000076320d0b7816 */ /* 0x000fe2000000000b */
[----:B------:R-:W2:Y:S04]  /*677a0*/  LDL.LU R19, [R1+0x40c] ;  /* 0x00040c0001137983 */ /* 0x000ea80000300800 */
[----:B-1----:R-:W5:Y:S04]  /*677b0*/  LDL.LU R13, [R1+0x5c] ;  /* 0x00005c00010d7983 */ /* 0x002f680000300800 */
[----:B------:R0:W-:Y:S04]  /*677c0*/  @P3 STG.E.U16 [R4.64], R10 ;  /* 0x0000000a04003986 */ /* 0x0001e8000c101506 */
[----:B0-----:R-:W2:Y:S04]  /*677d0*/  LDL.LU R5, [R1+0x3fc] ;  /* 0x0003fc0001057983 */ /* 0x001ea80000300800 */
[----:B------:R-:W5:Y:S01]  /*677e0*/  LDL.LU R27, [R1+0x1ca4] ;  /* 0x001ca400011b7983 */ /* 0x000f620000300800 */
[----:B---3--:R-:W-:-:S03]  /*677f0*/  ISETP.GE.AND P3, PT, R12, c[0x0][0x17c], PT ;  /* 0x00005f000c007a0c */ /* 0x008fc60003f66270 */
[----:B------:R-:W3:Y:S01]  /*67800*/  LDL.LU R12, [R1+0x1ca0] ;  /* 0x001ca000010c7983 */ /* 0x000ee20000300800 */
[----:B------:R-:W-:Y:S02]  /*67810*/  ISETP.LT.AND P5, PT, R29, c[0x0][0x178], !P5 ;  /* 0x00005e001d007a0c */ /* 0x000fe40006fa1270 */
[----:B------:R-:W-:Y:S02]  /*67820*/  ISETP.LT.AND P6, PT, R23, c[0x0][0x178], !P1 ;  /* 0x00005e0017007a0c */ /* 0x000fe40004fc1270 */
[----:B------:R-:W-:Y:S01]  /*67830*/  ISETP.LT.AND P1, PT, R29, c[0x0][0x178], !P1 ;  /* 0x00005e001d007a0c */ /* 0x000fe20004f21270 */
[C---:B------:R-:W-:Y:S01]  /*67840*/  IMAD.WIDE R6, R8.reuse, 0x2, R24 ;  /* 0x0000000208067825 */ /* 0x040fe200078e0218 */
[----:B------:R-:W-:-:S05]  /*67850*/  IADD3 R0, R8, c[0x0][0x198], RZ ;  /* 0x0000660008007a10 */ /* 0x000fca0007ffe0ff */
[C---:B------:R-:W-:Y:S02]  /*67860*/  IMAD.WIDE R8, R0.reuse, 0x2, R2 ;  /* 0x0000000200087825 */ /* 0x040fe400078e0202 */
[----:B------:R0:W-:Y:S01]  /*67870*/  @P5 STG.E.U16 [R6.64], R11 ;  /* 0x0000000b06005986 */ /* 0x0001e2000c101506 */
[----:B------:R-:W-:Y:S01]  /*67880*/  ISETP.LT.AND P5, PT, R23, c[0x0][0x178], !P4 ;  /* 0x00005e0017007a0c */ /* 0x000fe200067a1270 */
[----:B0-----:R-:W-:Y:S01]  /*67890*/  IMAD.WIDE R6, R0, 0x2, R24 ;  /* 0x0000000200067825 */ /* 0x001fe200078e0218 */
[----:B----4-:R-:W-:Y:S01]  /*678a0*/  PRMT R4, R26, 0x7632, R4 ;  /* 0x000076321a047816 */ /* 0x010fe20000000004 */
[----:B--2---:R0:W-:Y:S04]  /*678b0*/  @P6 STG.E.U16 [R8.64], R5 ;  /* 0x0000000508006986 */ /* 0x0041e8000c101506 */
[----:B------:R1:W-:Y:S01]  /*678c0*/  @P1 STG.E.U16 [R6.64], R26 ;  /* 0x0000001a06001986 */ /* 0x0003e2000c101506 */
[----:B0-----:R-:W-:-:S03]  /*678d0*/  IADD3 R8, R0, c[0x0][0x198], RZ ;  /* 0x0000660000087a10 */ /* 0x001fc60007ffe0ff */
[----:B-1----:R-:W2:Y:S01]  /*678e0*/  LDL.LU R26, [R1+0x1ca8] ;  /* 0x001ca800011a7983 */ /* 0x002ea20000300800 */
[----:B------:R-:W-:Y:S01]  /*678f0*/  PRMT R0, R5, 0x7632, R0 ;  /* 0x0000763205007816 */ /* 0x000fe20000000000 */
[----:B------:R-:W-:-:S05]  /*67900*/  IMAD.WIDE R6, R8, 0x2, R2 ;  /* 0x0000000208067825 */ /* 0x000fca00078e0202 */
[----:B------:R0:W-:Y:S01]  /*67910*/  @P5 STG.E.U16 [R6.64], R0 ;  /* 0x0000000006005986 */ /* 0x0001e2000c101506 */
[----:B---3--:R-:W-:-:S03]  /*67920*/  ISETP.GE.AND P5, PT, R12, c[0x0][0x17c], PT ;  /* 0x00005f000c007a0c */ /* 0x008fc60003fa6270 */
[----:B------:R-:W3:Y:S01]  /*67930*/  LDL.LU R12, [R1+0x1cac] ;  /* 0x001cac00010c7983 */ /* 0x000ee20000300800 */
[----:B------:R-:W-:Y:S02]  /*67940*/  ISETP.LT.AND P4, PT, R29, c[0x0][0x178], !P4 ;  /* 0x00005e001d007a0c */ /* 0x000fe40006781270 */
[C---:B------:R-:W-:Y:S01]  /*67950*/  IADD3 R5, R8.reuse, c[0x0][0x198], RZ ;  /* 0x0000660008057a10 */ /* 0x040fe20007ffe0ff */
[----:B------:R-:W-:Y:S01]  /*67960*/  IMAD.WIDE R8, R8, 0x2, R24 ;  /* 0x0000000208087825 */ /* 0x000fe200078e0218 */
[----:B------:R-:W-:Y:S02]  /*67970*/  ISETP.LT.AND P6, PT, R23, c[0x0][0x178], !P0 ;  /* 0x00005e0017007a0c */ /* 0x000fe400047c1270 */
[----:B------:R-:W-:Y:S01]  /*67980*/  ISETP.LT.AND P0, PT, R29, c[0x0][0x178], !P0 ;  /* 0x00005e001d007a0c */ /* 0x000fe20004701270 */
[----:B------:R-:W-:-:S06]  /*67990*/  IMAD.WIDE R10, R5, 0x2, R2 ;  /* 0x00000002050a7825 */ /* 0x000fcc00078e0202 */
[----:B------:R1:W-:Y:S01]  /*679a0*/  @P4 STG.E.U16 [R8.64], R4 ;  /* 0x0000000408004986 */ /* 0x0003e2000c101506 */
[----:B------:R-:W-:Y:S01]  /*679b0*/  ISETP.LT.AND P4, PT, R23, c[0x0][0x178], !P2 ;  /* 0x00005e0017007a0c */ /* 0x000fe20005781270 */
[----:B0-----:R-:W-:Y:S02]  /*679c0*/  IMAD.WIDE R6, R5, 0x2, R24 ;  /* 0x0000000205067825 */ /* 0x001fe400078e0218 */
[----:B------:R0:W-:Y:S01]  /*679d0*/  @P6 STG.E.U16 [R10.64], R19 ;  /* 0x000000130a006986 */ /* 0x0001e2000c101506 */
[----:B-----5:R-:W-:Y:S02]  /*679e0*/  ISETP.GE.AND P1, PT, R27, c[0x0][0x17c], PT ;  /* 0x00005f001b007a0c */ /* 0x020fe40003f26270 */
[----:B-1----:R-:W-:Y:S01]  /*679f0*/  IADD3 R8, R5, c[0x0][0x198], RZ ;  /* 0x0000660005087a10 */ /* 0x002fe20007ffe0ff */
[----:B------:R-:W-:Y:S01]  /*67a00*/  @P0 STG.E.U16 [R6.64], R13 ;  /* 0x0000000d06000986 */ /* 0x000fe2000c101506 */
[----:B0-----:R-:W-:-:S03]  /*67a10*/  PRMT R10, R19, 0x7632, R10 ;  /* 0x00007632130a7816 */ /* 0x001fc6000000000a */
[----:B------:R-:W-:Y:S01]  /*67a20*/  IMAD.WIDE R4, R8, 0x2, R2 ;  /* 0x0000000208047825 */ /* 0x000fe200078e0202 */
[----:B------:R-:W4:Y:S04]  /*67a30*/  LDL.LU R27, [R1+0x6c] ;  /* 0x00006c00011b7983 */ /* 0x000f280000300800 */
[----:B------:R0:W-:Y:S01]  /*67a40*/  @P4 STG.E.U16 [R4.64], R10 ;  /* 0x0000000a04004986 */ /* 0x0001e2000c101506 */
[----:B------:R-:W-:Y:S02]  /*67a50*/  PRMT R11, R13, 0x7632, R11 ;  /* 0x000076320d0b7816 */ /* 0x000fe4000000000b */
[----:B--2---:R-:W-:Y:S02]  /*67a60*/  ISETP.GE.AND P0, PT, R26, c[0x0][0x17c], PT ;  /* 0x00005f001a007a0c */ /* 0x004fe40003f06270 */
[----:B------:R-:W2:Y:S04]  /*67a70*/  LDL.LU R26, [R1+0xa0] ;  /* 0x0000a000011a7983 */ /* 0x000ea80000300800 */
[----:B------:R-:W5:Y:S04]  /*67a80*/  LDL.LU R19, [R1+0x80] ;  /* 0x0000800001137983 */ /* 0x000f680000300800 */
[----:B0-----:R-:W2:Y:S04]  /*67a90*/  LDL.LU R5, [R1+0x41c] ;  /* 0x00041c0001057983 */ /* 0x001ea80000300800 */
[----:B------:R-:W5:Y:S01]  /*67aa0*/  LDL.LU R13, [R1+0x1cb4] ;  /* 0x001cb400010d7983 */ /* 0x000f620000300800 */
        /* <DEDUP_REMOVED lines=11> */
[----:B----4-:R-:W-:Y:S01]  /*67b60*/  PRMT R4, R27, 0x7632, R4 ;  /* 0x000076321b047816 */ /* 0x010fe20000000004 */
[----:B--2---:R0:W-:Y:S04]  /*67b70*/  @P6 STG.E.U16 [R8.64], R5 ;  /* 0x0000000508006986 */ /* 0x0041e8000c101506 */
[----:B------:R1:W-:Y:S01]  /*67b80*/  @P3 STG.E.U16 [R6.64], R27 ;  /* 0x0000001b06003986 */ /* 0x0003e2000c101506 */
[----:B0-----:R-:W-:Y:S02]  /*67b90*/  IADD3 R8, R0, c[0x0][0x198], RZ ;  /* 0x0000660000087a10 */ /* 0x001fe40007ffe0ff */
[----:B------:R-:W-:Y:S01]  /*67ba0*/  PRMT R0, R5, 0x7632, R0 ;  /* 0x0000763205007816 */ /* 0x000fe20000000000 */
[----:B-1----:R-:W2:Y:S02]  /*67bb0*/  LDL.LU R27, [R1+0x90] ;  /* 0x00009000011b7983 */ /* 0x002ea40000300800 */
[----:B------:R-:W-:Y:S01]  /*67bc0*/  IMAD.WIDE R6, R8, 0x2, R2 ;  /* 0x0000000208067825 */ /* 0x000fe200078e0202 */
[----:B-----5:R-:W-:-:S02]  /*67bd0*/  ISETP.GE.AND P3, PT, R13, c[0x0][0x17c], PT ;  /* 0x00005f000d007a0c */ /* 0x020fc40003f66270 */
[----:B------:R-:W4:Y:S04]  /*67be0*/  LDL.LU R13, [R1+0x1cbc] ;  /* 0x001cbc00010d7983 */ /* 0x000f280000300800 */
        /* <DEDUP_REMOVED lines=8> */
[C---:B------:R-:W-:Y:S01]  /*67c70*/  IMAD.WIDE R10, R5.reuse, 0x2, R2 ;  /* 0x00000002050a7825 */ /* 0x040fe200078e0202 */
[----:B0-----:R-:W-:-:S05]  /*67c80*/  IADD3 R6, R5, c[0x0][0x198], RZ ;  /* 0x0000660005067a10 */ /* 0x001fca0007ffe0ff */
[----:B------:R0:W-:Y:S01]  /*67c90*/  @P1 STG.E.U16 [R8.64], R4 ;  /* 0x0000000408001986 */ /* 0x0001e2000c101506 */
[----:B------:R-:W-:Y:S02]  /*67ca0*/  ISETP.LT.AND P1, PT, R23, c[0x0][0x178], !P0 ;  /* 0x00005e0017007a0c */ /* 0x000fe40004721270 */
[----:B------:R-:W-:Y:S01]  /*67cb0*/  ISETP.LT.AND P0, PT, R29, c[0x0][0x178], !P0 ;  /* 0x00005e001d007a0c */ /* 0x000fe20004701270 */
[----:B------:R1:W-:Y:S01]  /*67cc0*/  @P6 STG.E.U16 [R10.64], R26 ;  /* 0x0000001a0a006986 */ /* 0x0003e2000c101506 */
[----:B------:R-:W-:Y:S01]  /*67cd0*/  IADD3 R0, R6, c[0x0][0x198], RZ ;  /* 0x0000660006007a10 */ /* 0x000fe20007ffe0ff */
[----:B0-----:R-:W-:Y:S01]  /*67ce0*/  IMAD.WIDE R8, R5, 0x2, R24 ;  /* 0x0000000205087825 */ /* 0x001fe200078e0218 */
[----:B-1----:R-:W-:-:S03]  /*67cf0*/  PRMT R10, R26, 0x7632, R10 ;  /* 0x000076321a0a7816 */ /* 0x002fc6000000000a */
[C---:B------:R-:W-:Y:S01]  /*67d00*/  IMAD.WIDE R4, R6.reuse, 0x2, R2 ;  /* 0x0000000206047825 */ /* 0x040fe200078e0202 */
[----:B------:R-:W-:Y:S01]  /*67d10*/  PRMT R11, R19, 0x7632, R11 ;  /* 0x00007632130b7816 */ /* 0x000fe2000000000b */
[----:B------:R0:W-:Y:S02]  /*67d20*/  @P5 STG.E.U16 [R8.64], R19 ;  /* 0x0000001308005986 */ /* 0x0001e4000c101506 */
[----:B------:R-:W-:Y:S02]  /*67d30*/  IMAD.WIDE R6, R6, 0x2, R24 ;  /* 0x0000000206067825 */ /* 0x000fe400078e0218 */
[----:B------:R-:W5:Y:S04]  /*67d40*/  LDL.LU R26, [R1+0xc0] ;  /* 0x0000c000011a7983 */ /* 0x000f680000300800 */
[----:B------:R-:W-:Y:S04]  /*67d50*/  @P1 STG.E.U16 [R4.64], R10 ;  /* 0x0000000a04001986 */ /* 0x000fe8000c101506 */
[----:B0-----:R-:W5:Y:S04]  /*67d60*/  LDL.LU R19, [R1+0x70] ;  /* 0x0000700001137983 */ /* 0x001f680000300800 */
[----:B------:R0:W-:Y:S01]  /*67d70*/  @P0 STG.E.U16 [R6.64], R11 ;  /* 0x0000000b06000986 */ /* 0x0001e2000c101506 */
[----:B----4-:R-:W-:-:S03]  /*67d80*/  ISETP.GE.AND P5, PT, R13, c[0x0][0x17c], PT ;  /* 0x00005f000d007a0c */ /* 0x010fc60003fa6270 */
[----:B------:R-:W4:Y:S01]  /*67d90*/  LDL.LU R13, [R1+0x1cc4] ;  /* 0x001cc400010d7983 */ /* 0x000f220000300800 */
[----:B---3--:R-:W-:-:S03]  /*67da0*/  ISETP.GE.AND P1, PT, R12, c[0x0][0x17c], PT ;  /* 0x00005f000c007a0c */ /* 0x008fc60003f26270 */
[----:B------:R-:W3:Y:S04]  /*67db0*/  LDL.LU R12, [R1+0x1cc0] ;  /* 0x001cc000010c7983 */ /* 0x000ee80000300800 */
[----:B0-----:R-:W3:Y:S01]  /*67dc0*/  LDL.LU R7, [R1+0xb0] ;  /* 0x0000b00001077983 */ /* 0x001ee20000300800 */
[----:B------:R-:W-:Y:S02]  /*67dd0*/  ISETP.LT.AND P6, PT, R23, c[0x0][0x178], !P4 ;  /* 0x00005e0017007a0c */ /* 0x000fe400067c1270 */
[----:B------:R-:W-:Y:S01]  /*67de0*/  ISETP.LT.AND P4, PT, R29, c[0x0][0x178], !P4 ;  /* 0x00005e001d007a0c */ /* 0x000fe20006781270 */
[C---:B------:R-:W-:Y:S01]  /*67df0*/  IMAD.WIDE R8, R0.reuse, 0x2, R2 ;  /* 0x0000000200087825 */ /* 0x040fe200078e0202 */
[----:B------:R-:W-:Y:S02]  /*67e00*/  ISETP.LT.AND P0, PT, R23, c[0x0][0x178], !P3 ;  /* 0x00005e0017007a0c */ /* 0x000fe40005f01270 */
[C---:B------:R-:W-:Y:S01]  /*67e10*/  IADD3 R6, R0.reuse, c[0x0][0x198], RZ ;  /* 0x0000660000067a10 */ /* 0x040fe20007ffe0ff */
[----:B------:R-:W-:Y:S01]  /*67e20*/  IMAD.WIDE R4, R0, 0x2, R24 ;  /* 0x0000000200047825 */ /* 0x000fe200078e0218 */
[----:B--2---:R-:W-:-:S02]  /*67e30*/  PRMT R11, R27, 0x7632, R11 ;  /* 0x000076321b0b7816 */ /* 0x004fc4000000000b */
[----:B------:R-:W-:-:S03]  /*67e40*/  ISETP.LT.AND P3, PT, R29, c[0x0][0x178], !P3 ;  /* 0x00005e001d007a0c */ /* 0x000fc60005f61270 */
[----:B---3--:R-:W-:Y:S01]  /*67e50*/  @P6 STG.E.U16 [R8.64], R7 ;  /* 0x0000000708006986 */ /* 0x008fe2000c101506 */
[----:B------:R-:W-:-:S03]  /*67e60*/  PRMT R10, R7, 0x7632, R10 ;  /* 0x00007632070a7816 */ /* 0x000fc6000000000a */
[----:B------:R0:W-:Y:S01]  /*67e70*/  @P4 STG.E.U16 [R4.64], R27 ;  /* 0x0000001b04004986 */ /* 0x0001e2000c101506 */
[----:B----4-:R-:W-:Y:S01]  /*67e80*/  ISETP.GE.AND P4, PT, R13, c[0x0][0x17c], PT ;  /* 0x00005f000d007a0c */ /* 0x010fe20003f86270 */
[----:B0-----:R-:W-:Y:S02]  /*67e90*/  IMAD.WIDE R4, R6, 0x2, R2 ;  /* 0x0000000206047825 */ /* 0x001fe400078e0202 */
[----:B------:R-:W2:Y:S04]  /*67ea0*/  LDL.LU R27, [R1+0x20] ;  /* 0x00002000011b7983 */ /* 0x000ea80000300800 */
[----:B------:R0:W-:Y:S01]  /*67eb0*/  @P0 STG.E.U16 [R4.64], R10 ;  /* 0x0000000a04000986 */ /* 0x0001e2000c101506 */
[----:B------:R-:W-:-:S03]  /*67ec0*/  ISETP.GE.AND P0, PT, R12, c[0x0][0x17c], PT ;  /* 0x00005f000c007a0c */ /* 0x000fc60003f06270 */
[----:B------:R-:W3:Y:S04]  /*67ed0*/  LDL.LU R13, [R1+0x1ccc] ;  /* 0x001ccc00010d7983 */ /* 0x000ee80000300800 */
[----:B------:R-:W4:Y:S01]  /*67ee0*/  LDL.LU R12, [R1+0x1cc8] ;  /* 0x001cc800010c7983 */ /* 0x000f220000300800 */
[----:B------:R-:W-:Y:S02]  /*67ef0*/  ISETP.LT.AND P6, PT, R23, c[0x0][0x178], !P2 ;  /* 0x00005e0017007a0c */ /* 0x000fe400057c1270 */
[C---:B------:R-:W-:Y:S01]  /*67f00*/  IADD3 R0, R6.reuse, c[0x0][0x198], RZ ;  /* 0x0000660006007a10 */ /* 0x040fe20007ffe0ff */
[----:B------:R-:W-:Y:S01]  /*67f10*/  IMAD.WIDE R6, R6, 0x2, R24 ;  /* 0x0000000206067825 */ /* 0x000fe200078e0218 */
[----:B------:R-:W-:-:S04]  /*67f20*/  ISETP.LT.AND P2, PT, R29, c[0x0][0x178], !P2 ;  /* 0x00005e001d007a0c */ /* 0x000fc80005741270 */
[----:B------:R1:W-:Y:S01]  /*67f30*/  @P3 STG.E.U16 [R6.64], R11 ;  /* 0x0000000b06003986 */ /* 0x0003e2000c101506 */
[----:B------:R-:W-:Y:S01]  /*67f40*/  ISETP.LT.AND P3, PT, R23, c[0x0][0x178], !P5 ;  /* 0x00005e0017007a0c */ /* 0x000fe20006f61270 */
[----:B------:R-:W-:Y:S01]  /*67f50*/  IMAD.WIDE R8, R0, 0x2, R2 ;  /* 0x0000000200087825 */ /* 0x000fe200078e0202 */
[----:B------:R-:W-:-:S03]  /*67f60*/  ISETP.LT.AND P5, PT, R29, c[0x0][0x178], !P5 ;  /* 0x00005e001d007a0c */ /* 0x000fc60006fa1270 */
[C---:B0-----:R-:W-:Y:S01]  /*67f70*/  IMAD.WIDE R4, R0.reuse, 0x2, R24 ;  /* 0x0000000200047825 */ /* 0x041fe200078e0218 */
[----:B-----5:R0:W-:Y:S01]  /*67f80*/  @P6 STG.E.U16 [R8.64], R26 ;  /* 0x0000001a08006986 */ /* 0x0201e2000c101506 */
[----:B-1----:R-:W-:-:S03]  /*67f90*/  IADD3 R6, R0, c[0x0][0x198], RZ ;  /* 0x0000660000067a10 */ /* 0x002fc60007ffe0ff */
[----:B------:R1:W-:Y:S01]  /*67fa0*/  @P2 STG.E.U16 [R4.64], R19 ;  /* 0x0000001304002986 */ /* 0x0003e2000c101506 */
[----:B------:R-:W-:Y:S02]  /*67fb0*/  PRMT R10, R26, 0x7632, R10 ;  /* 0x000076321a0a7816 */ /* 0x000fe4000000000a */
[C---:B------:R-:W-:Y:S02]  /*67fc0*/  IADD3 R0, R6.reuse, c[0x0][0x198], RZ ;  /* 0x0000660006007a10 */ /* 0x040fe40007ffe0ff */
[----:B------:R-:W-:Y:S01]  /*67fd0*/  PRMT R11, R19, 0x7632, R11 ;  /* 0x00007632130b7816 */ /* 0x000fe2000000000b */
[----:B0-----:R-:W5:Y:S01]  /*67fe0*/  LDL.LU R26, [R1+0x100] ;  /* 0x00010000011a7983 */ /* 0x001f620000300800 */
[----:B-1----:R-:W-:-:S03]  /*67ff0*/  IMAD.WIDE R4, R6, 0x2, R2 ;  /* 0x0000000206047825 */ /* 0x002fc600078e0202 */
        /* <DEDUP_REMOVED lines=20> */
[----:B------:R-:W-:Y:S01]  /*68140*/  ISETP.GE.AND P1, PT, R13, c[0x0][0x17c], PT ;  /* 0x00005f000d007a0c */ /* 0x000fe20003f26270 */
[----:B0-----:R-:W-:Y:S02]  /*68150*/  IMAD.WIDE R4, R6, 0x2, R2 ;  /* 0x0000000206047825 */ /* 0x001fe400078e0202 */
[----:B------:R-:W2:Y:S04]  /*68160*/  LDL.LU R27, [R1+0x110] ;  /* 0x00011000011b7983 */ /* 0x000ea80000300800 */
[----:B------:R0:W-:Y:S01]  /*68170*/  @P5 STG.E.U16 [R4.64], R10 ;  /* 0x0000000a04005986 */ /* 0x0001e2000c101506 */
[----:B----4-:R-:W-:-:S03]  /*68180*/  ISETP.GE.AND P5, PT, R12, c[0x0][0x17c], PT ;  /* 0x00005f000c007a0c */ /* 0x010fc60003fa6270 */
        /* <DEDUP_REMOVED lines=255> */
[----:B------:R-:W-:Y:S02]  /*69180*/  ISETP.LT.AND P4, PT, R29, c[0x0][0x178], !P4 ;  /* 0x00005e001d007a0c */ /* 0x000fe40006781270 */
[----:B------:R-:W-:Y:S01]  /*69190*/  IADD3 R10, R6, c[0x0][0x198], RZ ;  /* 0x00006600060a7a10 */ /* 0x000fe20007ffe0ff */
        /* <DEDUP_REMOVED lines=17> */
[----:B-----5:R0:W-:Y:S01]  /*692b0*/  @P6 STG.E.U16 [R8.64], R26 ;  /* 0x0000001a08006986 */ /* 0x0201e2000c101506 */
[----:B-1----:R-:W-:-:S03]  /*692c0*/  IADD3 R6, R10, c[0x0][0x198], RZ ;  /* 0x000066000a067a10 */ /* 0x002fc60007ffe0ff */
[----:B------:R1:W-:Y:S01]  /*692d0*/  @P0 STG.E.U16 [R4.64], R19 ;  /* 0x0000001304000986 */ /* 0x0003e2000c101506 */
[----:B------:R-:W-:Y:S02]  /*692e0*/  PRMT R10, R26, 0x7632, R10 ;  /* 0x000076321a0a7816 */ /* 0x000fe4000000000a */
[----:B------:R-:W-:Y:S01]  /*692f0*/  PRMT R11, R19, 0x7632, R11 ;  /* 0x00007632130b7816 */ /* 0x000fe2000000000b */
[----:B0-----:R-:W5:Y:S01]  /*69300*/  LDL.LU R26, [R1+0xc8] ;  /* 0x0000c800011a7983 */ /* 0x001f620000300800 */
[----:B-1----:R-:W-:-:S03]  /*69310*/  IMAD.WIDE R4, R6, 0x2, R2 ;  /* 0x0000000206047825 */ /* 0x002fc600078e0202 */
[----:B------:R-:W5:Y:S04]  /*69320*/  LDL.LU R19, [R1+0x78] ;  /* 0x0000780001137983 */ /* 0x000f680000300800 */
[----:B------:R0:W-:Y:S04]  /*69330*/  @P4 STG.E.U16 [R4.64], R10 ;  /* 0x0000000a04004986 */ /* 0x0001e8000c101506 */
[----:B0-----:R-:W5:Y:S01]  /*69340*/  LDL.LU R10, [R1+0xb8] ;  /* 0x0000b800010a7983 */ /* 0x001f620000300800 */
        /* <DEDUP_REMOVED lines=15> */
[----:B-----5:R-:W-:Y:S01]  /*69440*/  @P6 STG.E.U16 [R8.64], R10 ;  /* 0x0000000a08006986 */ /* 0x020fe2000c101506 */
[----:B------:R-:W-:-:S03]  /*69450*/  PRMT R0, R10, 0x7632, R0 ;  /* 0x000076320a007816 */ /* 0x000fc60000000000 */
[----:B------:R0:W-:Y:S02]  /*69460*/  @P3 STG.E.U16 [R4.64], R27 ;  /* 0x0000001b04003986 */ /* 0x0001e4000c101506 */
[----:B0-----:R-:W-:Y:S02]  /*69470*/  IMAD.WIDE R4, R6, 0x2, R2 ;  /* 0x0000000206047825 */ /* 0x001fe400078e0202 */
[----:B------:R-:W2:Y:S04]  /*69480*/  LDL.LU R27, [R1+0x28] ;  /* 0x00002800011b7983 */ /* 0x000ea80000300800 */
        /* <DEDUP_REMOVED lines=15> */
[----:B------:R0:W-:Y:S04]  /*69580*/  @P6 STG.E.U16 [R8.64], R26 ;  /* 0x0000001a08006986 */ /* 0x0001e8000c101506 */
[----:B------:R5:W-:Y:S01]  /*69590*/  @P5 STG.E.U16 [R4.64], R19 ;  /* 0x0000001304005986 */ /* 0x000be2000c101506 */
[----:B-1----:R-:W-:Y:S02]  /*695a0*/  IADD3 R6, R10, c[0x0][0x198], RZ ;  /* 0x000066000a067a10 */ /* 0x002fe40007ffe0ff */
[----:B------:R-:W-:-:S02]  /*695b0*/  PRMT R10, R26, 0x7632, R10 ;  /* 0x000076321a0a7816 */ /* 0x000fc4000000000a */
[C---:B------:R-:W-:Y:S01]  /*695c0*/  IADD3 R0, R6.reuse, c[0x0][0x198], RZ ;  /* 0x0000660006007a10 */ /* 0x040fe20007ffe0ff */
[----:B0-----:R-:W2:Y:S01]  /*695d0*/  LDL.LU R26, [R1+0x108] ;  /* 0x00010800011a7983 */ /* 0x001ea20000300800 */
[----:B------:R-:W-:Y:S01]  /*695e0*/  PRMT R11, R19, 0x7632, R11 ;  /* 0x00007632130b7816 */ /* 0x000fe2000000000b */
[C---:B-----5:R-:W-:Y:S02]  /*695f0*/  IMAD.WIDE R4, R6.reuse, 0x2, R2 ;  /* 0x0000000206047825 */ /* 0x060fe400078e0202 */
[----:B------:R-:W5:Y:S02]  /*69600*/  LDL.LU R19, [R1+0xe8] ;  /* 0x0000e80001137983 */ /* 0x000f640000300800 */
[----:B------:R-:W-:Y:S02]  /*69610*/  IMAD.WIDE R6, R6, 0x2, R24 ;  /* 0x0000000206067825 */ /* 0x000fe400078e0218 */
        /* <DEDUP_REMOVED lines=34> */
[----:B------:R-:W-:Y:S01]  /*69840*/  @P6 STG.E.U16 [R8.64], R26 ;  /* 0x0000001a08006986 */ /* 0x000fe2000c101506 */
[----:B-1----:R-:W-:-:S03]  /*69850*/  IADD3 R6, R0, c[0x0][0x198], RZ ;  /* 0x0000660000067a10 */ /* 0x002fc60007ffe0ff */
[----:B-----5:R0:W-:Y:S01]  /*69860*/  @P2 STG.E.U16 [R4.64], R19 ;  /* 0x0000001304002986 */ /* 0x0201e2000c101506 */
[----:B------:R-:W-:Y:S02]  /*69870*/  PRMT R10, R26, 0x7632, R10 ;  /* 0x000076321a0a7816 */ /* 0x000fe4000000000a */
[C---:B------:R-:W-:Y:S02]  /*69880*/  IADD3 R0, R6.reuse, c[0x0][0x198], RZ ;  /* 0x0000660006007a10 */ /* 0x040fe40007ffe0ff */
[----:B------:R-:W-:Y:S01]  /*69890*/  PRMT R11, R19, 0x7632, R11 ;  /* 0x00007632130b7816 */ /* 0x000fe2000000000b */
[C---:B0-----:R-:W-:Y:S01]  /*698a0*/  IMAD.WIDE R4, R6.reuse, 0x2, R2 ;  /* 0x0000000206047825 */ /* 0x041fe200078e0202 */
[----:B------:R-:W5:Y:S03]  /*698b0*/  LDL.LU R19, [R1+0x438] ;  /* 0x0004380001137983 */ /* 0x000f660000300800 */
[----:B------:R-:W-:Y:S01]  /*698c0*/  IMAD.WIDE R6, R6, 0x2, R24 ;  /* 0x0000000206067825 */ /* 0x000fe200078e0218 */
[----:B------:R-:W-:Y:S04]  /*698d0*/  @P3 STG.E.U16 [R4.64], R10 ;  /* 0x0000000a04003986 */ /* 0x000fe8000c101506 */
[----:B------:R0:W-:Y:S01]  /*698e0*/  @P5 STG.E.U16 [R6.64], R11 ;  /* 0x0000000b06005986 */ /* 0x0001e2000c101506 */
[----:B---3--:R-:W-:-:S03]  /*698f0*/  ISETP.GE.AND P2, PT, R13, c[0x0][0x17c], PT ;  /* 0x00005f000d007a0c */ /* 0x008fc60003f46270 */
[----:B------:R-:W3:Y:S01]  /*69900*/  LDL.LU R13, [R1+0x128] ;  /* 0x00012800010d7983 */ /* 0x000ee20000300800 */
[----:B----4-:R-:W-:-:S03]  /*69910*/  ISETP.GE.AND P3, PT, R12, c[0x0][0x17c], PT ;  /* 0x00005f000c007a0c */ /* 0x010fc60003f66270 */
[----:B------:R-:W4:Y:S04]  /*69920*/  LDL.LU R26, [R1+0x1d64] ;  /* 0x001d6400011a7983 */ /* 0x000f280000300800 */
[----:B------:R-:W3:Y:S04]  /*69930*/  LDL.LU R12, [R1+0x1d60] ;  /* 0x001d6000010c7983 */ /* 0x000ee80000300800 */
[----:B0-----:R-:W3:Y:S01]  /*69940*/  LDL.LU R7, [R1+0x428] ;  /* 0x0004280001077983 */ /* 0x001ee20000300800 */
[----:B------:R-:W-:Y:S02]  /*69950*/  ISETP.LT.AND P6, PT, R23, c[0x0][0x178], !P1 ;  /* 0x00005e0017007a0c */ /* 0x000fe40004fc1270 */
[----:B------:R-:W-:Y:S01]  /*69960*/  ISETP.LT.AND P1, PT, R29, c[0x0][0x178], !P1 ;  /* 0x00005e001d007a0c */ /* 0x000fe20004f21270 */
[----:B------:R-:W-:Y:S01]  /*69970*/  IMAD.WIDE R8, R0, 0x2, R2 ;  /* 0x0000000200087825 */ /* 0x000fe200078e0202 */
[----:B------:R-:W-:-:S02]  /*69980*/  ISETP.LT.AND P5, PT, R23, c[0x0][0x178], !P4 ;  /* 0x00005e0017007a0c */ /* 0x000fc400067a1270 */
[C---:B------:R-:W-:Y:S01]  /*69990*/  IADD3 R6, R0.reuse, c[0x0][0x198], RZ ;  /* 0x0000660000067a10 */ /* 0x040fe20007ffe0ff */
[----:B------:R-:W-:Y:S01]  /*699a0*/  IMAD.WIDE R4, R0, 0x2, R24 ;  /* 0x0000000200047825 */ /* 0x000fe200078e0218 */
[----:B--2---:R-:W-:Y:S02]  /*699b0*/  PRMT R11, R27, 0x7632, R11 ;  /* 0x000076321b0b7816 */ /* 0x004fe4000000000b */
        /* <DEDUP_REMOVED lines=47> */
[----:B------:R0:W-:Y:S02]  /*69cb0*/  @P3 STG.E.U16 [R4.64], R27 ;  /* 0x0000001b04003986 */ /* 0x0001e4000c101506 */
[----:B0-----:R-:W-:Y:S02]  /*69cc0*/  IMAD.WIDE R4, R6, 0x2, R2 ;  /* 0x0000000206047825 */ /* 0x001fe400078e0202 */
[----:B------:R-:W2:Y:S04]  /*69cd0*/  LDL.LU R27, [R1+0x1d78] ;  /* 0x001d7800011b7983 */ /* 0x000ea80000300800 */
[----:B------:R0:W-:Y:S01]  /*69ce0*/  @P2 STG.E.U16 [R4.64], R10 ;  /* 0x0000000a04002986 */ /* 0x0001e2000c101506 */
[----:B----4-:R-:W-:-:S03]  /*69cf0*/  ISETP.GE.AND P2, PT, R12, c[0x0][0x17c], PT ;  /* 0x00005f000c007a0c */ /* 0x010fc60003f46270 */
[----:B------:R-:W3:Y:S01]  /*69d00*/  LDL.LU R12, [R1+0x1d7c] ;  /* 0x001d7c00010c7983 */ /* 0x000ee20000300800 */
        /* <DEDUP_REMOVED lines=9> */
[----:B-----5:R-:W-:Y:S01]  /*69da0*/  @P6 STG.E.U16 [R8.64], R19 ;  /* 0x0000001308006986 */ /* 0x020fe2000c101506 */
[----:B-1----:R-:W-:-:S03]  /*69db0*/  IADD3 R6, R0, c[0x0][0x198], RZ ;  /* 0x0000660000067a10 */ /* 0x002fc60007ffe0ff */
[----:B------:R0:W-:Y:S01]  /*69dc0*/  @P5 STG.E.U16 [R4.64], R13 ;  /* 0x0000000d04005986 */ /* 0x0001e2000c101506 */
[----:B------:R-:W-:Y:S02]  /*69dd0*/  PRMT R10, R19, 0x7632, R10 ;  /* 0x00007632130a7816 */ /* 0x000fe4000000000a */
[----:B------:R-:W-:Y:S02]  /*69de0*/  IADD3 R0, R6, c[0x0][0x198], RZ ;  /* 0x0000660006007a10 */ /* 0x000fe40007ffe0ff */
[----:B------:R-:W-:Y:S02]  /*69df0*/  ISETP.GE.AND P3, PT, R26, c[0x0][0x17c], PT ;  /* 0x00005f001a007a0c */ /* 0x000fe40003f66270 */
[----:B------:R-:W-:Y:S01]  /*69e00*/  PRMT R11, R13, 0x7632, R11 ;  /* 0x000076320d0b7816 */ /* 0x000fe2000000000b */
[----:B------:R-:W4:Y:S01]  /*69e10*/  LDL.LU R26, [R1+0x9c] ;  /* 0x00009c00011a7983 */ /* 0x000f220000300800 */
[----:B0-----:R-:W-:-:S04]  /*69e20*/  IMAD.WIDE R4, R6, 0x2, R2 ;  /* 0x0000000206047825 */ /* 0x001fc800078e0202 */
[----:B------:R-:W-:Y:S01]  /*69e30*/  IMAD.WIDE R6, R6, 0x2, R24 ;  /* 0x0000000206067825 */ /* 0x000fe200078e0218 */
[----:B------:R-:W-:Y:S04]  /*69e40*/  @P1 STG.E.U16 [R4.64], R10 ;  /* 0x0000000a04001986 */ /* 0x000fe8000c101506 */
[----:B------:R0:W-:Y:S01]  /*69e50*/  @P0 STG.E.U16 [R6.64], R11 ;  /* 0x0000000b06000986 */ /* 0x0001e2000c101506 */
[----:B--2---:R-:W-:-:S03]  /*69e60*/  ISETP.GE.AND P5, PT, R27, c[0x0][0x17c], PT ;  /* 0x00005f001b007a0c */ /* 0x004fc60003fa6270 */
[----:B------:R-:W2:Y:S04]  /*69e70*/  LDL.LU R27, [R1+0xcc] ;  /* 0x0000cc00011b7983 */ /* 0x000ea80000300800 */
[----:B------:R-:W5:Y:S01]  /*69e80*/  LDL.LU R19, [R1+0x7c] ;  /* 0x00007c0001137983 */ /* 0x000f620000300800 */
[----:B---3--:R-:W-:-:S03]  /*69e90*/  ISETP.GE.AND P1, PT, R12, c[0x0][0x17c], PT ;  /* 0x00005f000c007a0c */ /* 0x008fc60003f26270 */
[----:B------:R-:W3:Y:S04]  /*69ea0*/  LDL.LU R13, [R1+0x1d84] ;  /* 0x001d8400010d7983 */ /* 0x000ee80000300800 */
[----:B------:R-:W2:Y:S04]  /*69eb0*/  LDL.LU R12, [R1+0x1d80] ;  /* 0x001d8000010c7983 */ /* 0x000ea80000300800 */
[----:B0-----:R-:W2:Y:S01]  /*69ec0*/  LDL.LU R7, [R1+0xbc] ;  /* 0x0000bc0001077983 */ /* 0x001ea20000300800 */
[----:B------:R-:W-:Y:S02]  /*69ed0*/  ISETP.LT.AND P6, PT, R23, c[0x0][0x178], !P4 ;  /* 0x00005e0017007a0c */ /* 0x000fe400067c1270 */
[----:B------:R-:W-:Y:S01]  /*69ee0*/  ISETP.LT.AND P4, PT, R29, c[0x0][0x178], !P4 ;  /* 0x00005e001d007a0c */ /* 0x000fe20006781270 */
[----:B------:R-:W-:-:S04]  /*69ef0*/  IMAD.WIDE R8, R0, 0x2, R2 ;  /* 0x0000000200087825 */ /* 0x000fc800078e0202 */
[C---:B------:R-:W-:Y:S01]  /*69f00*/  IMAD.WIDE R4, R0.reuse, 0x2, R24 ;  /* 0x0000000200047825 */ /* 0x040fe200078e0218 */
[----:B------:R-:W-:Y:S02]  /*69f10*/  ISETP.LT.AND P0, PT, R23, c[0x0][0x178], !P3 ;  /* 0x00005e0017007a0c */ /* 0x000fe40005f01270 */
[----:B------:R-:W-:Y:S02]  /*69f20*/  IADD3 R6, R0, c[0x0][0x198], RZ ;  /* 0x0000660000067a10 */ /* 0x000fe40007ffe0ff */
[----:B----4-:R-:W-:Y:S02]  /*69f30*/  PRMT R10, R26, 0x7632, R10 ;  /* 0x000076321a0a7816 */ /* 0x010fe4000000000a */
[----:B------:R-:W-:Y:S01]  /*69f40*/  ISETP.LT.AND P3, PT, R29, c[0x0][0x178], !P3 ;  /* 0x00005e001d007a0c */ /* 0x000fe20005f61270 */
[----:B--2---:R-:W-:Y:S04]  /*69f50*/  @P6 STG.E.U16 [R8.64], R7 ;  /* 0x0000000708006986 */ /* 0x004fe8000c101506 */
[----:B------:R0:W-:Y:S01]  /*69f60*/  @P4 STG.E.U16 [R4.64], R26 ;  /* 0x0000001a04004986 */ /* 0x0001e2000c101506 */
[----:B------:R-:W-:-:S03]  /*69f70*/  PRMT R0, R7, 0x7632, R0 ;  /* 0x0000763207007816 */ /* 0x000fc60000000000 */
[----:B0-----:R-:W2:Y:S01]  /*69f80*/  LDL.LU R26, [R1+0x1d88] ;  /* 0x001d8800011a7983 */ /* 0x001ea20000300800 */
[----:B------:R-:W-:-:S05]  /*69f90*/  IMAD.WIDE R4, R6, 0x2, R2 ;  /* 0x0000000206047825 */ /* 0x000fca00078e0202 */
[----:B------:R0:W-:Y:S01]  /*69fa0*/  @P0 STG.E.U16 [R4.64], R0 ;  /* 0x0000000004000986 */ /* 0x0001e2000c101506 */
[----:B------:R-:W-:-:S03]  /*69fb0*/  ISETP.GE.AND P0, PT, R12, c[0x0][0x17c], PT ;  /* 0x00005f000c007a0c */ /* 0x000fc60003f06270 */
[----:B------:R-:W4:Y:S01]  /*69fc0*/  LDL.LU R12, [R1+0x1d8c] ;  /* 0x001d8c00010c7983 */ /* 0x000f220000300800 */
[----:B------:R-:W-:Y:S02]  /*69fd0*/  ISETP.LT.AND P6, PT, R23, c[0x0][0x178], !P2 ;  /* 0x00005e0017007a0c */ /* 0x000fe400057c1270 */
[C---:B------:R-:W-:Y:S01]  /*69fe0*/  IADD3 R11, R6.reuse, c[0x0][0x198], RZ ;  /* 0x00006600060b7a10 */ /* 0x040fe20007ffe0ff */
[----:B------:R-:W-:Y:S01]  /*69ff0*/  IMAD.WIDE R6, R6, 0x2, R24 ;  /* 0x0000000206067825 */ /* 0x000fe200078e0218 */
[----:B------:R-:W-:-:S04]  /*6a000*/  ISETP.LT.AND P2, PT, R29, c[0x0][0x178], !P2 ;  /* 0x00005e001d007a0c */ /* 0x000fc80005741270 */
[----:B------:R1:W-:Y:S01]  /*6a010*/  @P3 STG.E.U16 [R6.64], R10 ;  /* 0x0000000a06003986 */ /* 0x0003e2000c101506 */
[----:B------:R-:W-:Y:S01]  /*6a020*/  ISETP.LT.AND P3, PT, R23, c[0x0][0x178], !P5 ;  /* 0x00005e0017007a0c */ /* 0x000fe20006f61270 */
[C---:B------:R-:W-:Y:S01]  /*6a030*/  IMAD.WIDE R8, R11.reuse, 0x2, R2 ;  /* 0x000000020b087825 */ /* 0x040fe200078e0202 */
[----:B0-----:R-:W-:-:S03]  /*6a040*/  IADD3 R0, R11, c[0x0][0x198], RZ ;  /* 0x000066000b007a10 */ /* 0x001fc60007ffe0ff */
[----:B------:R-:W-:Y:S01]  /*6a050*/  IMAD.WIDE R4, R11, 0x2, R24 ;  /* 0x000000020b047825 */ /* 0x000fe200078e0218 */
[----:B------:R-:W-:Y:S01]  /*6a060*/  @P6 STG.E.U16 [R8.64], R27 ;  /* 0x0000001b08006986 */ /* 0x000fe2000c101506 */
[----:B---3--:R-:W-:-:S03]  /*6a070*/  ISETP.GE.AND P4, PT, R13, c[0x0][0x17c], PT ;  /* 0x00005f000d007a0c */ /* 0x008fc60003f86270 */
[----:B-----5:R0:W-:Y:S01]  /*6a080*/  @P2 STG.E.U16 [R4.64], R19 ;  /* 0x0000001304002986 */ /* 0x0201e2000c101506 */
[----:B-1----:R-:W-:-:S03]  /*6a090*/  IMAD.WIDE R6, R0, 0x2, R2 ;  /* 0x0000000200067825 */ /* 0x002fc600078e0202 */
[----:B------:R-:W3:Y:S01]  /*6a0a0*/  LDL.LU R13, [R1+0x2c] ;  /* 0x00002c00010d7983 */ /* 0x000ee20000300800 */
[----:B0-----:R-:W-:-:S05]  /*6a0b0*/  PRMT R5, R27, 0x7632, R5 ;  /* 0x000076321b057816 */ /* 0x001fca0000000005 */
[----:B------:R0:W-:Y:S01]  /*6a0c0*/  @P3 STG.E.U16 [R6.64], R5 ;  /* 0x0000000506003986 */ /* 0x0001e2000c101506 */
[----:B------:R-:W-:Y:S02]  /*6a0d0*/  PRMT R20, R19, 0x7632, R20 ;  /* 0x0000763213147816 */ /* 0x000fe40000000014 */
[----:B--2---:R-:W-:Y:S02]  /*6a0e0*/  ISETP.GE.AND P2, PT, R26, c[0x0][0x17c], PT ;  /* 0x00005f001a007a0c */ /* 0x004fe40003f46270 */
[----:B------:R-:W2:Y:S04]  /*6a0f0*/  LDL.LU R26, [R1+0x10c] ;  /* 0x00010c00011a7983 */ /* 0x000ea80000300800 */
[----:B------:R-:W5:Y:S04]  /*6a100*/  LDL.LU R27, [R1+0xec] ;  /* 0x0000ec00011b7983 */ /* 0x000f680000300800 */
[----:B0-----:R-:W2:Y:S01]  /*6a110*/  LDL.LU R5, [R1+0xfc] ;  /* 0x0000fc0001057983 */ /* 0x001ea20000300800 */
[----:B----4-:R-:W-:-:S03]  /*6a120*/  ISETP.GE.AND P3, PT, R12, c[0x0][0x17c], PT ;  /* 0x00005f000c007a0c */ /* 0x010fc60003f66270 */
[----:B------:R-:W4:Y:S04]  /*6a130*/  LDL.LU R19, [R1+0x1d94] ;  /* 0x001d940001137983 */ /* 0x000f280000300800 */
[----:B------:R-:W4:Y:S01]  /*6a140*/  LDL.LU R12, [R1+0x1d90] ;  /* 0x001d9000010c7983 */ /* 0x000f220000300800 */
[----:B------:R-:W-:Y:S02]  /*6a150*/  ISETP.LT.AND P5, PT, R29, c[0x0][0x178], !P5 ;  /* 0x00005e001d007a0c */ /* 0x000fe40006fa1270 */
[----:B------:R-:W-:Y:S02]  /*6a160*/  ISETP.LT.AND P6, PT, R23, c[0x0][0x178], !P1 ;  /* 0x00005e0017007a0c */ /* 0x000fe40004fc1270 */
[----:B------:R-:W-:Y:S02]  /*6a170*/  ISETP.LT.AND P1, PT, R29, c[0x0][0x178], !P1 ;  /* 0x00005e001d007a0c */ /* 0x000fe40004f21270 */
[C---:B------:R-:W-:Y:S01]  /*6a180*/  IADD3 R4, R0.reuse, c[0x0][0x198], RZ ;  /* 0x0000660000047a10 */ /* 0x040fe20007ffe0ff */
[----:B------:R-:W-:-:S04]  /*6a190*/  IMAD.WIDE R8, R0, 0x2, R24 ;  /* 0x0000000200087825 */ /* 0x000fc800078e0218 */
[----:B------:R-:W-:-:S04]  /*6a1a0*/  IMAD.WIDE R10, R4, 0x2, R2 ;  /* 0x00000002040a7825 */ /* 0x000fc800078e0202 */
[C---:B------:R-:W-:Y:S01]  /*6a1b0*/  IMAD.WIDE R6, R4.reuse, 0x2, R24 ;  /* 0x0000000204067825 */ /* 0x040fe200078e0218 */
[----:B------:R0:W-:Y:S01]  /*6a1c0*/  @P5 STG.E.U16 [R8.64], R20 ;  /* 0x0000001408005986 */ /* 0x0001e2000c101506 */
[----:B------:R-:W-:Y:S02]  /*6a1d0*/  ISETP.LT.AND P5, PT, R23, c[0x0][0x178], !P4 ;  /* 0x00005e0017007a0c */ /* 0x000fe400067a1270 */
[----:B0-----:R-:W-:Y:S02]  /*6a1e0*/  IADD3 R8, R4, c[0x0][0x198], RZ ;  /* 0x0000660004087a10 */ /* 0x001fe40007ffe0ff */
[----:B---3--:R-:W-:Y:S01]  /*6a1f0*/  PRMT R4, R13, 0x7632, R4 ;  /* 0x000076320d047816 */ /* 0x008fe20000000004 */
[----:B--2---:R-:W-:Y:S04]  /*6a200*/  @P6 STG.E.U16 [R10.64], R5 ;  /* 0x000000050a006986 */ /* 0x004fe8000c101506 */
[----:B------:R0:W-:Y:S01]  /*6a210*/  @P1 STG.E.U16 [R6.64], R13 ;  /* 0x0000000d06001986 */ /* 0x0001e2000c101506 */
[----:B------:R-:W-:-:S03]  /*6a220*/  PRMT R0, R5, 0x7632, R0 ;  /* 0x0000763205007816 */ /* 0x000fc60000000000 */
[----:B0-----:R-:W2:Y:S01]  /*6a230*/  LDL.LU R13, [R1+0x1d98] ;  /* 0x001d9800010d7983 */ /* 0x001ea20000300800 */
[----:B------:R-:W-:Y:S01]  /*6a240*/  IMAD.WIDE R6, R8, 0x2, R2 ;  /* 0x0000000208067825 */ /* 0x000fe200078e0202 */
[----:B----4-:R-:W-:Y:S02]  /*6a250*/  ISETP.GE.AND P1, PT, R19, c[0x0][0x17c], PT ;  /* 0x00005f0013007a0c */ /* 0x010fe40003f26270 */
[----:B------:R-:W3:Y:S04]  /*6a260*/  LDL.LU R19, [R1+0x2024] ;  /* 0x0020240001137983 */ /* 0x000ee80000300800 */
[----:B------:R0:W-:Y:S01]  /*6a270*/  @P5 STG.E.U16 [R6.64], R0 ;  /* 0x0000000006005986 */ /* 0x0001e2000c101506 */
[----:B------:R-:W-:-:S03]  /*6a280*/  ISETP.GE.AND P5, PT, R12, c[0x0][0x17c], PT ;  /* 0x00005f000c007a0c */ /* 0x000fc60003fa6270 */
[----:B------:R-:W4:Y:S01]  /*6a290*/  LDL.LU R12, [R1+0x1d9c] ;  /* 0x001d9c00010c7983 */ /* 0x000f220000300800 */
        /* <DEDUP_REMOVED lines=8> */
[C---:B0-----:R-:W-:Y:S02]  /*6a320*/  IMAD.WIDE R6, R5.reuse, 0x2, R24 ;  /* 0x0000000205067825 */ /* 0x041fe400078e0218 */
[----:B------:R0:W-:Y:S01]  /*6a330*/  @P6 STG.E.U16 [R10.64], R26 ;  /* 0x0000001a0a006986 */ /* 0x0001e2000c101506 */
[----:B-1----:R-:W-:-:S03]  /*6a340*/  IADD3 R8, R5, c[0x0][0x198], RZ ;  /* 0x0000660005087a10 */ /* 0x002fc60007ffe0ff */
[----:B-----5:R1:W-:Y:S01]  /*6a350*/  @P0 STG.E.U16 [R6.64], R27 ;  /* 0x0000001b06000986 */ /* 0x0203e2000c101506 */
[----:B0-----:R-:W-:Y:S01]  /*6a360*/  PRMT R10, R26, 0x7632, R10 ;  /* 0x000076321a0a7816 */ /* 0x001fe2000000000a */
[----:B------:R-:W-:Y:S01]  /*6a370*/  IMAD.WIDE R4, R8, 0x2, R2 ;  /* 0x0000000208047825 */ /* 0x000fe200078e0202 */
[----:B------:R-:W-:-:S04]  /*6a380*/  PRMT R11, R27, 0x7632, R11 ;  /* 0x000076321b0b7816 */ /* 0x000fc8000000000b */
[----:B------:R0:W-:Y:S01]  /*6a390*/  @P4 STG.E.U16 [R4.64], R10 ;  /* 0x0000000a04004986 */ /* 0x0001e2000c101506 */
[----:B--2---:R-:W-:-:S03]  /*6a3a0*/  ISETP.GE.AND P0, PT, R13, c[0x0][0x17c], PT ;  /* 0x00005f000d007a0c */ /* 0x004fc60003f06270 */
[----:B------:R-:W2:Y:S04]  /*6a3b0*/  LDL.LU R13, [R1+0x43c] ;  /* 0x00043c00010d7983 */ /* 0x000ea80000300800 */
[----:B-1----:R-:W5:Y:S04]  /*6a3c0*/  LDL.LU R27, [R1+0x12c] ;  /* 0x00012c00011b7983 */ /* 0x002f680000300800 */
[----:B0-----:R-:W2:Y:S04]  /*6a3d0*/  LDL.LU R5, [R1+0x42c] ;  /* 0x00042c0001057983 */ /* 0x001ea80000300800 */
[----:B------:R-:W3:Y:S01]  /*6a3e0*/  LDL.LU R10, [R1+0x11c] ;  /* 0x00011c00010a7983 */ /* 0x000ee20000300800 */
[----:B----4-:R-:W-:-:S03]  /*6a3f0*/  ISETP.GE.AND P4, PT, R12, c[0x0][0x17c], PT ;  /* 0x00005f000c007a0c */ /* 0x010fc60003f86270 */
[----:B------:R-:W4:Y:S04]  /*6a400*/  LDL.LU R26, [R1+0x1da4] ;  /* 0x001da400011a7983 */ /* 0x000f280000300800 */
        /* <DEDUP_REMOVED lines=9> */
[C---:B0-----:R-:W-:Y:S02]  /*6a4a0*/  IMAD.WIDE R6, R0.reuse, 0x2, R24 ;  /* 0x0000000200067825 */ /* 0x041fe400078e0218 */
[----:B--2---:R0:W-:Y:S04]  /*6a4b0*/  @P6 STG.E.U16 [R8.64], R5 ;  /* 0x0000000508006986 */ /* 0x0041e8000c101506 */
[----:B---3--:R1:W-:Y:S01]  /*6a4c0*/  @P3 STG.E.U16 [R6.64], R10 ;  /* 0x0000000a06003986 */ /* 0x0083e2000c101506 */
[----:B0-----:R-:W-:Y:S02]  /*6a4d0*/  IADD3 R8, R0, c[0x0][0x198], RZ ;  /* 0x0000660000087a10 */ /* 0x001fe40007ffe0ff */
[----:B------:R-:W-:-:S03]  /*6a4e0*/  PRMT R0, R5, 0x7632, R0 ;  /* 0x0000763205007816 */ /* 0x000fc60000000000 */
[----:B-1----:R-:W-:Y:S01]  /*6a4f0*/  IMAD.WIDE R6, R8, 0x2, R2 ;  /* 0x0000000208067825 */ /* 0x002fe200078e0202 */
[----:B----4-:R-:W-:Y:S02]  /*6a500*/  ISETP.GE.AND P3, PT, R26, c[0x0][0x17c], PT ;  /* 0x00005f001a007a0c */ /* 0x010fe40003f66270 */
[----:B------:R-:W2:Y:S04]  /*6a510*/  LDL.LU R26, [R1+0x13c] ;  /* 0x00013c00011a7983 */ /* 0x000ea80000300800 */
[----:B------:R0:W-:Y:S01]  /*6a520*/  @P2 STG.E.U16 [R6.64], R0 ;  /* 0x0000000006002986 */ /* 0x0001e2000c101506 */
[----:B------:R-:W-:-:S03]  /*6a530*/  ISETP.GE.AND P2, PT, R12, c[0x0][0x17c], PT ;  /* 0x00005f000c007a0c */ /* 0x000fc60003f46270 */
[----:B0-----:R-:W3:Y:S04]  /*6a540*/  LDL.LU R0, [R1+0x1da8] ;  /* 0x001da80001007983 */ /* 0x001ee80000300800 */
[----:B------:R-:W4:Y:S01]  /*6a550*/  LDL.LU R12, [R1+0x1dac] ;  /* 0x001dac00010c7983 */ /* 0x000f220000300800 */
[----:B------:R-:W-:Y:S02]  /*6a560*/  ISETP.LT.AND P1, PT, R29, c[0x0][0x178], !P1 ;  /* 0x00005e001d007a0c */ /* 0x000fe40004f21270 */
[C---:B------:R-:W-:Y:S01]  /*6a570*/  IADD3 R5, R8.reuse, c[0x0][0x198], RZ ;  /* 0x0000660008057a10 */ /* 0x040fe20007ffe0ff */
[----:B------:R-:W-:Y:S01]  /*6a580*/  IMAD.WIDE R8, R8, 0x2, R24 ;  /* 0x0000000208087825 */ /* 0x000fe200078e0218 */
[----:B------:R-:W-:Y:S02]  /*6a590*/  ISETP.LT.AND P6, PT, R23, c[0x0][0x178], !P5 ;  /* 0x00005e0017007a0c */ /* 0x000fe40006fc1270 */
[----:B------:R-:W-:-:S02]  /*6a5a0*/  PRMT R4, R10, 0x7632, R4 ;  /* 0x000076320a047816 */ /* 0x000fc40000000004 */
[----:B------:R-:W-:Y:S01]  /*6a5b0*/  ISETP.LT.AND P5, PT, R29, c[0x0][0x178], !P5 ;  /* 0x00005e001d007a0c */ /* 0x000fe20006fa1270 */
[----:B------:R-:W-:-:S04]  /*6a5c0*/  IMAD.WIDE R10, R5, 0x2, R2 ;  /* 0x00000002050a7825 */ /* 0x000fc800078e0202 */
[----:B------:R0:W-:Y:S01]  /*6a5d0*/  @P1 STG.E.U16 [R8.64], R4 ;  /* 0x0000000408001986 */ /* 0x0001e2000c101506 */
[----:B------:R-:W-:Y:S01]  /*6a5e0*/  ISETP.LT.AND P1, PT, R23, c[0x0][0x178], !P0 ;  /* 0x00005e0017007a0c */ /* 0x000fe20004721270 */
[C---:B------:R-:W-:Y:S02]  /*6a5f0*/  IMAD.WIDE R6, R5.reuse, 0x2, R24 ;  /* 0x0000000205067825 */ /* 0x040fe400078e0218 */
[----:B------:R1:W-:Y:S01]  /*6a600*/  @P6 STG.E.U16 [R10.64], R13 ;  /* 0x0000000d0a006986 */ /* 0x0003e2000c101506 */
[----:B0-----:R-:W-:Y:S02]  /*6a610*/  IADD3 R8, R5, c[0x0][0x198], RZ ;  /* 0x0000660005087a10 */ /* 0x001fe40007ffe0ff */
[----:B-1----:R-:W-:-:S03]  /*6a620*/  PRMT R10, R13, 0x7632, R10 ;  /* 0x000076320d0a7816 */ /* 0x002fc6000000000a */
[----:B------:R-:W-:Y:S01]  /*6a630*/  IMAD.WIDE R4, R8, 0x2, R2 ;  /* 0x0000000208047825 */ /* 0x000fe200078e0202 */
[----:B-----5:R-:W-:Y:S04]  /*6a640*/  @P5 STG.E.U16 [R6.64], R27 ;  /* 0x0000001b06005986 */ /* 0x020fe8000c101506 */
[----:B------:R-:W5:Y:S04]  /*6a650*/  LDL.LU R13, [R1+0x190] ;  /* 0x00019000010d7983 */ /* 0x000f680000300800 */
[----:B------:R0:W-:Y:S04]  /*6a660*/  @P1 STG.E.U16 [R4.64], R10 ;  /* 0x0000000a04001986 */ /* 0x0001e8000c101506 */
[----:B0-----:R-:W5:Y:S01]  /*6a670*/  LDL.LU R5, [R1+0x44c] ;  /* 0x00044c0001057983 */ /* 0x001f620000300800 */
[----:B------:R-:W-:-:S03]  /*6a680*/  PRMT R11, R27, 0x7632, R11 ;  /* 0x000076321b0b7816 */ /* 0x000fc6000000000b */
[----:B------:R-:W5:Y:S01]  /*6a690*/  LDL.LU R27, [R1+0x1db4] ;  /* 0x001db400011b7983 */ /* 0x000f620000300800 */
[----:B----4-:R-:W-:-:S03]  /*6a6a0*/  ISETP.GE.AND P1, PT, R12, c[0x0][0x17c], PT ;  /* 0x00005f000c007a0c */ /* 0x010fc60003f26270 */
[----:B------:R-:W4:Y:S01]  /*6a6b0*/  LDL.LU R12, [R1+0x1db0] ;  /* 0x001db000010c7983 */ /* 0x000f220000300800 */
[----:B------:R-:W-:Y:S02]  /*6a6c0*/  ISETP.LT.AND P0, PT, R29, c[0x0][0x178], !P0 ;  /* 0x00005e001d007a0c */ /* 0x000fe40004701270 */
[----:B------:R-:W-:Y:S02]  /*6a6d0*/  ISETP.LT.AND P6, PT, R23, c[0x0][0x178], !P4 ;  /* 0x00005e0017007a0c */ /* 0x000fe400067c1270 */
[----:B---3--:R-:W-:Y:S02]  /*6a6e0*/  ISETP.GE.AND P5, PT, R0, c[0x0][0x17c], PT ;  /* 0x00005f0000007a0c */ /* 0x008fe40003fa6270 */
[C---:B------:R-:W-:Y:S01]  /*6a6f0*/  IADD3 R0, R8.reuse, c[0x0][0x198], RZ ;  /* 0x0000660008007a10 */ /* 0x040fe20007ffe0ff */
[----:B------:R-:W-:Y:S01]  /*6a700*/  IMAD.WIDE R6, R8, 0x2, R24 ;  /* 0x0000000208067825 */ /* 0x000fe200078e0218 */
[----:B------:R-:W-:-:S03]  /*6a710*/  ISETP.LT.AND P4, PT, R29, c[0x0][0x178], !P4 ;  /* 0x00005e001d007a0c */ /* 0x000fc60006781270 */
[C---:B------:R-:W-:Y:S02]  /*6a720*/  IMAD.WIDE R8, R0.reuse, 0x2, R2 ;  /* 0x0000000200087825 */ /* 0x040fe400078e0202 */
[----:B------:R0:W-:Y:S01]  /*6a730*/  @P0 STG.E.U16 [R6.64], R11 ;  /* 0x0000000b06000986 */ /* 0x0001e2000c101506 */
[----:B------:R-:W-:Y:S01]  /*6a740*/  ISETP.LT.AND P0, PT, R23, c[0x0][0x178], !P3 ;  /* 0x00005e0017007a0c */ /* 0x000fe20005f01270 */
[----:B0-----:R-:W-:Y:S01]  /*6a750*/  IMAD.WIDE R6, R0, 0x2, R24 ;  /* 0x0000000200067825 */ /* 0x001fe200078e0218 */
[----:B--2---:R-:W-:Y:S01]  /*6a760*/  PRMT R4, R26, 0x7632, R4 ;  /* 0x000076321a047816 */ /* 0x004fe20000000004 */
[----:B-----5:R0:W-:Y:S04]  /*6a770*/  @P6 STG.E.U16 [R8.64], R5 ;  /* 0x0000000508006986 */ /* 0x0201e8000c101506 */
[----:B------:R1:W-:Y:S01]  /*6a780*/  @P4 STG.E.U16 [R6.64], R26 ;  /* 0x0000001a06004986 */ /* 0x0003e2000c101506 */
[----:B0-----:R-:W-:-:S02]  /*6a790*/  IADD3 R8, R0, c[0x0][0x198], RZ ;  /* 0x0000660000087a10 */ /* 0x001fc40007ffe0ff */
[----:B------:R-:W-:Y:S01]  /*6a7a0*/  PRMT R0, R5, 0x7632, R0 ;  /* 0x0000763205007816 */ /* 0x000fe20000000000 */
[----:B-1----:R-:W2:Y:S02]  /*6a7b0*/  LDL.LU R26, [R1+0x1a0] ;  /* 0x0001a000011a7983 */ /* 0x002ea40000300800 */
[----:B------:R-:W-:Y:S01]  /*6a7c0*/  IMAD.WIDE R6, R8, 0x2, R2 ;  /* 0x0000000208067825 */ /* 0x000fe200078e0202 */
[----:B------:R-:W-:-:S04]  /*6a7d0*/  ISETP.GE.AND P4, PT, R27, c[0x0][0x17c], PT ;  /* 0x00005f001b007a0c */ /* 0x000fc80003f86270 */
[----:B------:R0:W-:Y:S04]  /*6a7e0*/  @P0 STG.E.U16 [R6.64], R0 ;  /* 0x0000000006000986 */ /* 0x0001e8000c101506 */
[----:B0-----:R-:W3:Y:S04]  /*6a7f0*/  LDL.LU R7, [R1+0x160] ;  /* 0x0001600001077983 */ /* 0x001ee80000300800 */
[----:B------:R-:W5:Y:S01]  /*6a800*/  LDL.LU R27, [R1+0x1dbc] ;  /* 0x001dbc00011b7983 */ /* 0x000f620000300800 */
[----:B----4-:R-:W-:-:S03]  /*6a810*/  ISETP.GE.AND P0, PT, R12, c[0x0][0x17c], PT ;  /* 0x00005f000c007a0c */ /* 0x010fc60003f06270 */
[----:B------:R-:W4:Y:S01]  /*6a820*/  LDL.LU R12, [R1+0x1db8] ;  /* 0x001db800010c7983 */ /* 0x000f220000300800 */
[----:B------:R-:W-:Y:S02]  /*6a830*/  ISETP.LT.AND P3, PT, R29, c[0x0][0x178], !P3 ;  /* 0x00005e001d007a0c */ /* 0x000fe40005f61270 */
[C---:B------:R-:W-:Y:S01]  /*6a840*/  IADD3 R5, R8.reuse, c[0x0][0x198], RZ ;  /* 0x0000660008057a10 */ /* 0x040fe20007ffe0ff */
[----:B------:R-:W-:Y:S01]  /*6a850*/  IMAD.WIDE R8, R8, 0x2, R24 ;  /* 0x0000000208087825 */ /* 0x000fe200078e0218 */
[----:B------:R-:W-:Y:S02]  /*6a860*/  ISETP.LT.AND P6, PT, R23, c[0x0][0x178], !P2 ;  /* 0x00005e0017007a0c */ /* 0x000fe400057c1270 */
[----:B------:R-:W-:Y:S01]  /*6a870*/  ISETP.LT.AND P2, PT, R29, c[0x0][0x178], !P2 ;  /* 0x00005e001d007a0c */ /* 0x000fe20005741270 */
[C---:B------:R-:W-:Y:S01]  /*6a880*/  IMAD.WIDE R10, R5.reuse, 0x2, R2 ;  /* 0x00000002050a7825 */ /* 0x040fe200078e0202 */
[----:B------:R-:W-:-:S05]  /*6a890*/  IADD3 R6, R5, c[0x0][0x198], RZ ;  /* 0x0000660005067a10 */ /* 0x000fca0007ffe0ff */
[----:B------:R0:W-:Y:S01]  /*6a8a0*/  @P3 STG.E.U16 [R8.64], R4 ;  /* 0x0000000408003986 */ /* 0x0001e2000c101506 */
[----:B------:R-:W-:Y:S02]  /*6a8b0*/  ISETP.LT.AND P3, PT, R23, c[0x0][0x178], !P5 ;  /* 0x00005e0017007a0c */ /* 0x000fe40006f61270 */
[----:B------:R-:W-:Y:S01]  /*6a8c0*/  ISETP.LT.AND P5, PT, R29, c[0x0][0x178], !P5 ;  /* 0x00005e001d007a0c */ /* 0x000fe20006fa1270 */
[----:B------:R1:W-:Y:S01]  /*6a8d0*/  @P6 STG.E.U16 [R10.64], R13 ;  /* 0x0000000d0a006986 */ /* 0x0003e2000c101506 */
[----:B------:R-:W-:Y:S01]  /*6a8e0*/  IADD3 R0, R6, c[0x0][0x198], RZ ;  /* 0x0000660006007a10 */ /* 0x000fe20007ffe0ff */
[----:B0-----:R-:W-:Y:S01]  /*6a8f0*/  IMAD.WIDE R8, R5, 0x2, R24 ;  /* 0x0000000205087825 */ /* 0x001fe200078e0218 */
[----:B-1----:R-:W-:-:S03]  /*6a900*/  PRMT R10, R13, 0x7632, R10 ;  /* 0x000076320d0a7816 */ /* 0x002fc6000000000a */
[----:B------:R-:W-:Y:S01]  /*6a910*/  IMAD.WIDE R4, R6, 0x2, R2 ;  /* 0x0000000206047825 */ /* 0x000fe200078e0202 */
[----:B------:R-:W2:Y:S04]  /*6a920*/  LDL.LU R13, [R1+0x1c0] ;  /* 0x0001c000010d7983 */ /* 0x000ea80000300800 */
[----:B---3--:R0:W-:Y:S01]  /*6a930*/  @P2 STG.E.U16 [R8.64], R7 ;  /* 0x0000000708002986 */ /* 0x0081e2000c101506 */
[----:B------:R-:W-:-:S03]  /*6a940*/  PRMT R11, R7, 0x7632, R11 ;  /* 0x00007632070b7816 */ /* 0x000fc6000000000b */
[----:B------:R-:W-:Y:S01]  /*6a950*/  @P3 STG.E.U16 [R4.64], R10 ;  /* 0x0000000a04003986 */ /* 0x000fe2000c101506 */
[----:B-----5:R-:W-:Y:S01]  /*6a960*/  ISETP.GE.AND P2, PT, R27, c[0x0][0x17c], PT ;  /* 0x00005f001b007a0c */ /* 0x020fe20003f46270 */
[----:B0-----:R-:W-:-:S05]  /*6a970*/  IMAD.WIDE R6, R6, 0x2, R24 ;  /* 0x0000000206067825 */ /* 0x001fca00078e0218 */
[----:B------:R0:W-:Y:S01]  /*6a980*/  @P5 STG.E.U16 [R6.64], R11 ;  /* 0x0000000b06005986 */ /* 0x0001e2000c101506 */
[----:B----4-:R-:W-:-:S03]  /*6a990*/  ISETP.GE.AND P3, PT, R12, c[0x0][0x17c], PT ;  /* 0x00005f000c007a0c */ /* 0x010fc60003f66270 */
[----:B------:R-:W3:Y:S04]  /*6a9a0*/  LDL.LU R12, [R1+0x1dc4] ;  /* 0x001dc400010c7983 */ /* 0x000ee80000300800 */
[----:B------:R-:W4:Y:S04]  /*6a9b0*/  LDL.LU R27, [R1+0x1dc0] ;  /* 0x001dc000011b7983 */ /* 0x000f280000300800 */
[----:B0-----:R-:W5:Y:S01]  /*6a9c0*/  LDL.LU R7, [R1+0x140] ;  /* 0x0001400001077983 */ /* 0x001f620000300800 */
[----:B------:R-:W-:Y:S02]  /*6a9d0*/  ISETP.LT.AND P6, PT, R23, c[0x0][0x178], !P1 ;  /* 0x00005e0017007a0c */ /* 0x000fe40004fc1270 */
[----:B------:R-:W-:Y:S01]  /*6a9e0*/  ISETP.LT.AND P1, PT, R29, c[0x0][0x178], !P1 ;  /* 0x00005e001d007a0c */ /* 0x000fe20004f21270 */
[----:B------:R-:W-:-:S04]  /*6a9f0*/  IMAD.WIDE R8, R0, 0x2, R2 ;  /* 0x0000000200087825 */ /* 0x000fc800078e0202 */
[----:B------:R-:W-:Y:S01]  /*6aa00*/  IMAD.WIDE R4, R0, 0x2, R24 ;  /* 0x0000000200047825 */ /* 0x000fe200078e0218 */
[----:B--2---:R-:W-:-:S05]  /*6aa10*/  PRMT R10, R26, 0x7632, R10 ;  /* 0x000076321a0a7816 */ /* 0x004fca000000000a */
[----:B------:R0:W-:Y:S04]  /*6aa20*/  @P6 STG.E.U16 [R8.64], R26 ;  /* 0x0000001a08006986 */ /* 0x0001e8000c101506 */
[----:B0-----:R-:W2:Y:S04]  /*6aa30*/  LDL.LU R26, [R1+0x1b0] ;  /* 0x0001b000011a7983 */ /* 0x001ea80000300800 */
[----:B-----5:R0:W-:Y:S01]  /*6aa40*/  @P1 STG.E.U16 [R4.64], R7 ;  /* 0x0000000704001986 */ /* 0x0201e2000c101506 */
[----:B---3--:R-:W-:-:S03]  /*6aa50*/  ISETP.GE.AND P1, PT, R12, c[0x0][0x17c], PT ;  /* 0x00005f000c007a0c */ /* 0x008fc60003f26270 */
[----:B------:R-:W3:Y:S01]  /*6aa60*/  LDL.LU R12, [R1+0x2020] ;  /* 0x00202000010c7983 */ /* 0x000ee20000300800 */
[----:B------:R-:W-:Y:S02]  /*6aa70*/  ISETP.LT.AND P5, PT, R23, c[0x0][0x178], !P4 ;  /* 0x00005e0017007a0c */ /* 0x000fe400067a1270 */
[----:B------:R-:W-:Y:S02]  /*6aa80*/  IADD3 R6, R0, c[0x0][0x198], RZ ;  /* 0x0000660000067a10 */ /* 0x000fe40007ffe0ff */
[----:B------:R-:W-:Y:S02]  /*6aa90*/  ISETP.LT.AND P4, PT, R29, c[0x0][0x178], !P4 ;  /* 0x00005e001d007a0c */ /* 0x000fe40006781270 */
[----:B------:R-:W-:Y:S02]  /*6aaa0*/  ISETP.LT.AND P6, PT, R23, c[0x0][0x178], !P0 ;  /* 0x00005e0017007a0c */ /* 0x000fe400047c1270 */
[----:B------:R-:W-:Y:S01]  /*6aab0*/  ISETP.LT.AND P0, PT, R29, c[0x0][0x178], !P0 ;  /* 0x00005e001d007a0c */ /* 0x000fe20004701270 */
[C---:B0-----:R-:W-:Y:S01]  /*6aac0*/  IMAD.WIDE R4, R6.reuse, 0x2, R2 ;  /* 0x0000000206047825 */ /* 0x041fe200078e0202 */
[----:B------:R-:W-:-:S02]  /*6aad0*/  IADD3 R0, R6, c[0x0][0x198], RZ ;  /* 0x0000660006007a10 */ /* 0x000fc40007ffe0ff */
[----:B------:R-:W-:Y:S01]  /*6aae0*/  PRMT R11, R7, 0x7632, R11 ;  /* 0x00007632070b7816 */ /* 0x000fe2000000000b */
[----:B------:R-:W-:Y:S01]  /*6aaf0*/  IMAD.WIDE R6, R6, 0x2, R24 ;  /* 0x0000000206067825 */ /* 0x000fe200078e0218 */
[----:B------:R0:W-:Y:S03]  /*6ab00*/  @P5 STG.E.U16 [R4.64], R10 ;  /* 0x0000000a04005986 */ /* 0x0001e6000c101506 */
[C---:B------:R-:W-:Y:S01]  /*6ab10*/  IMAD.WIDE R8, R0.reuse, 0x2, R2 ;  /* 0x0000000200087825 */ /* 0x040fe200078e0202 */
[----:B----4-:R-:W-:Y:S01]  /*6ab20*/  ISETP.GE.AND P5, PT, R27, c[0x0][0x17c], PT ;  /* 0x00005f001b007a0c */ /* 0x010fe20003fa6270 */
[----:B------:R-:W-:Y:S04]  /*6ab30*/  @P4 STG.E.U16 [R6.64], R11 ;  /* 0x0000000b06004986 */ /* 0x000fe8000c101506 */
[----:B------:R-:W4:Y:S01]  /*6ab40*/  LDL.LU R27, [R1+0x1dc8] ;  /* 0x001dc800011b7983 */ /* 0x000f220000300800 */
[----:B0-----:R-:W-:-:S03]  /*6ab50*/  IMAD.WIDE R4, R0, 0x2, R24 ;  /* 0x0000000200047825 */ /* 0x001fc600078e0218 */
[----:B------:R0:W-:Y:S01]  /*6ab60*/  @P6 STG.E.U16 [R8.64], R13 ;  /* 0x0000000d08006986 */ /* 0x0001e2000c101506 */
[----:B------:R-:W-:-:S03]  /*6ab70*/  PRMT R10, R13, 0x7632, R10 ;  /* 0x000076320d0a7816 */ /* 0x000fc6000000000a */
[----:B0-----:R-:W5:Y:S04]  /*6ab80*/  LDL.LU R13, [R1+0x1f0] ;  /* 0x0001f000010d7983 */ /* 0x001f680000300800 */
[----:B---3--:R0:W-:Y:S01]  /*6ab90*/  @P0 STG.E.U16 [R4.64], R12 ;  /* 0x0000000c04000986 */ /* 0x0081e2000c101506 */
[----:B------:R-:W-:-:S03]  /*6aba0*/  PRMT R11, R12, 0x7632, R11 ;  /* 0x000076320c0b7816 */ /* 0x000fc6000000000b */
[----:B0-----:R-:W3:Y:S01]  /*6abb0*/  LDL.LU R12, [R1+0x1dcc] ;  /* 0x001dcc00010c7983 */ /* 0x001ee20000300800 */
[----:B------:R-:W-:Y:S02]  /*6abc0*/  ISETP.LT.AND P4, PT, R23, c[0x0][0x178], !P2 ;  /* 0x00005e0017007a0c */ /* 0x000fe40005781270 */
[----:B------:R-:W-:-:S05]  /*6abd0*/  IADD3 R6, R0, c[0x0][0x198], RZ ;  /* 0x0000660000067a10 */ /* 0x000fca0007ffe0ff */
[----:B------:R-:W-:-:S06]  /*6abe0*/  IMAD.WIDE R4, R6, 0x2, R2 ;  /* 0x0000000206047825 */ /* 0x000fcc00078e0202 */
[----:B------:R0:W-:Y:S01]  /*6abf0*/  @P4 STG.E.U16 [R4.64], R10 ;  /* 0x0000000a04004986 */ /* 0x0001e2000c101506 */
[----:B----4-:R-:W-:-:S03]  /*6ac00*/  ISETP.GE.AND P4, PT, R27, c[0x0][0x17c], PT ;  /* 0x00005f001b007a0c */ /* 0x010fc60003f86270 */
[----:B------:R-:W4:Y:S01]  /*6ac10*/  LDL.LU R27, [R1+0x1dd4] ;  /* 0x001dd400011b7983 */ /* 0x000f220000300800 */
[----:B------:R-:W-:Y:S02]  /*6ac20*/  ISETP.LT.AND P2, PT, R29, c[0x0][0x178], !P2 ;  /* 0x00005e001d007a0c */ /* 0x000fe40005741270 */
[----:B---3--:R-:W-:Y:S02]  /*6ac30*/  ISETP.GE.AND P0, PT, R12, c[0x0][0x17c], PT ;  /* 0x00005f000c007a0c */ /* 0x008fe40003f06270 */
        /* <DEDUP_REMOVED lines=10> */
[----:B--2---:R0:W-:Y:S01]  /*6ace0*/  @P6 STG.E.U16 [R8.64], R26 ;  /* 0x0000001a08006986 */ /* 0x0041e2000c101506 */
[----:B-1----:R-:W-:-:S03]  /*6acf0*/  IADD3 R6, R0, c[0x0][0x198], RZ ;  /* 0x0000660000067a10 */ /* 0x002fc60007ffe0ff */
[----:B------:R1:W-:Y:S01]  /*6ad00*/  @P3 STG.E.U16 [R4.64], R16 ;  /* 0x0000001004003986 */ /* 0x0003e2000c101506 */
[----:B------:R-:W-:Y:S02]  /*6ad10*/  PRMT R10, R26, 0x7632, R10 ;  /* 0x000076321a0a7816 */ /* 0x000fe4000000000a */
[----:B------:R-:W-:Y:S02]  /*6ad20*/  IADD3 R0, R6, c[0x0][0x198], RZ ;  /* 0x0000660006007a10 */ /* 0x000fe40007ffe0ff */
[----:B------:R-:W-:Y:S01]  /*6ad30*/  PRMT R11, R16, 0x7632, R11 ;  /* 0x00007632100b7816 */ /* 0x000fe2000000000b */
[----:B0-----:R-:W2:Y:S01]  /*6ad40*/  LDL.LU R26, [R1+0xd0] ;  /* 0x0000d000011a7983 */ /* 0x001ea20000300800 */
[----:B----4-:R-:W-:-:S03]  /*6ad50*/  ISETP.GE.AND P3, PT, R27, c[0x0][0x17c], PT ;  /* 0x00005f001b007a0c */ /* 0x010fc60003f66270 */
[----:B------:R-:W4:Y:S01]  /*6ad60*/  LDL.LU R27, [R1+0x1ddc] ;  /* 0x001ddc00011b7983 */ /* 0x000f220000300800 */
[----:B-1----:R-:W-:-:S04]  /*6ad70*/  IMAD.WIDE R4, R6, 0x2, R2 ;  /* 0x0000000206047825 */ /* 0x002fc800078e0202 */
[----:B------:R-:W-:Y:S01]  /*6ad80*/  IMAD.WIDE R6, R6, 0x2, R24 ;  /* 0x0000000206067825 */ /* 0x000fe200078e0218 */
[----:B------:R-:W-:Y:S04]  /*6ad90*/  @P2 STG.E.U16 [R4.64], R10 ;  /* 0x0000000a04002986 */ /* 0x000fe8000c101506 */
[----:B------:R0:W-:Y:S01]  /*6ada0*/  @P1 STG.E.U16 [R6.64], R11 ;  /* 0x0000000b06001986 */ /* 0x0001e2000c101506 */
[----:B---3--:R-:W-:-:S03]  /*6adb0*/  ISETP.GE.AND P2, PT, R12, c[0x0][0x17c], PT ;  /* 0x00005f000c007a0c */ /* 0x008fc60003f46270 */
[----:B------:R-:W3:Y:S04]  /*6adc0*/  LDL.LU R12, [R1+0x1dd8] ;  /* 0x001dd800010c7983 */ /* 0x000ee80000300800 */
[----:B0-----:R-:W2:Y:S01]  /*6add0*/  LDL.LU R7, [R1+0x150] ;  /* 0x0001500001077983 */ /* 0x001ea20000300800 */
[----:B------:R-:W-:Y:S02]  /*6ade0*/  ISETP.LT.AND P6, PT, R23, c[0x0][0x178], !P5 ;  /* 0x00005e0017007a0c */ /* 0x000fe40006fc1270 */
[----:B------:R-:W-:Y:S01]  /*6adf0*/  ISETP.LT.AND P5, PT, R29, c[0x0][0x178], !P5 ;  /* 0x00005e001d007a0c */ /* 0x000fe20006fa1270 */
[C---:B------:R-:W-:Y:S01]  /*6ae00*/  IMAD.WIDE R8, R0.reuse, 0x2, R2 ;  /* 0x0000000200087825 */ /* 0x040fe200078e0202 */
[----:B------:R-:W-:Y:S02]  /*6ae10*/  ISETP.LT.AND P1, PT, R23, c[0x0][0x178], !P0 ;  /* 0x00005e0017007a0c */ /* 0x000fe40004721270 */
[----:B------:R-:W-:Y:S01]  /*6ae20*/  ISETP.LT.AND P0, PT, R29, c[0x0][0x178], !P0 ;  /* 0x00005e001d007a0c */ /* 0x000fe20004701270 */
[C---:B------:R-:W-:Y:S01]  /*6ae30*/  IMAD.WIDE R4, R0.reuse, 0x2, R24 ;  /* 0x0000000200047825 */ /* 0x040fe200078e0218 */
[----:B------:R-:W-:-:S02]  /*6ae40*/  IADD3 R6, R0, c[0x0][0x198], RZ ;  /* 0x0000660000067a10 */ /* 0x000fc40007ffe0ff */
[----:B-----5:R-:W-:-:S03]  /*6ae50*/  PRMT R10, R13, 0x7632, R10 ;  /* 0x000076320d0a7816 */ /* 0x020fc6000000000a */
[----:B------:R0:W-:Y:S01]  /*6ae60*/  @P6 STG.E.U16 [R8.64], R13 ;  /* 0x0000000d08006986 */ /* 0x0001e2000c101506 */
[----:B------:R-:W-:-:S03]  /*6ae70*/  IADD3 R0, R6, c[0x0][0x198], RZ ;  /* 0x0000660006007a10 */ /* 0x000fc60007ffe0ff */
[----:B0-----:R-:W5:Y:S04]  /*6ae80*/  LDL.LU R13, [R1+0x201c] ;  /* 0x00201c00010d7983 */ /* 0x001f680000300800 */
[----:B--2---:R0:W-:Y:S01]  /*6ae90*/  @P5 STG.E.U16 [R4.64], R7 ;  /* 0x0000000704005986 */ /* 0x0041e2000c101506 */
[----:B------:R-:W-:Y:S02]  /*6aea0*/  PRMT R11, R7, 0x7632, R11 ;  /* 0x00007632070b7816 */ /* 0x000fe4000000000b */
[----:B----4-:R-:W-:Y:S02]  /*6aeb0*/  ISETP.GE.AND P5, PT, R27, c[0x0][0x17c], PT ;  /* 0x00005f001b007a0c */ /* 0x010fe40003fa6270 */
[----:B------:R-:W2:Y:S01]  /*6aec0*/  LDL.LU R27, [R1+0x1de4] ;  /* 0x001de400011b7983 */ /* 0x000ea20000300800 */
[----:B0-----:R-:W-:-:S04]  /*6aed0*/  IMAD.WIDE R4, R6, 0x2, R2 ;  /* 0x0000000206047825 */ /* 0x001fc800078e0202 */
[----:B------:R-:W-:Y:S01]  /*6aee0*/  IMAD.WIDE R6, R6, 0x2, R24 ;  /* 0x0000000206067825 */ /* 0x000fe200078e0218 */
[----:B------:R-:W-:Y:S01]  /*6aef0*/  @P1 STG.E.U16 [R4.64], R10 ;  /* 0x0000000a04001986 */ /* 0x000fe2000c101506 */
[----:B---3--:R-:W-:-:S03]  /*6af00*/  ISETP.GE.AND P1, PT, R12, c[0x0][0x17c], PT ;  /* 0x00005f000c007a0c */ /* 0x008fc60003f26270 */
[----:B------:R-:W3:Y:S04]  /*6af10*/  LDL.LU R12, [R1+0x1de0] ;  /* 0x001de000010c7983 */ /* 0x000ee80000300800 */
[----:B------:R0:W-:Y:S04]  /*6af20*/  @P0 STG.E.U16 [R6.64], R11 ;  /* 0x0000000b06000986 */ /* 0x0001e8000c101506 */
[----:B0-----:R-:W4:Y:S01]  /*6af30*/  LDL.LU R7, [R1+0x1e0] ;  /* 0x0001e00001077983 */ /* 0x001f220000300800 */
[----:B------:R-:W-:Y:S02]  /*6af40*/  ISETP.LT.AND P6, PT, R23, c[0x0][0x178], !P4 ;  /* 0x00005e0017007a0c */ /* 0x000fe400067c1270 */
[----:B------:R-:W-:Y:S01]  /*6af50*/  ISETP.LT.AND P4, PT, R29, c[0x0][0x178], !P4 ;  /* 0x00005e001d007a0c */ /* 0x000fe20006781270 */
[----:B------:R-:W-:Y:S01]  /*6af60*/  IMAD.WIDE R8, R0, 0x2, R2 ;  /* 0x0000000200087825 */ /* 0x000fe200078e0202 */
[----:B------:R-:W-:-:S02]  /*6af70*/  ISETP.LT.AND P0, PT, R23, c[0x0][0x178], !P3 ;  /* 0x00005e0017007a0c */ /* 0x000fc40005f01270 */
[----:B------:R-:W-:Y:S01]  /*6af80*/  ISETP.LT.AND P3, PT, R29, c[0x0][0x178], !P3 ;  /* 0x00005e001d007a0c */ /* 0x000fe20005f61270 */
[C---:B------:R-:W-:Y:S01]  /*6af90*/  IMAD.WIDE R4, R0.reuse, 0x2, R24 ;  /* 0x0000000200047825 */ /* 0x040fe200078e0218 */
[----:B------:R-:W-:Y:S02]  /*6afa0*/  IADD3 R6, R0, c[0x0][0x198], RZ ;  /* 0x0000660000067a10 */ /* 0x000fe40007ffe0ff */
[----:B------:R-:W-:Y:S02]  /*6afb0*/  PRMT R11, R26, 0x7632, R11 ;  /* 0x000076321a0b7816 */ /* 0x000fe4000000000b */
[----:B------:R-:W-:Y:S01]  /*6afc0*/  IADD3 R0, R6, c[0x0][0x198], RZ ;  /* 0x0000660006007a10 */ /* 0x000fe20007ffe0ff */
[----:B----4-:R-:W-:Y:S01]  /*6afd0*/  @P6 STG.E.U16 [R8.64], R7 ;  /* 0x0000000708006986 */ /* 0x010fe2000c101506 */
[----:B------:R-:W-:-:S03]  /*6afe0*/  PRMT R10, R7, 0x7632, R10 ;  /* 0x00007632070a7816 */ /* 0x000fc6000000000a */
[----:B------:R0:W-:Y:S01]  /*6aff0*/  @P4 STG.E.U16 [R4.64], R26 ;  /* 0x0000001a04004986 */ /* 0x0001e2000c101506 */
[----:B--2---:R-:W-:Y:S01]  /*6b000*/  ISETP.GE.AND P4, PT, R27, c[0x0][0x17c], PT ;  /* 0x00005f001b007a0c */ /* 0x004fe20003f86270 */
[C---:B0-----:R-:W-:Y:S02]  /*6b010*/  IMAD.WIDE R4, R6.reuse, 0x2, R2 ;  /* 0x0000000206047825 */ /* 0x041fe400078e0202 */
[----:B------:R-:W2:Y:S02]  /*6b020*/  LDL.LU R26, [R1+0x200] ;  /* 0x00020000011a7983 */ /* 0x000ea40000300800 */
[----:B------:R-:W-:Y:S02]  /*6b030*/  IMAD.WIDE R6, R6, 0x2, R24 ;  /* 0x0000000206067825 */ /* 0x000fe400078e0218 */
[----:B------:R-:W-:Y:S01]  /*6b040*/  @P0 STG.E.U16 [R4.64], R10 ;  /* 0x0000000a04000986 */ /* 0x000fe2000c101506 */
[----:B---3--:R-:W-:-:S03]  /*6b050*/  ISETP.GE.AND P0, PT, R12, c[0x0][0x17c], PT ;  /* 0x00005f000c007a0c */ /* 0x008fc60003f06270 */
[----:B------:R-:W3:Y:S04]  /*6b060*/  LDL.LU R27, [R1+0x1dec] ;  /* 0x001dec00011b7983 */ /* 0x000ee80000300800 */
[----:B------:R-:W4:Y:S04]  /*6b070*/  LDL.LU R12, [R1+0x1de8] ;  /* 0x001de800010c7983 */ /* 0x000f280000300800 */
[----:B------:R0:W-:Y:S04]  /*6b080*/  @P3 STG.E.U16 [R6.64], R11 ;  /* 0x0000000b06003986 */ /* 0x0001e8000c101506 */
[----:B0-----:R-:W2:Y:S01]  /*6b090*/  LDL.LU R7, [R1+0x1d0] ;  /* 0x0001d00001077983 */ /* 0x001ea20000300800 */
[----:B------:R-:W-:-:S02]  /*6b0a0*/  ISETP.LT.AND P6, PT, R23, c[0x0][0x178], !P2 ;  /* 0x00005e0017007a0c */ /* 0x000fc400057c1270 */
[----:B------:R-:W-:Y:S01]  /*6b0b0*/  ISETP.LT.AND P2, PT, R29, c[0x0][0x178], !P2 ;  /* 0x00005e001d007a0c */ /* 0x000fe20005741270 */
[C---:B------:R-:W-:Y:S01]  /*6b0c0*/  IMAD.WIDE R8, R0.reuse, 0x2, R2 ;  /* 0x0000000200087825 */ /* 0x040fe200078e0202 */
[----:B------:R-:W-:Y:S02]  /*6b0d0*/  ISETP.LT.AND P3, PT, R23, c[0x0][0x178], !P5 ;  /* 0x00005e0017007a0c */ /* 0x000fe40006f61270 */
[----:B------:R-:W-:Y:S01]  /*6b0e0*/  ISETP.LT.AND P5, PT, R29, c[0x0][0x178], !P5 ;  /* 0x00005e001d007a0c */ /* 0x000fe20006fa1270 */
[C---:B------:R-:W-:Y:S01]  /*6b0f0*/  IMAD.WIDE R4, R0.reuse, 0x2, R24 ;  /* 0x0000000200047825 */ /* 0x040fe200078e0218 */
[----:B------:R-:W-:Y:S02]  /*6b100*/  IADD3 R6, R0, c[0x0][0x198], RZ ;  /* 0x0000660000067a10 */ /* 0x000fe40007ffe0ff */
[----:B-----5:R-:W-:Y:S02]  /*6b110*/  PRMT R11, R13, 0x7632, R11 ;  /* 0x000076320d0b7816 */ /* 0x020fe4000000000b */
[----:B------:R-:W-:Y:S01]  /*6b120*/  IADD3 R0, R6, c[0x0][0x198], RZ ;  /* 0x0000660006007a10 */ /* 0x000fe20007ffe0ff */
[----:B--2---:R-:W-:Y:S01]  /*6b130*/  @P6 STG.E.U16 [R8.64], R7 ;  /* 0x0000000708006986 */ /* 0x004fe2000c101506 */
[----:B------:R-:W-:-:S03]  /*6b140*/  PRMT R10, R7, 0x7632, R10 ;  /* 0x00007632070a7816 */ /* 0x000fc6000000000a */
[----:B------:R0:W-:Y:S01]  /*6b150*/  @P2 STG.E.U16 [R4.64], R13 ;  /* 0x0000000d04002986 */ /* 0x0001e2000c101506 */
[----:B---3--:R-:W-:Y:S01]  /*6b160*/  ISETP.GE.AND P2, PT, R27, c[0x0][0x17c], PT ;  /* 0x00005f001b007a0c */ /* 0x008fe20003f46270 */
[C---:B0-----:R-:W-:Y:S02]  /*6b170*/  IMAD.WIDE R4, R6.reuse, 0x2, R2 ;  /* 0x0000000206047825 */ /* 0x041fe400078e0202 */
[----:B------:R-:W2:Y:S02]  /*6b180*/  LDL.LU R13, [R1+0x194] ;  /* 0x00019400010d7983 */ /* 0x000ea40000300800 */
[----:B------:R-:W-:Y:S02]  /*6b190*/  IMAD.WIDE R6, R6, 0x2, R24 ;  /* 0x0000000206067825 */ /* 0x000fe400078e0218 */
[----:B------:R-:W-:Y:S01]  /*6b1a0*/  @P3 STG.E.U16 [R4.64], R10 ;  /* 0x0000000a04003986 */ /* 0x000fe2000c101506 */
[----:B----4-:R-:W-:-:S03]  /*6b1b0*/  ISETP.GE.AND P3, PT, R12, c[0x0][0x17c], PT ;  /* 0x00005f000c007a0c */ /* 0x010fc60003f66270 */
[----:B------:R-:W3:Y:S04]  /*6b1c0*/  LDL.LU R27, [R1+0x1df4] ;  /* 0x001df400011b7983 */ /* 0x000ee80000300800 */
[----:B------:R-:W4:Y:S04]  /*6b1d0*/  LDL.LU R12, [R1+0x1df0] ;  /* 0x001df000010c7983 */ /* 0x000f280000300800 */
[----:B------:R0:W-:Y:S04]  /*6b1e0*/  @P5 STG.E.U16 [R6.64], R11 ;  /* 0x0000000b06005986 */ /* 0x0001e8000c101506 */
[----:B0-----:R-:W5:Y:S01]  /*6b1f0*/  LDL.LU R7, [R1+0x180] ;  /* 0x0001800001077983 */ /* 0x001f620000300800 */
[----:B------:R-:W-:-:S02]  /*6b200*/  ISETP.LT.AND P6, PT, R23, c[0x0][0x178], !P1 ;  /* 0x00005e0017007a0c */ /* 0x000fc40004fc1270 */
[----:B------:R-:W-:Y:S01]  /*6b210*/  ISETP.LT.AND P1, PT, R29, c[0x0][0x178], !P1 ;  /* 0x00005e001d007a0c */ /* 0x000fe20004f21270 */
[C---:B------:R-:W-:Y:S01]  /*6b220*/  IMAD.WIDE R8, R0.reuse, 0x2, R2 ;  /* 0x0000000200087825 */ /* 0x040fe200078e0202 */
[----:B------:R-:W-:Y:S02]  /*6b230*/  ISETP.LT.AND P5, PT, R23, c[0x0][0x178], !P4 ;  /* 0x00005e0017007a0c */ /* 0x000fe400067a1270 */
[----:B------:R-:W-:Y:S01]  /*6b240*/  ISETP.LT.AND P4, PT, R29, c[0x0][0x178], !P4 ;  /* 0x00005e001d007a0c */ /* 0x000fe20006781270 */
[C---:B------:R-:W-:Y:S01]  /*6b250*/  IMAD.WIDE R4, R0.reuse, 0x2, R24 ;  /* 0x0000000200047825 */ /* 0x040fe200078e0218 */
[----:B------:R-:W-:Y:S02]  /*6b260*/  IADD3 R6, R0, c[0x0][0x198], RZ ;  /* 0x0000660000067a10 */ /* 0x000fe40007ffe0ff */
[----:B------:R-:W-:-:S03]  /*6b270*/  PRMT R10, R26, 0x7632, R10 ;  /* 0x000076321a0a7816 */ /* 0x000fc6000000000a */
[----:B------:R0:W-:Y:S01]  /*6b280*/  @P6 STG.E.U16 [R8.64], R26 ;  /* 0x0000001a08006986 */ /* 0x0001e2000c101506 */
[----:B------:R-:W-:Y:S02]  /*6b290*/  IADD3 R0, R6, c[0x0][0x198], RZ ;  /* 0x0000660006007a10 */ /* 0x000fe40007ffe0ff */
[----:B------:R-:W-:Y:S01]  /*6b2a0*/  ISETP.LT.AND P6, PT, R23, c[0x0][0x178], !P0 ;  /* 0x00005e0017007a0c */ /* 0x000fe200047c1270 */
[----:B0-----:R-:W2:Y:S04]  /*6b2b0*/  LDL.LU R26, [R1+0x1a4] ;  /* 0x0001a400011a7983 */ /* 0x001ea80000300800 */
[----:B-----5:R0:W-:Y:S01]  /*6b2c0*/  @P1 STG.E.U16 [R4.64], R7 ;  /* 0x0000000704001986 */ /* 0x0201e2000c101506 */
[----:B------:R-:W-:Y:S02]  /*6b2d0*/  PRMT R11, R7, 0x7632, R11 ;  /* 0x00007632070b7816 */ /* 0x000fe4000000000b */
[----:B------:R-:W-:-:S02]  /*6b2e0*/  ISETP.LT.AND P1, PT, R29, c[0x0][0x178], !P0 ;  /* 0x00005e001d007a0c */ /* 0x000fc40004721270 */
        /* <DEDUP_REMOVED lines=9> */
[----:B------:R-:W-:Y:S01]  /*6b380*/  ISETP.LT.AND P4, PT, R23, c[0x0][0x178], !P2 ;  /* 0x00005e0017007a0c */ /* 0x000fe20005781270 */
[----:B------:R-:W-:Y:S01]  /*6b390*/  IMAD.WIDE R8, R0, 0x2, R2 ;  /* 0x0000000200087825 */ /* 0x000fe200078e0202 */
[----:B------:R-:W-:-:S02]  /*6b3a0*/  ISETP.LT.AND P2, PT, R29, c[0x0][0x178], !P2 ;  /* 0x00005e001d007a0c */ /* 0x000fc40005741270 */
[C---:B------:R-:W-:Y:S01]  /*6b3b0*/  IADD3 R6, R0.reuse, c[0x0][0x198], RZ ;  /* 0x0000660000067a10 */ /* 0x040fe20007ffe0ff */
[----:B------:R-:W-:Y:S01]  /*6b3c0*/  IMAD.WIDE R4, R0, 0x2, R24 ;  /* 0x0000000200047825 */ /* 0x000fe200078e0218 */
[----:B--2---:R0:W-:Y:S01]  /*6b3d0*/  @P6 STG.E.U16 [R8.64], R13 ;  /* 0x0000000d08006986 */ /* 0x0041e2000c101506 */
[----:B------:R-:W-:Y:S02]  /*6b3e0*/  PRMT R10, R13, 0x7632, R10 ;  /* 0x000076320d0a7816 */ /* 0x000fe4000000000a */
[----:B------:R-:W-:Y:S01]  /*6b3f0*/  IADD3 R0, R6, c[0x0][0x198], RZ ;  /* 0x0000660006007a10 */ /* 0x000fe20007ffe0ff */
[----:B0-----:R-:W2:Y:S04]  /*6b400*/  LDL.LU R13, [R1+0x2018] ;  /* 0x00201800010d7983 */ /* 0x001ea80000300800 */
[----:B-----5:R0:W-:Y:S01]  /*6b410*/  @P1 STG.E.U16 [R4.64], R7 ;  /* 0x0000000704001986 */ /* 0x0201e2000c101506 */
[----:B------:R-:W-:-:S02]  /*6b420*/  PRMT R11, R7, 0x7632, R11 ;  /* 0x00007632070b7816 */ /* 0x000fc4000000000b */
        /* <DEDUP_REMOVED lines=39> */
[----:B-----5:R-:W-:Y:S01]  /*6b6a0*/  @P6 STG.E.U16 [R8.64], R7 ;  /* 0x0000000708006986 */ /* 0x020fe2000c101506 */
[----:B------:R-:W-:-:S03]  /*6b6b0*/  PRMT R10, R7, 0x7632, R10 ;  /* 0x00007632070a7816 */ /* 0x000fc6000000000a */
[----:B------:R0:W-:Y:S01]  /*6b6c0*/  @P5 STG.E.U16 [R4.64], R13 ;  /* 0x0000000d04005986 */ /* 0x0001e2000c101506 */
[----:B------:R-:W-:Y:S02]  /*6b6d0*/  ISETP.LT.AND P6, PT, R23, c[0x0][0x178], !P4 ;  /* 0x00005e0017007a0c */ /* 0x000fe400067c1270 */
[----:B------:R-:W-:Y:S02]  /*6b6e0*/  ISETP.LT.AND P5, PT, R29, c[0x0][0x178], !P4 ;  /* 0x00005e001d007a0c */ /* 0x000fe400067a1270 */
[----:B---3--:R-:W-:Y:S02]  /*6b6f0*/  ISETP.GE.AND P4, PT, R27, c[0x0][0x17c], PT ;  /* 0x00005f001b007a0c */ /* 0x008fe40003f86270 */
[----:B------:R-:W2:Y:S01]  /*6b700*/  LDL.LU R27, [R1+0x154] ;  /* 0x00015400011b7983 */ /* 0x000ea20000300800 */
[----:B0-----:R-:W-:-:S03]  /*6b710*/  IMAD.WIDE R4, R6, 0x2, R2 ;  /* 0x0000000206047825 */ /* 0x001fc600078e0202 */
[----:B------:R-:W3:Y:S04]  /*6b720*/  LDL.LU R13, [R1+0x1e14] ;  /* 0x001e1400010d7983 */ /* 0x000ee80000300800 */
[----:B------:R0:W-:Y:S01]  /*6b730*/  @P0 STG.E.U16 [R4.64], R10 ;  /* 0x0000000a04000986 */ /* 0x0001e2000c101506 */
[----:B----4-:R-:W-:-:S03]  /*6b740*/  ISETP.GE.AND P0, PT, R12, c[0x0][0x17c], PT ;  /* 0x00005f000c007a0c */ /* 0x010fc60003f06270 */
[----:B------:R-:W4:Y:S01]  /*6b750*/  LDL.LU R12, [R1+0x1e10] ;  /* 0x001e1000010c7983 */ /* 0x000f220000300800 */
[C---:B------:R-:W-:Y:S01]  /*6b760*/  IADD3 R0, R6.reuse, c[0x0][0x198], RZ ;  /* 0x0000660006007a10 */ /* 0x040fe20007ffe0ff */
[----:B------:R-:W-:-:S05]  /*6b770*/  IMAD.WIDE R6, R6, 0x2, R24 ;  /* 0x0000000206067825 */ /* 0x000fca00078e0218 */
[----:B------:R1:W-:Y:S01]  /*6b780*/  @P1 STG.E.U16 [R6.64], R11 ;  /* 0x0000000b06001986 */ /* 0x0003e2000c101506 */
[----:B------:R-:W-:Y:S01]  /*6b790*/  ISETP.LT.AND P1, PT, R23, c[0x0][0x178], !P3 ;  /* 0x00005e0017007a0c */ /* 0x000fe20005f21270 */
[----:B------:R-:W-:Y:S01]  /*6b7a0*/  IMAD.WIDE R8, R0, 0x2, R2 ;  /* 0x0000000200087825 */ /* 0x000fe200078e0202 */
[----:B------:R-:W-:-:S03]  /*6b7b0*/  ISETP.LT.AND P3, PT, R29, c[0x0][0x178], !P3 ;  /* 0x00005e001d007a0c */ /* 0x000fc60005f61270 */
[C---:B0-----:R-:W-:Y:S01]  /*6b7c0*/  IMAD.WIDE R4, R0.reuse, 0x2, R24 ;  /* 0x0000000200047825 */ /* 0x041fe200078e0218 */
[----:B------:R0:W-:Y:S01]  /*6b7d0*/  @P6 STG.E.U16 [R8.64], R26 ;  /* 0x0000001a08006986 */ /* 0x0001e2000c101506 */
[----:B-1----:R-:W-:-:S03]  /*6b7e0*/  IADD3 R6, R0, c[0x0][0x198], RZ ;  /* 0x0000660000067a10 */ /* 0x002fc60007ffe0ff */
[----:B------:R1:W-:Y:S01]  /*6b7f0*/  @P5 STG.E.U16 [R4.64], R17 ;  /* 0x0000001104005986 */ /* 0x0003e2000c101506 */
[----:B------:R-:W-:Y:S02]  /*6b800*/  PRMT R10, R26, 0x7632, R10 ;  /* 0x000076321a0a7816 */ /* 0x000fe4000000000a */
[C---:B------:R-:W-:Y:S02]  /*6b810*/  IADD3 R0, R6.reuse, c[0x0][0x198], RZ ;  /* 0x0000660006007a10 */ /* 0x040fe40007ffe0ff */
[----:B------:R-:W-:Y:S01]  /*6b820*/  PRMT R11, R17, 0x7632, R11 ;  /* 0x00007632110b7816 */ /* 0x000fe2000000000b */
[----:B0-----:R-:W5:Y:S01]  /*6b830*/  LDL.LU R26, [R1+0x1e4] ;  /* 0x0001e400011a7983 */ /* 0x001f620000300800 */
[----:B------:R-:W-:Y:S01]  /*6b840*/  ISETP.LT.AND P6, PT, R23, c[0x0][0x178], !P2 ;  /* 0x00005e0017007a0c */ /* 0x000fe200057c1270 */
[----:B-1----:R-:W-:Y:S01]  /*6b850*/  IMAD.WIDE R4, R6, 0x2, R2 ;  /* 0x0000000206047825 */ /* 0x002fe200078e0202 */
[----:B------:R-:W-:-:S03]  /*6b860*/  ISETP.LT.AND P5, PT, R29, c[0x0][0x178], !P2 ;  /* 0x00005e001d007a0c */ /* 0x000fc600057a1270 */
[----:B------:R-:W-:Y:S01]  /*6b870*/  IMAD.WIDE R6, R6, 0x2, R24 ;  /* 0x0000000206067825 */ /* 0x000fe200078e0218 */
[----:B------:R-:W-:Y:S04]  /*6b880*/  @P1 STG.E.U16 [R4.64], R10 ;  /* 0x0000000a04001986 */ /* 0x000fe8000c101506 */
[----:B------:R0:W-:Y:S01]  /*6b890*/  @P3 STG.E.U16 [R6.64], R11 ;  /* 0x0000000b06003986 */ /* 0x0001e2000c101506 */
[----:B---3--:R-:W-:-:S03]  /*6b8a0*/  ISETP.GE.AND P2, PT, R13, c[0x0][0x17c], PT ;  /* 0x00005f000d007a0c */ /* 0x008fc60003f46270 */
[----:B------:R-:W3:Y:S01]  /*6b8b0*/  LDL.LU R13, [R1+0x1e1c] ;  /* 0x001e1c00010d7983 */ /* 0x000ee20000300800 */
[----:B----4-:R-:W-:-:S03]  /*6b8c0*/  ISETP.GE.AND P1, PT, R12, c[0x0][0x17c], PT ;  /* 0x00005f000c007a0c */ /* 0x010fc60003f26270 */
[----:B------:R-:W4:Y:S04]  /*6b8d0*/  LDL.LU R12, [R1+0x1e18] ;  /* 0x001e1800010c7983 */ /* 0x000f280000300800 */
[----:B0-----:R-:W3:Y:S01]  /*6b8e0*/  LDL.LU R7, [R1+0x1f4] ;  /* 0x0001f40001077983 */ /* 0x001ee20000300800 */
[----:B------:R-:W-:Y:S01]  /*6b8f0*/  ISETP.LT.AND P3, PT, R23, c[0x0][0x178], !P4 ;  /* 0x00005e0017007a0c */ /* 0x000fe20006761270 */
[C---:B------:R-:W-:Y:S01]  /*6b900*/  IMAD.WIDE R8, R0.reuse, 0x2, R2 ;  /* 0x0000000200087825 */ /* 0x040fe200078e0202 */
[----:B------:R-:W-:Y:S02]  /*6b910*/  ISETP.LT.AND P4, PT, R29, c[0x0][0x178], !P4 ;  /* 0x00005e001d007a0c */ /* 0x000fe40006781270 */
[C---:B------:R-:W-:Y:S01]  /*6b920*/  IADD3 R6, R0.reuse, c[0x0][0x198], RZ ;  /* 0x0000660000067a10 */ /* 0x040fe20007ffe0ff */
[----:B------:R-:W-:Y:S01]  /*6b930*/  IMAD.WIDE R4, R0, 0x2, R24 ;  /* 0x0000000200047825 */ /* 0x000fe200078e0218 */
[----:B--2---:R-:W-:-:S02]  /*6b940*/  PRMT R11, R27, 0x7632, R11 ;  /* 0x000076321b0b7816 */ /* 0x004fc4000000000b */
[----:B------:R-:W-:Y:S01]  /*6b950*/  IADD3 R0, R6, c[0x0][0x198], RZ ;  /* 0x0000660006007a10 */ /* 0x000fe20007ffe0ff */
[----:B---3--:R-:W-:Y:S01]  /*6b960*/  @P6 STG.E.U16 [R8.64], R7 ;  /* 0x0000000708006986 */ /* 0x008fe2000c101506 */
[----:B------:R-:W-:-:S03]  /*6b970*/  PRMT R10, R7, 0x7632, R10 ;  /* 0x00007632070a7816 */ /* 0x000fc6000000000a */
[----:B------:R0:W-:Y:S01]  /*6b980*/  @P5 STG.E.U16 [R4.64], R27 ;  /* 0x0000001b04005986 */ /* 0x0001e2000c101506 */
[----:B------:R-:W-:Y:S02]  /*6b990*/  ISETP.LT.AND P6, PT, R23, c[0x0][0x178], !P0 ;  /* 0x00005e0017007a0c */ /* 0x000fe400047c1270 */
[----:B------:R-:W-:Y:S02]  /*6b9a0*/  ISETP.LT.AND P5, PT, R29, c[0x0][0x178], !P0 ;  /* 0x00005e001d007a0c */ /* 0x000fe400047a1270 */
[----:B------:R-:W-:Y:S01]  /*6b9b0*/  ISETP.GE.AND P0, PT, R13, c[0x0][0x17c], PT ;  /* 0x00005f000d007a0c */ /* 0x000fe20003f06270 */
[C---:B0-----:R-:W-:Y:S01]  /*6b9c0*/  IMAD.WIDE R4, R6.reuse, 0x2, R2 ;  /* 0x0000000206047825 */ /* 0x041fe200078e0202 */
[----:B------:R-:W2:Y:S03]  /*6b9d0*/  LDL.LU R27, [R1+0x174] ;  /* 0x00017400011b7983 */ /* 0x000ea60000300800 */
[----:B------:R-:W-:Y:S01]  /*6b9e0*/  IMAD.WIDE R6, R6, 0x2, R24 ;  /* 0x0000000206067825 */ /* 0x000fe200078e0218 */
[----:B------:R-:W-:Y:S01]  /*6b9f0*/  @P3 STG.E.U16 [R4.64], R10 ;  /* 0x0000000a04003986 */ /* 0x000fe2000c101506 */
[----:B----4-:R-:W-:-:S03]  /*6ba00*/  ISETP.GE.AND P3, PT, R12, c[0x0][0x17c], PT ;  /* 0x00005f000c007a0c */ /* 0x010fc60003f66270 */
[----:B------:R-:W3:Y:S04]  /*6ba10*/  LDL.LU R13, [R1+0x1e24] ;  /* 0x001e2400010d7983 */ /* 0x000ee80000300800 */
[----:B------:R-:W4:Y:S04]  /*6ba20*/  LDL.LU R12, [R1+0x1e20] ;  /* 0x001e2000010c7983 */ /* 0x000f280000300800 */
[----:B------:R0:W-:Y:S04]  /*6ba30*/  @P4 STG.E.U16 [R6.64], R11 ;  /* 0x0000000b06004986 */ /* 0x0001e8000c101506 */
[----:B0-----:R-:W2:Y:S01]  /*6ba40*/  LDL.LU R7, [R1+0xd4] ;  /* 0x0000d40001077983 */ /* 0x001ea20000300800 */
[----:B------:R-:W-:Y:S01]  /*6ba50*/  ISETP.LT.AND P4, PT, R23, c[0x0][0x178], !P2 ;  /* 0x00005e0017007a0c */ /* 0x000fe20005781270 */
[C---:B------:R-:W-:Y:S01]  /*6ba60*/  IMAD.WIDE R8, R0.reuse, 0x2, R2 ;  /* 0x0000000200087825 */ /* 0x040fe200078e0202 */
[----:B------:R-:W-:-:S03]  /*6ba70*/  IADD3 R6, R0, c[0x0][0x198], RZ ;  /* 0x0000660000067a10 */ /* 0x000fc60007ffe0ff */
[----:B------:R-:W-:Y:S01]  /*6ba80*/  IMAD.WIDE R4, R0, 0x2, R24 ;  /* 0x0000000200047825 */ /* 0x000fe200078e0218 */
[----:B-----5:R0:W-:Y:S01]  /*6ba90*/  @P6 STG.E.U16 [R8.64], R26 ;  /* 0x0000001a08006986 */ /* 0x0201e2000c101506 */
[----:B------:R-:W-:Y:S02]  /*6baa0*/  PRMT R10, R26, 0x7632, R10 ;  /* 0x000076321a0a7816 */ /* 0x000fe4000000000a */
[----:B------:R-:W-:Y:S01]  /*6bab0*/  ISETP.LT.AND P6, PT, R23, c[0x0][0x178], !P1 ;  /* 0x00005e0017007a0c */ /* 0x000fe20004fc1270 */
[----:B0-----:R-:W5:Y:S04]  /*6bac0*/  LDL.LU R26, [R1+0x204] ;  /* 0x00020400011a7983 */ /* 0x001f680000300800 */
[----:B--2---:R0:W-:Y:S01]  /*6bad0*/  @P5 STG.E.U16 [R4.64], R7 ;  /* 0x0000000704005986 */ /* 0x0041e2000c101506 */
[----:B------:R-:W-:Y:S01]  /*6bae0*/  ISETP.LT.AND P5, PT, R29, c[0x0][0x178], !P1 ;  /* 0x00005e001d007a0c */ /* 0x000fe20004fa1270 */
[----:B0-----:R-:W-:-:S05]  /*6baf0*/  IMAD.WIDE R4, R6, 0x2, R2 ;  /* 0x0000000206047825 */ /* 0x001fca00078e0202 */
[----:B------:R0:W-:Y:S01]  /*6bb00*/  @P4 STG.E.U16 [R4.64], R10 ;  /* 0x0000000a04004986 */ /* 0x0001e2000c101506 */
[----:B---3--:R-:W-:Y:S02]  /*6bb10*/  ISETP.GE.AND P1, PT, R13, c[0x0][0x17c], PT ;  /* 0x00005f000d007a0c */ /* 0x008fe40003f26270 */
[----:B----4-:R-:W-:Y:S01]  /*6bb20*/  ISETP.GE.AND P4, PT, R12, c[0x0][0x17c], PT ;  /* 0x00005f000c007a0c */ /* 0x010fe20003f86270 */
[----:B0-----:R-:W2:Y:S04]  /*6bb30*/  LDL.LU R10, [R1+0x1d4] ;  /* 0x0001d400010a7983 */ /* 0x001ea80000300800 */
[----:B------:R-:W3:Y:S04]  /*6bb40*/  LDL.LU R13, [R1+0x1e2c] ;  /* 0x001e2c00010d7983 */ /* 0x000ee80000300800 */
[----:B------:R-:W4:Y:S01]  /*6bb50*/  LDL.LU R12, [R1+0x1e28] ;  /* 0x001e2800010c7983 */ /* 0x000f220000300800 */
[----:B------:R-:W-:-:S02]  /*6bb60*/  ISETP.LT.AND P2, PT, R29, c[0x0][0x178], !P2 ;  /* 0x00005e001d007a0c */ /* 0x000fc40005741270 */
[C---:B------:R-:W-:Y:S02]  /*6bb70*/  IADD3 R0, R6.reuse, c[0x0][0x198], RZ ;  /* 0x0000660006007a10 */ /* 0x040fe40007ffe0ff */
[----:B------:R-:W-:Y:S01]  /*6bb80*/  PRMT R11, R7, 0x7632, R11 ;  /* 0x00007632070b7816 */ /* 0x000fe2000000000b */
[----:B------:R-:W-:-:S04]  /*6bb90*/  IMAD.WIDE R6, R6, 0x2, R24 ;  /* 0x0000000206067825 */ /* 0x000fc800078e0218 */
[----:B------:R-:W-:-:S04]  /*6bba0*/  IMAD.WIDE R8, R0, 0x2, R2 ;  /* 0x0000000200087825 */ /* 0x000fc800078e0202 */
[----:B------:R0:W-:Y:S01]  /*6bbb0*/  @P2 STG.E.U16 [R6.64], R11 ;  /* 0x0000000b06002986 */ /* 0x0001e2000c101506 */
[----:B------:R-:W-:Y:S01]  /*6bbc0*/  ISETP.LT.AND P2, PT, R23, c[0x0][0x178], !P0 ;  /* 0x00005e0017007a0c */ /* 0x000fe20004741270 */
[C---:B------:R-:W-:Y:S01]  /*6bbd0*/  IMAD.WIDE R4, R0.reuse, 0x2, R24 ;  /* 0x0000000200047825 */ /* 0x040fe200078e0218 */
[----:B0-----:R-:W-:Y:S02]  /*6bbe0*/  IADD3 R6, R0, c[0x0][0x198], RZ ;  /* 0x0000660000067a10 */ /* 0x001fe40007ffe0ff */
[----:B------:R-:W-:Y:S01]  /*6bbf0*/  PRMT R11, R27, 0x7632, R11 ;  /* 0x000076321b0b7816 */ /* 0x000fe2000000000b */
[----:B--2---:R-:W-:Y:S01]  /*6bc00*/  @P6 STG.E.U16 [R8.64], R10 ;  /* 0x0000000a08006986 */ /* 0x004fe2000c101506 */
[----:B------:R-:W-:-:S03]  /*6bc10*/  PRMT R0, R10, 0x7632, R0 ;  /* 0x000076320a007816 */ /* 0x000fc60000000000 */
[----:B------:R0:W-:Y:S01]  /*6bc20*/  @P5 STG.E.U16 [R4.64], R27 ;  /* 0x0000001b04005986 */ /* 0x0001e2000c101506 */
[----:B------:R-:W-:Y:S02]  /*6bc30*/  ISETP.LT.AND P6, PT, R23, c[0x0][0x178], !P3 ;  /* 0x00005e0017007a0c */ /* 0x000fe40005fc1270 */
[----:B------:R-:W-:Y:S02]  /*6bc40*/  ISETP.LT.AND P5, PT, R29, c[0x0][0x178], !P3 ;  /* 0x00005e001d007a0c */ /* 0x000fe40005fa1270 */
[----:B---3--:R-:W-:Y:S01]  /*6bc50*/  ISETP.GE.AND P3, PT, R13, c[0x0][0x17c], PT ;  /* 0x00005f000d007a0c */ /* 0x008fe20003f66270 */
[----:B0-----:R-:W-:Y:S01]  /*6bc60*/  IMAD.WIDE R4, R6, 0x2, R2 ;  /* 0x0000000206047825 */ /* 0x001fe200078e0202 */
[----:B------:R-:W2:Y:S04]  /*6bc70*/  LDL.LU R27, [R1+0x198] ;  /* 0x00019800011b7983 */ /* 0x000ea80000300800 */
[----:B------:R0:W-:Y:S01]  /*6bc80*/  @P2 STG.E.U16 [R4.64], R0 ;  /* 0x0000000004002986 */ /* 0x0001e2000c101506 */
[----:B----4-:R-:W-:-:S03]  /*6bc90*/  ISETP.GE.AND P2, PT, R12, c[0x0][0x17c], PT ;  /* 0x00005f000c007a0c */ /* 0x010fc60003f46270 */
[----:B------:R-:W3:Y:S04]  /*6bca0*/  LDL.LU R13, [R1+0x1e34] ;  /* 0x001e3400010d7983 */ /* 0x000ee80000300800 */
[----:B------:R-:W4:Y:S01]  /*6bcb0*/  LDL.LU R12, [R1+0x1e30] ;  /* 0x001e3000010c7983 */ /* 0x000f220000300800 */
[----:B------:R-:W-:Y:S02]  /*6bcc0*/  ISETP.LT.AND P0, PT, R29, c[0x0][0x178], !P0 ;  /* 0x00005e001d007a0c */ /* 0x000fe40004701270 */
[C---:B------:R-:W-:Y:S01]  /*6bcd0*/  IADD3 R10, R6.reuse, c[0x0][0x198], RZ ;  /* 0x00006600060a7a10 */ /* 0x040fe20007ffe0ff */
[----:B------:R-:W-:-:S04]  /*6bce0*/  IMAD.WIDE R6, R6, 0x2, R24 ;  /* 0x0000000206067825 */ /* 0x000fc800078e0218 */
[----:B------:R-:W-:-:S06]  /*6bcf0*/  IMAD.WIDE R8, R10, 0x2, R2 ;  /* 0x000000020a087825 */ /* 0x000fcc00078e0202 */
[----:B------:R1:W-:Y:S01]  /*6bd00*/  @P0 STG.E.U16 [R6.64], R11 ;  /* 0x0000000b06000986 */ /* 0x0003e2000c101506 */
[----:B------:R-:W-:Y:S01]  /*6bd10*/  ISETP.LT.AND P0, PT, R23, c[0x0][0x178], !P1 ;  /* 0x00005e0017007a0c */ /* 0x000fe20004f01270 */
[----:B0-----:R-:W-:Y:S01]  /*6bd20*/  IMAD.WIDE R4, R10, 0x2, R24 ;  /* 0x000000020a047825 */ /* 0x001fe200078e0218 */
[----:B------:R-:W-:Y:S01]  /*6bd30*/  ISETP.LT.AND P1, PT, R29, c[0x0][0x178], !P1 ;  /* 0x00005e001d007a0c */ /* 0x000fe20004f21270 */
[----:B-----5:R-:W-:Y:S01]  /*6bd40*/  @P6 STG.E.U16 [R8.64], R26 ;  /* 0x0000001a08006986 */ /* 0x020fe2000c101506 */
[----:B------:R-:W-:-:S03]  /*6bd50*/  PRMT R0, R26, 0x7632, R0 ;  /* 0x000076321a007816 */ /* 0x000fc60000000000 */
[----:B------:R0:W-:Y:S01]  /*6bd60*/  @P5 STG.E.U16 [R4.64], R14 ;  /* 0x0000000e04005986 */ /* 0x0001e2000c101506 */
[----:B-1----:R-:W-:Y:S02]  /*6bd70*/  IADD3 R6, R10, c[0x0][0x198], RZ ;  /* 0x000066000a067a10 */ /* 0x002fe40007ffe0ff */
[----:B------:R-:W-:Y:S02]  /*6bd80*/  PRMT R11, R14, 0x7632, R11 ;  /* 0x000076320e0b7816 */ /* 0x000fe4000000000b */
[C---:B------:R-:W-:Y:S01]  /*6bd90*/  IADD3 R10, R6.reuse, c[0x0][0x198], RZ ;  /* 0x00006600060a7a10 */ /* 0x040fe20007ffe0ff */
[C---:B0-----:R-:W-:Y:S01]  /*6bda0*/  IMAD.WIDE R4, R6.reuse, 0x2, R2 ;  /* 0x0000000206047825 */ /* 0x041fe200078e0202 */
[----:B------:R-:W-:Y:S01]  /*6bdb0*/  ISETP.LT.AND P6, PT, R23, c[0x0][0x178], !P4 ;  /* 0x00005e0017007a0c */ /* 0x000fe200067c1270 */
[----:B------:R-:W5:Y:S02]  /*6bdc0*/  LDL.LU R14, [R1+0x2014] ;  /* 0x00201400010e7983 */ /* 0x000f640000300800 */
[----:B------:R-:W-:Y:S01]  /*6bdd0*/  IMAD.WIDE R6, R6, 0x2, R24 ;  /* 0x0000000206067825 */ /* 0x000fe200078e0218 */
[----:B------:R-:W-:Y:S01]  /*6bde0*/  ISETP.LT.AND P5, PT, R29, c[0x0][0x178], !P4 ;  /* 0x00005e001d007a0c */ /* 0x000fe200067a1270 */
[----:B------:R-:W5:Y:S04]  /*6bdf0*/  LDL.LU R26, [R1+0x1a8] ;  /* 0x0001a800011a7983 */ /* 0x000f680000300800 */
        /* <DEDUP_REMOVED lines=12> */
[----:B--2---:R0:W-:Y:S01]  /*6bec0*/  @P6 STG.E.U16 [R8.64], R27 ;  /* 0x0000001b08006986 */ /* 0x0041e2000c101506 */
[----:B------:R-:W-:-:S02]  /*6bed0*/  PRMT R10, R27, 0x7632, R10 ;  /* 0x000076321b0a7816 */ /* 0x000fc4000000000a */
[----:B------:R-:W-:Y:S02]  /*6bee0*/  IADD3 R0, R6, c[0x0][0x198], RZ ;  /* 0x0000660006007a10 */ /* 0x000fe40007ffe0ff */
[----:B------:R-:W-:Y:S01]  /*6bef0*/  ISETP.LT.AND P6, PT, R23, c[0x0][0x178], !P2 ;  /* 0x00005e0017007a0c */ /* 0x000fe200057c1270 */
[----:B0-----:R-:W2:Y:S04]  /*6bf00*/  LDL.LU R27, [R1+0x1c8] ;  /* 0x0001c800011b7983 */ /* 0x001ea80000300800 */
[----:B---3--:R0:W-:Y:S01]  /*6bf10*/  @P5 STG.E.U16 [R4.64], R7 ;  /* 0x0000000704005986 */ /* 0x0081e2000c101506 */
[----:B------:R-:W-:Y:S02]  /*6bf20*/  PRMT R11, R7, 0x7632, R11 ;  /* 0x00007632070b7816 */ /* 0x000fe4000000000b */
[----:B------:R-:W-:-:S02]  /*6bf30*/  ISETP.LT.AND P5, PT, R29, c[0x0][0x178], !P2 ;  /* 0x00005e001d007a0c */ /* 0x000fc400057a1270 */
[----:B------:R-:W-:Y:S02]  /*6bf40*/  ISETP.GE.AND P2, PT, R13, c[0x0][0x17c], PT ;  /* 0x00005f000d007a0c */ /* 0x000fe40003f46270 */
[----:B------:R-:W3:Y:S01]  /*6bf50*/  LDL.LU R13, [R1+0x1e44] ;  /* 0x001e4400010d7983 */ /* 0x000ee20000300800 */
[----:B0-----:R-:W-:-:S04]  /*6bf60*/  IMAD.WIDE R4, R6, 0x2, R2 ;  /* 0x0000000206047825 */ /* 0x001fc800078e0202 */
[----:B------:R-:W-:Y:S01]  /*6bf70*/  IMAD.WIDE R6, R6, 0x2, R24 ;  /* 0x0000000206067825 */ /* 0x000fe200078e0218 */
[----:B------:R-:W-:Y:S01]  /*6bf80*/  @P1 STG.E.U16 [R4.64], R10 ;  /* 0x0000000a04001986 */ /* 0x000fe2000c101506 */
[----:B----4-:R-:W-:-:S03]  /*6bf90*/  ISETP.GE.AND P1, PT, R12, c[0x0][0x17c], PT ;  /* 0x00005f000c007a0c */ /* 0x010fc60003f26270 */
        /* <DEDUP_REMOVED lines=10> */
[----:B0-----:R-:W5:Y:S01]  /*6c040*/  LDL.LU R26, [R1+0x1b8] ;  /* 0x0001b800011a7983 */ /* 0x001f620000300800 */
[----:B------:R-:W-:-:S03]  /*6c050*/  ISETP.LT.AND P4, PT, R29, c[0x0][0x178], !P4 ;  /* 0x00005e001d007a0c */ /* 0x000fc60006781270 */
[----:B--2---:R0:W-:Y:S01]  /*6c060*/  @P5 STG.E.U16 [R4.64], R7 ;  /* 0x0000000704005986 */ /* 0x0041e2000c101506 */
[----:B------:R-:W-:Y:S02]  /*6c070*/  ISETP.LT.AND P5, PT, R29, c[0x0][0x178], !P0 ;  /* 0x00005e001d007a0c */ /* 0x000fe400047a1270 */
[----:B---3--:R-:W-:Y:S02]  /*6c080*/  ISETP.GE.AND P0, PT, R13, c[0x0][0x17c], PT ;  /* 0x00005f000d007a0c */ /* 0x008fe40003f06270 */
[----:B------:R-:W2:Y:S01]  /*6c090*/  LDL.LU R13, [R1+0x1e4c] ;  /* 0x001e4c00010d7983 */ /* 0x000ea20000300800 */
[----:B0-----:R-:W-:-:S05]  /*6c0a0*/  IMAD.WIDE R4, R6, 0x2, R2 ;  /* 0x0000000206047825 */ /* 0x001fca00078e0202 */
[----:B------:R0:W-:Y:S01]  /*6c0b0*/  @P3 STG.E.U16 [R4.64], R10 ;  /* 0x0000000a04003986 */ /* 0x0001e2000c101506 */
[----:B----4-:R-:W-:-:S03]  /*6c0c0*/  ISETP.GE.AND P3, PT, R12, c[0x0][0x17c], PT ;  /* 0x00005f000c007a0c */ /* 0x010fc60003f66270 */
[----:B------:R-:W3:Y:S01]  /*6c0d0*/  LDL.LU R12, [R1+0x1e48] ;  /* 0x001e4800010c7983 */ /* 0x000ee20000300800 */
[C---:B------:R-:W-:Y:S02]  /*6c0e0*/  IADD3 R0, R6.reuse, c[0x0][0x198], RZ ;  /* 0x0000660006007a10 */ /* 0x040fe40007ffe0ff */
[----:B------:R-:W-:Y:S01]  /*6c0f0*/  PRMT R11, R7, 0x7632, R11 ;  /* 0x00007632070b7816 */ /* 0x000fe2000000000b */
[----:B------:R-:W-:-:S05]  /*6c100*/  IMAD.WIDE R6, R6, 0x2, R24 ;  /* 0x0000000206067825 */ /* 0x000fca00078e0218 */
[----:B------:R1:W-:Y:S01]  /*6c110*/  @P4 STG.E.U16 [R6.64], R11 ;  /* 0x0000000b06004986 */ /* 0x0003e2000c101506 */
[----:B------:R-:W-:Y:S01]  /*6c120*/  ISETP.LT.AND P4, PT, R23, c[0x0][0x178], !P2 ;  /* 0x00005e0017007a0c */ /* 0x000fe20005781270 */
[----:B------:R-:W-:-:S04]  /*6c130*/  IMAD.WIDE R8, R0, 0x2, R2 ;  /* 0x0000000200087825 */ /* 0x000fc800078e0202 */
[C---:B0-----:R-:W-:Y:S01]  /*6c140*/  IMAD.WIDE R4, R0.reuse, 0x2, R24 ;  /* 0x0000000200047825 */ /* 0x041fe200078e0218 */
[----:B------:R0:W-:Y:S01]  /*6c150*/  @P6 STG.E.U16 [R8.64], R27 ;  /* 0x0000001b08006986 */ /* 0x0001e2000c101506 */
[----:B-1----:R-:W-:-:S03]  /*6c160*/  IADD3 R6, R0, c[0x0][0x198], RZ ;  /* 0x0000660000067a10 */ /* 0x002fc60007ffe0ff */
[----:B------:R1:W-:Y:S01]  /*6c170*/  @P5 STG.E.U16 [R4.64], R14 ;  /* 0x0000000e04005986 */ /* 0x0003e2000c101506 */
[----:B------:R-:W-:Y:S02]  /*6c180*/  PRMT R10, R27, 0x7632, R10 ;  /* 0x000076321b0a7816 */ /* 0x000fe4000000000a */
[----:B------:R-:W-:Y:S02]  /*6c190*/  ISETP.LT.AND P6, PT, R23, c[0x0][0x178], !P1 ;  /* 0x00005e0017007a0c */ /* 0x000fe40004fc1270 */
[----:B------:R-:W-:Y:S01]  /*6c1a0*/  ISETP.LT.AND P5, PT, R29, c[0x0][0x178], !P1 ;  /* 0x00005e001d007a0c */ /* 0x000fe20004fa1270 */
[----:B0-----:R-:W4:Y:S01]  /*6c1b0*/  LDL.LU R27, [R1+0x158] ;  /* 0x00015800011b7983 */ /* 0x001f220000300800 */
[----:B-1----:R-:W-:-:S05]  /*6c1c0*/  IMAD.WIDE R4, R6, 0x2, R2 ;  /* 0x0000000206047825 */ /* 0x002fca00078e0202 */
[----:B------:R0:W-:Y:S01]  /*6c1d0*/  @P4 STG.E.U16 [R4.64], R10 ;  /* 0x0000000a04004986 */ /* 0x0001e2000c101506 */
[----:B--2---:R-:W-:-:S03]  /*6c1e0*/  ISETP.GE.AND P1, PT, R13, c[0x0][0x17c], PT ;  /* 0x00005f000d007a0c */ /* 0x004fc60003f26270 */
[----:B------:R-:W2:Y:S01]  /*6c1f0*/  LDL.LU R13, [R1+0x1e54] ;  /* 0x001e5400010d7983 */ /* 0x000ea20000300800 */
[----:B---3--:R-:W-:-:S03]  /*6c200*/  ISETP.GE.AND P4, PT, R12, c[0x0][0x17c], PT ;  /* 0x00005f000c007a0c */ /* 0x008fc60003f86270 */
[----:B------:R-:W3:Y:S01]  /*6c210*/  LDL.LU R12, [R1+0x1e50] ;  /* 0x001e5000010c7983 */ /* 0x000ee20000300800 */
[----:B------:R-:W-:Y:S02]  /*6c220*/  ISETP.LT.AND P2, PT, R29, c[0x0][0x178], !P2 ;  /* 0x00005e001d007a0c */ /* 0x000fe40005741270 */
[C---:B------:R-:W-:Y:S01]  /*6c230*/  IADD3 R0, R6.reuse, c[0x0][0x198], RZ ;  /* 0x0000660006007a10 */ /* 0x040fe20007ffe0ff */
[----:B------:R-:W-:Y:S01]  /*6c240*/  IMAD.WIDE R6, R6, 0x2, R24 ;  /* 0x0000000206067825 */ /* 0x000fe200078e0218 */
[----:B------:R-:W-:-:S03]  /*6c250*/  PRMT R11, R14, 0x7632, R11 ;  /* 0x000076320e0b7816 */ /* 0x000fc6000000000b */
[----:B------:R-:W-:-:S04]  /*6c260*/  IMAD.WIDE R8, R0, 0x2, R2 ;  /* 0x0000000200087825 */ /* 0x000fc800078e0202 */
[----:B0-----:R-:W-:Y:S02]  /*6c270*/  IMAD.WIDE R4, R0, 0x2, R24 ;  /* 0x0000000200047825 */ /* 0x001fe400078e0218 */
[----:B------:R0:W-:Y:S01]  /*6c280*/  @P2 STG.E.U16 [R6.64], R11 ;  /* 0x0000000b06002986 */ /* 0x0001e2000c101506 */
[----:B------:R-:W-:Y:S02]  /*6c290*/  ISETP.LT.AND P2, PT, R23, c[0x0][0x178], !P0 ;  /* 0x00005e0017007a0c */ /* 0x000fe40004741270 */
[----:B-----5:R-:W-:Y:S01]  /*6c2a0*/  PRMT R10, R26, 0x7632, R10 ;  /* 0x000076321a0a7816 */ /* 0x020fe2000000000a */
[----:B------:R1:W-:Y:S04]  /*6c2b0*/  @P6 STG.E.U16 [R8.64], R26 ;  /* 0x0000001a08006986 */ /* 0x0003e8000c101506 */
[----:B------:R5:W-:Y:S01]  /*6c2c0*/  @P5 STG.E.U16 [R4.64], R18 ;  /* 0x0000001204005986 */ /* 0x000be2000c101506 */
[----:B0-----:R-:W-:-:S02]  /*6c2d0*/  IADD3 R6, R0, c[0x0][0x198], RZ ;  /* 0x0000660000067a10 */ /* 0x001fc40007ffe0ff */
[----:B------:R-:W-:Y:S01]  /*6c2e0*/  PRMT R11, R18, 0x7632, R11 ;  /* 0x00007632120b7816 */ /* 0x000fe2000000000b */
[----:B-1----:R-:W4:Y:S04]  /*6c2f0*/  LDL.LU R26, [R1+0x1e8] ;  /* 0x0001e800011a7983 */ /* 0x002f280000300800 */
[----:B-----5:R-:W5:Y:S01]  /*6c300*/  LDL.LU R18, [R1+0x1f8] ;  /* 0x0001f80001127983 */ /* 0x020f620000300800 */
[----:B------:R-:W-:Y:S01]  /*6c310*/  IMAD.WIDE R4, R6, 0x2, R2 ;  /* 0x0000000206047825 */ /* 0x000fe200078e0202 */
[----:B------:R-:W-:Y:S02]  /*6c320*/  ISETP.LT.AND P6, PT, R23, c[0x0][0x178], !P3 ;  /* 0x00005e0017007a0c */ /* 0x000fe40005fc1270 */
[----:B------:R-:W-:Y:S02]  /*6c330*/  ISETP.LT.AND P5, PT, R29, c[0x0][0x178], !P3 ;  /* 0x00005e001d007a0c */ /* 0x000fe40005fa1270 */
[----:B------:R0:W-:Y:S01]  /*6c340*/  @P2 STG.E.U16 [R4.64], R10 ;  /* 0x0000000a04002986 */ /* 0x0001e2000c101506 */
[----:B--2---:R-:W-:-:S03]  /*6c350*/  ISETP.GE.AND P3, PT, R13, c[0x0][0x17c], PT ;  /* 0x00005f000d007a0c */ /* 0x004fc60003f66270 */
[----:B------:R-:W2:Y:S01]  /*6c360*/  LDL.LU R13, [R1+0x1e5c] ;  /* 0x001e5c00010d7983 */ /* 0x000ea20000300800 */
[----:B---3--:R-:W-:-:S03]  /*6c370*/  ISETP.GE.AND P2, PT, R12, c[0x0][0x17c], PT ;  /* 0x00005f000c007a0c */ /* 0x008fc60003f46270 */
[----:B------:R-:W3:Y:S01]  /*6c380*/  LDL.LU R12, [R1+0x1e58] ;  /* 0x001e5800010c7983 */ /* 0x000ee20000300800 */
[----:B------:R-:W-:Y:S02]  /*6c390*/  ISETP.LT.AND P0, PT, R29, c[0x0][0x178], !P0 ;  /* 0x00005e001d007a0c */ /* 0x000fe40004701270 */
[C---:B------:R-:W-:Y:S01]  /*6c3a0*/  IADD3 R0, R6.reuse, c[0x0][0x198], RZ ;  /* 0x0000660006007a10 */ /* 0x040fe20007ffe0ff */
[----:B------:R-:W-:-:S04]  /*6c3b0*/  IMAD.WIDE R6, R6, 0x2, R24 ;  /* 0x0000000206067825 */ /* 0x000fc800078e0218 */
[----:B------:R-:W-:-:S06]  /*6c3c0*/  IMAD.WIDE R8, R0, 0x2, R2 ;  /* 0x0000000200087825 */ /* 0x000fcc00078e0202 */
[----:B------:R1:W-:Y:S01]  /*6c3d0*/  @P0 STG.E.U16 [R6.64], R11 ;  /* 0x0000000b06000986 */ /* 0x0003e2000c101506 */
[----:B------:R-:W-:Y:S01]  /*6c3e0*/  ISETP.LT.AND P0, PT, R23, c[0x0][0x178], !P1 ;  /* 0x00005e0017007a0c */ /* 0x000fe20004f01270 */
[C---:B0-----:R-:W-:Y:S01]  /*6c3f0*/  IMAD.WIDE R4, R0.reuse, 0x2, R24 ;  /* 0x0000000200047825 */ /* 0x041fe200078e0218 */
[----:B------:R-:W-:Y:S02]  /*6c400*/  ISETP.LT.AND P1, PT, R29, c[0x0][0x178], !P1 ;  /* 0x00005e001d007a0c */ /* 0x000fe40004f21270 */
[----:B-1----:R-:W-:Y:S02]  /*6c410*/  IADD3 R6, R0, c[0x0][0x198], RZ ;  /* 0x0000660000067a10 */ /* 0x002fe40007ffe0ff */
[----:B----4-:R-:W-:Y:S01]  /*6c420*/  PRMT R11, R27, 0x7632, R11 ;  /* 0x000076321b0b7816 */ /* 0x010fe2000000000b */
[----:B-----5:R0:W-:Y:S01]  /*6c430*/  @P6 STG.E.U16 [R8.64], R18 ;  /* 0x0000001208006986 */ /* 0x0201e2000c101506 */
[----:B------:R-:W-:-:S03]  /*6c440*/  PRMT R10, R18, 0x7632, R10 ;  /* 0x00007632120a7816 */ /* 0x000fc6000000000a */
[----:B------:R1:W-:Y:S01]  /*6c450*/  @P5 STG.E.U16 [R4.64], R27 ;  /* 0x0000001b04005986 */ /* 0x0003e2000c101506 */
[C---:B------:R-:W-:Y:S02]  /*6c460*/  IADD3 R0, R6.reuse, c[0x0][0x198], RZ ;  /* 0x0000660006007a10 */ /* 0x040fe40007ffe0ff */
[----:B------:R-:W-:Y:S02]  /*6c470*/  ISETP.LT.AND P6, PT, R23, c[0x0][0x178], !P4 ;  /* 0x00005e0017007a0c */ /* 0x000fe400067c1270 */
[----:B------:R-:W-:Y:S01]  /*6c480*/  ISETP.LT.AND P5, PT, R29, c[0x0][0x178], !P4 ;  /* 0x00005e001d007a0c */ /* 0x000fe200067a1270 */
[----:B0-----:R-:W4:Y:S01]  /*6c490*/  LDL.LU R18, [R1+0x1d8] ;  /* 0x0001d80001127983 */ /* 0x001f220000300800 */
[----:B-1----:R-:W-:-:S03]  /*6c4a0*/  IMAD.WIDE R4, R6, 0x2, R2 ;  /* 0x0000000206047825 */ /* 0x002fc600078e0202 */
[----:B------:R-:W5:Y:S01]  /*6c4b0*/  LDL.LU R27, [R1+0x178] ;  /* 0x00017800011b7983 */ /* 0x000f620000300800 */
[----:B------:R-:W-:-:S03]  /*6c4c0*/  IMAD.WIDE R6, R6, 0x2, R24 ;  /* 0x0000000206067825 */ /* 0x000fc600078e0218 */
[----:B------:R-:W-:Y:S04]  /*6c4d0*/  @P0 STG.E.U16 [R4.64], R10 ;  /* 0x0000000a04000986 */ /* 0x000fe8000c101506 */
[----:B------:R0:W-:Y:S01]  /*6c4e0*/  @P1 STG.E.U16 [R6.64], R11 ;  /* 0x0000000b06001986 */ /* 0x0001e2000c101506 */
[----:B--2---:R-:W-:-:S03]  /*6c4f0*/  ISETP.GE.AND P4, PT, R13, c[0x0][0x17c], PT ;  /* 0x00005f000d007a0c */ /* 0x004fc60003f86270 */
[----:B------:R-:W2:Y:S01]  /*6c500*/  LDL.LU R13, [R1+0x1e64] ;  /* 0x001e6400010d7983 */ /* 0x000ea20000300800 */
[----:B---3--:R-:W-:-:S03]  /*6c510*/  ISETP.GE.AND P0, PT, R12, c[0x0][0x17c], PT ;  /* 0x00005f000c007a0c */ /* 0x008fc60003f06270 */
[----:B------:R-:W3:Y:S04]  /*6c520*/  LDL.LU R12, [R1+0x1e60] ;  /* 0x001e6000010c7983 */ /* 0x000ee80000300800 */
[----:B0-----:R-:W2:Y:S01]  /*6c530*/  LDL.LU R7, [R1+0xd8] ;  /* 0x0000d80001077983 */ /* 0x001ea20000300800 */
[----:B------:R-:W-:-:S04]  /*6c540*/  IMAD.WIDE R8, R0, 0x2, R2 ;  /* 0x0000000200087825 */ /* 0x000fc800078e0202 */
[----:B------:R-:W-:Y:S01]  /*6c550*/  IMAD.WIDE R4, R0, 0x2, R24 ;  /* 0x0000000200047825 */ /* 0x000fe200078e0218 */
[----:B------:R0:W-:Y:S01]  /*6c560*/  @P6 STG.E.U16 [R8.64], R26 ;  /* 0x0000001a08006986 */ /* 0x0001e2000c101506 */
[----:B------:R-:W-:Y:S02]  /*6c570*/  ISETP.LT.AND P6, PT, R23, c[0x0][0x178], !P2 ;  /* 0x00005e0017007a0c */ /* 0x000fe400057c1270 */
[----:B------:R-:W-:Y:S02]  /*6c580*/  PRMT R10, R26, 0x7632, R10 ;  /* 0x000076321a0a7816 */ /* 0x000fe4000000000a */
[----:B0-----:R-:W3:Y:S04]  /*6c590*/  LDL.LU R26, [R1+0x208] ;  /* 0x00020800011a7983 */ /* 0x001ee80000300800 */
[----:B--2---:R0:W-:Y:S01]  /*6c5a0*/  @P5 STG.E.U16 [R4.64], R7 ;  /* 0x0000000704005986 */ /* 0x0041e2000c101506 */
[----:B------:R-:W-:-:S02]  /*6c5b0*/  ISETP.LT.AND P5, PT, R29, c[0x0][0x178], !P2 ;  /* 0x00005e001d007a0c */ /* 0x000fc400057a1270 */
[----:B------:R-:W-:Y:S02]  /*6c5c0*/  ISETP.GE.AND P2, PT, R13, c[0x0][0x17c], PT ;  /* 0x00005f000d007a0c */ /* 0x000fe40003f46270 */
[----:B------:R-:W2:Y:S01]  /*6c5d0*/  LDL.LU R13, [R1+0x1e6c] ;  /* 0x001e6c00010d7983 */ /* 0x000ea20000300800 */
[----:B------:R-:W-:Y:S02]  /*6c5e0*/  ISETP.LT.AND P1, PT, R23, c[0x0][0x178], !P3 ;  /* 0x00005e0017007a0c */ /* 0x000fe40005f21270 */
[----:B------:R-:W-:Y:S02]  /*6c5f0*/  IADD3 R6, R0, c[0x0][0x198], RZ ;  /* 0x0000660000067a10 */ /* 0x000fe40007ffe0ff */
[----:B------:R-:W-:Y:S02]  /*6c600*/  ISETP.LT.AND P3, PT, R29, c[0x0][0x178], !P3 ;  /* 0x00005e001d007a0c */ /* 0x000fe40005f61270 */
[C---:B------:R-:W-:Y:S01]  /*6c610*/  IADD3 R0, R6.reuse, c[0x0][0x198], RZ ;  /* 0x0000660006007a10 */ /* 0x040fe20007ffe0ff */
[----:B0-----:R-:W-:Y:S01]  /*6c620*/  IMAD.WIDE R4, R6, 0x2, R2 ;  /* 0x0000000206047825 */ /* 0x001fe200078e0202 */
[----:B------:R-:W-:-:S03]  /*6c630*/  PRMT R11, R7, 0x7632, R11 ;  /* 0x00007632070b7816 */ /* 0x000fc6000000000b */
[----:B------:R-:W-:Y:S02]  /*6c640*/  IMAD.WIDE R6, R6, 0x2, R24 ;  /* 0x0000000206067825 */ /* 0x000fe400078e0218 */
[----:B------:R0:W-:Y:S02]  /*6c650*/  @P1 STG.E.U16 [R4.64], R10 ;  /* 0x0000000a04001986 */ /* 0x0001e4000c101506 */
[----:B------:R-:W-:Y:S01]  /*6c660*/  IMAD.WIDE R8, R0, 0x2, R2 ;  /* 0x0000000200087825 */ /* 0x000fe200078e0202 */
[----:B---3--:R-:W-:Y:S01]  /*6c670*/  ISETP.GE.AND P1, PT, R12, c[0x0][0x17c], PT ;  /* 0x00005f000c007a0c */ /* 0x008fe20003f26270 */
[----:B------:R1:W-:Y:S04]  /*6c680*/  @P3 STG.E.U16 [R6.64], R11 ;  /* 0x0000000b06003986 */ /* 0x0003e8000c101506 */
[----:B----4-:R3:W-:Y:S01]  /*6c690*/  @P6 STG.E.U16 [R8.64], R18 ;  /* 0x0000001208006986 */ /* 0x0107e2000c101506 */
[----:B0-----:R-:W-:-:S03]  /*6c6a0*/  IMAD.WIDE R4, R0, 0x2, R24 ;  /* 0x0000000200047825 */ /* 0x001fc600078e0218 */
[----:B------:R-:W4:Y:S01]  /*6c6b0*/  LDL.LU R12, [R1+0x1e68] ;  /* 0x001e6800010c7983 */ /* 0x000f220000300800 */
[----:B------:R-:W-:Y:S02]  /*6c6c0*/  PRMT R10, R18, 0x7632, R10 ;  /* 0x00007632120a7816 */ /* 0x000fe4000000000a */
[----:B------:R-:W-:Y:S01]  /*6c6d0*/  ISETP.LT.AND P6, PT, R23, c[0x0][0x178], !P0 ;  /* 0x00005e0017007a0c */ /* 0x000fe200047c1270 */
[----:B-----5:R0:W-:Y:S01]  /*6c6e0*/  @P5 STG.E.U16 [R4.64], R27 ;  /* 0x0000001b04005986 */ /* 0x0201e2000c101506 */
[----:B-1----:R-:W-:Y:S02]  /*6c6f0*/  PRMT R11, R27, 0x7632, R11 ;  /* 0x000076321b0b7816 */ /* 0x002fe4000000000b */
[----:B------:R-:W-:Y:S01]  /*6c700*/  ISETP.LT.AND P5, PT, R29, c[0x0][0x178], !P0 ;  /* 0x00005e001d007a0c */ /* 0x000fe200047a1270 */
[----:B---3--:R-:W3:Y:S04]  /*6c710*/  LDL.LU R18, [R1+0x16c] ;  /* 0x00016c0001127983 */ /* 0x008ee80000300800 */
[----:B0-----:R-:W5:Y:S01]  /*6c720*/  LDL.LU R27, [R1+0x1e74] ;  /* 0x001e7400011b7983 */ /* 0x001f620000300800 */
[----:B--2---:R-:W-:-:S03]  /*6c730*/  ISETP.GE.AND P0, PT, R13, c[0x0][0x17c], PT ;  /* 0x00005f000d007a0c */ /* 0x004fc60003f06270 */
[----:B------:R-:W2:Y:S01]  /*6c740*/  LDL.LU R13, [R1+0x1e70] ;  /* 0x001e7000010d7983 */ /* 0x000ea20000300800 */
[----:B------:R-:W-:Y:S02]  /*6c750*/  ISETP.LT.AND P3, PT, R23, c[0x0][0x178], !P4 ;  /* 0x00005e0017007a0c */ /* 0x000fe40006761270 */
[----:B------:R-:W-:Y:S02]  /*6c760*/  ISETP.LT.AND P4, PT, R29, c[0x0][0x178], !P4 ;  /* 0x00005e001d007a0c */ /* 0x000fe40006781270 */
[----:B------:R-:W-:-:S04]  /*6c770*/  IADD3 R6, R0, c[0x0][0x198], RZ ;  /* 0x0000660000067a10 */ /* 0x000fc80007ffe0ff */
[C---:B------:R-:W-:Y:S01]  /*6c780*/  IADD3 R0, R6.reuse, c[0x0][0x198], RZ ;  /* 0x0000660006007a10 */ /* 0x040fe20007ffe0ff */
[----:B------:R-:W-:-:S04]  /*6c790*/  IMAD.WIDE R4, R6, 0x2, R2 ;  /* 0x0000000206047825 */ /* 0x000fc800078e0202 */
[----:B------:R-:W-:Y:S01]  /*6c7a0*/  IMAD.WIDE R6, R6, 0x2, R24 ;  /* 0x0000000206067825 */ /* 0x000fe200078e0218 */
[----:B------:R0:W-:Y:S04]  /*6c7b0*/  @P3 STG.E.U16 [R4.64], R10 ;  /* 0x0000000a04003986 */ /* 0x0001e8000c101506 */
[----:B------:R1:W-:Y:S01]  /*6c7c0*/  @P4 STG.E.U16 [R6.64], R11 ;  /* 0x0000000b06004986 */ /* 0x0003e2000c101506 */
[----:B------:R-:W-:Y:S01]  /*6c7d0*/  ISETP.LT.AND P4, PT, R23, c[0x0][0x178], !P2 ;  /* 0x00005e0017007a0c */ /* 0x000fe20005781270 */
[----:B------:R-:W-:Y:S01]  /*6c7e0*/  IMAD.WIDE R8, R0, 0x2, R2 ;  /* 0x0000000200087825 */ /* 0x000fe200078e0202 */
[----:B------:R-:W-:-:S03]  /*6c7f0*/  ISETP.LT.AND P2, PT, R29, c[0x0][0x178], !P2 ;  /* 0x00005e001d007a0c */ /* 0x000fc60005741270 */
[C---:B0-----:R-:W-:Y:S01]  /*6c800*/  IMAD.WIDE R4, R0.reuse, 0x2, R24 ;  /* 0x0000000200047825 */ /* 0x041fe200078e0218 */
[----:B------:R-:W-:Y:S01]  /*6c810*/  @P6 STG.E.U16 [R8.64], R26 ;  /* 0x0000001a08006986 */ /* 0x000fe2000c101506 */
[----:B-1----:R-:W-:-:S03]  /*6c820*/  IADD3 R6, R0, c[0x0][0x198], RZ ;  /* 0x0000660000067a10 */ /* 0x002fc60007ffe0ff */
[----:B------:R0:W-:Y:S01]  /*6c830*/  @P5 STG.E.U16 [R4.64], R15 ;  /* 0x0000000f04005986 */ /* 0x0001e2000c101506 */
[----:B------:R-:W-:Y:S02]  /*6c840*/  PRMT R10, R26, 0x7632, R10 ;  /* 0x000076321a0a7816 */ /* 0x000fe4000000000a */
[----:B------:R-:W-:Y:S02]  /*6c850*/  IADD3 R0, R6, c[0x0][0x198], RZ ;  /* 0x0000660006007a10 */ /* 0x000fe40007ffe0ff */
[----:B------:R-:W-:Y:S02]  /*6c860*/  PRMT R11, R15, 0x7632, R11 ;  /* 0x000076320f0b7816 */ /* 0x000fe4000000000b */
[----:B----4-:R-:W-:Y:S01]  /*6c870*/  ISETP.GE.AND P3, PT, R12, c[0x0][0x17c], PT ;  /* 0x00005f000c007a0c */ /* 0x010fe20003f66270 */
[----:B0-----:R-:W-:Y:S01]  /*6c880*/  IMAD.WIDE R4, R6, 0x2, R2 ;  /* 0x0000000206047825 */ /* 0x001fe200078e0202 */
[----:B------:R-:W4:Y:S01]  /*6c890*/  LDL.LU R15, [R1+0x2010] ;  /* 0x00201000010f7983 */ /* 0x000f220000300800 */
[----:B------:R-:W-:-:S02]  /*6c8a0*/  ISETP.LT.AND P6, PT, R23, c[0x0][0x178], !P1 ;  /* 0x00005e0017007a0c */ /* 0x000fc40004fc1270 */
[----:B------:R-:W-:Y:S01]  /*6c8b0*/  IMAD.WIDE R6, R6, 0x2, R24 ;  /* 0x0000000206067825 */ /* 0x000fe200078e0218 */
[----:B------:R-:W4:Y:S01]  /*6c8c0*/  LDL.LU R26, [R1+0x1e78] ;  /* 0x001e7800011a7983 */ /* 0x000f220000300800 */
[----:B------:R-:W-:Y:S02]  /*6c8d0*/  ISETP.LT.AND P5, PT, R29, c[0x0][0x178], !P1 ;  /* 0x00005e001d007a0c */ /* 0x000fe40004fa1270 */
[----:B-----5:R-:W-:Y:S01]  /*6c8e0*/  ISETP.GE.AND P1, PT, R27, c[0x0][0x17c], PT ;  /* 0x00005f001b007a0c */ /* 0x020fe20003f26270 */
[----:B------:R-:W5:Y:S04]  /*6c8f0*/  LDL.LU R12, [R1+0x1ac] ;  /* 0x0001ac00010c7983 */ /* 0x000f680000300800 */
[----:B------:R-:W-:Y:S04]  /*6c900*/  @P4 STG.E.U16 [R4.64], R10 ;  /* 0x0000000a04004986 */ /* 0x000fe8000c101506 */
[----:B------:R-:W4:Y:S04]  /*6c910*/  LDL.LU R27, [R1+0x14c] ;  /* 0x00014c00011b7983 */ /* 0x000f280000300800 */
[----:B------:R0:W-:Y:S01]  /*6c920*/  @P2 STG.E.U16 [R6.64], R11 ;  /* 0x0000000b06002986 */ /* 0x0001e2000c101506 */
[----:B--2---:R-:W-:-:S03]  /*6c930*/  ISETP.GE.AND P4, PT, R13, c[0x0][0x17c], PT ;  /* 0x00005f000d007a0c */ /* 0x004fc60003f86270 */
[----:B------:R-:W2:Y:S04]  /*6c940*/  LDL.LU R13, [R1+0x1e7c] ;  /* 0x001e7c00010d7983 */ /* 0x000ea80000300800 */
[----:B0-----:R-:W2:Y:S01]  /*6c950*/  LDL.LU R7, [R1+0x19c] ;  /* 0x00019c0001077983 */ /* 0x001ea20000300800 */
[----:B------:R-:W-:Y:S01]  /*6c960*/  ISETP.LT.AND P2, PT, R23, c[0x0][0x178], !P0 ;  /* 0x00005e0017007a0c */ /* 0x000fe20004741270 */
[C---:B------:R-:W-:Y:S01]  /*6c970*/  IMAD.WIDE R8, R0.reuse, 0x2, R2 ;  /* 0x0000000200087825 */ /* 0x040fe200078e0202 */
[----:B------:R-:W-:-:S03]  /*6c980*/  IADD3 R6, R0, c[0x0][0x198], RZ ;  /* 0x0000660000067a10 */ /* 0x000fc60007ffe0ff */
[----:B------:R-:W-:Y:S01]  /*6c990*/  IMAD.WIDE R4, R0, 0x2, R24 ;  /* 0x0000000200047825 */ /* 0x000fe200078e0218 */
[----:B---3--:R-:W-:Y:S02]  /*6c9a0*/  PRMT R11, R18, 0x7632, R11 ;  /* 0x00007632120b7816 */ /* 0x008fe4000000000b */
[----:B------:R-:W-:Y:S02]  /*6c9b0*/  ISETP.LT.AND P0, PT, R29, c[0x0][0x178], !P0 ;  /* 0x00005e001d007a0c */ /* 0x000fe40004701270 */
[----:B------:R-:W-:Y:S01]  /*6c9c0*/  IADD3 R0, R6, c[0x0][0x198], RZ ;  /* 0x0000660006007a10 */ /* 0x000fe20007ffe0ff */
[----:B--2---:R-:W-:Y:S01]  /*6c9d0*/  @P6 STG.E.U16 [R8.64], R7 ;  /* 0x0000000708006986 */ /* 0x004fe2000c101506 */
[----:B------:R-:W-:-:S03]  /*6c9e0*/  PRMT R10, R7, 0x7632, R10 ;  /* 0x00007632070a7816 */ /* 0x000fc6000000000a */
[----:B------:R0:W-:Y:S01]  /*6c9f0*/  @P5 STG.E.U16 [R4.64], R18 ;  /* 0x0000001204005986 */ /* 0x0001e2000c101506 */
[----:B----4-:R-:W-:-:S03]  /*6ca00*/  ISETP.GE.AND P5, PT, R26, c[0x0][0x17c], PT ;  /* 0x00005f001a007a0c */ /* 0x010fc60003fa6270 */
[----:B------:R-:W2:Y:S01]  /*6ca10*/  LDL.LU R26, [R1+0x1cc] ;  /* 0x0001cc00011a7983 */ /* 0x000ea20000300800 */
[----:B0-----:R-:W-:-:S03]  /*6ca20*/  IMAD.WIDE R4, R6, 0x2, R2 ;  /* 0x0000000206047825 */ /* 0x001fc600078e0202 */
[----:B------:R-:W3:Y:S04]  /*6ca30*/  LDL.LU R18, [R1+0x1e84] ;  /* 0x001e840001127983 */ /* 0x000ee80000300800 */
[----:B------:R0:W-:Y:S01]  /*6ca40*/  @P2 STG.E.U16 [R4.64], R10 ;  /* 0x0000000a04002986 */ /* 0x0001e2000c101506 */
[----:B------:R-:W-:-:S03]  /*6ca50*/  ISETP.GE.AND P2, PT, R13, c[0x0][0x17c], PT ;  /* 0x00005f000d007a0c */ /* 0x000fc60003f46270 */
        /* <DEDUP_REMOVED lines=15> */
[----:B------:R-:W3:Y:S04]  /*6cb50*/  LDL.LU R27, [R1+0x1bc] ;  /* 0x0001bc00011b7983 */ /* 0x000ee80000300800 */
[----:B------:R0:W-:Y:S01]  /*6cb60*/  @P0 STG.E.U16 [R4.64], R10 ;  /* 0x0000000a04000986 */ /* 0x0001e2000c101506 */
        /* <DEDUP_REMOVED lines=10> */
[----:B0-----:R-:W-:Y:S02]  /*6cc10*/  IMAD.WIDE R4, R0, 0x2, R24 ;  /* 0x0000000200047825 */ /* 0x001fe400078e0218 */
[----:B--2---:R-:W-:Y:S01]  /*6cc20*/  @P6 STG.E.U16 [R8.64], R26 ;  /* 0x0000001a08006986 */ /* 0x004fe2000c101506 */
[----:B------:R-:W-:-:S03]  /*6cc30*/  PRMT R10, R26, 0x7632, R10 ;  /* 0x000076321a0a7816 */ /* 0x000fc6000000000a */
[----:B------:R0:W-:Y:S01]  /*6cc40*/  @P4 STG.E.U16 [R4.64], R15 ;  /* 0x0000000f04004986 */ /* 0x0001e2000c101506 */
[----:B-1----:R-:W-:Y:S02]  /*6cc50*/  IADD3 R6, R0, c[0x0][0x198], RZ ;  /* 0x0000660000067a10 */ /* 0x002fe40007ffe0ff */
[----:B-----5:R-:W-:Y:S02]  /*6cc60*/  ISETP.GE.AND P4, PT, R12, c[0x0][0x17c], PT ;  /* 0x00005f000c007a0c */ /* 0x020fe40003f86270 */
[----:B------:R-:W2:Y:S01]  /*6cc70*/  LDL.LU R12, [R1+0x1fc] ;  /* 0x0001fc00010c7983 */ /* 0x000ea20000300800 */
[----:B0-----:R-:W-:-:S03]  /*6cc80*/  IMAD.WIDE R4, R6, 0x2, R2 ;  /* 0x0000000206047825 */ /* 0x001fc600078e0202 */
[----:B------:R-:W5:Y:S01]  /*6cc90*/  LDL.LU R26, [R1+0x1e94] ;  /* 0x001e9400011a7983 */ /* 0x000f620000300800 */
[----:B---3--:R-:W-:-:S03]  /*6cca0*/  ISETP.GE.AND P3, PT, R18, c[0x0][0x17c], PT ;  /* 0x00005f0012007a0c */ /* 0x008fc60003f66270 */
[----:B------:R0:W-:Y:S01]  /*6ccb0*/  @P1 STG.E.U16 [R4.64], R10 ;  /* 0x0000000a04001986 */ /* 0x0001e2000c101506 */
[----:B------:R-:W-:Y:S02]  /*6ccc0*/  PRMT R11, R15, 0x7632, R11 ;  /* 0x000076320f0b7816 */ /* 0x000fe4000000000b */
[----:B----4-:R-:W-:Y:S02]  /*6ccd0*/  ISETP.GE.AND P1, PT, R13, c[0x0][0x17c], PT ;  /* 0x00005f000d007a0c */ /* 0x010fe40003f26270 */
[----:B------:R-:W3:Y:S04]  /*6cce0*/  LDL.LU R13, [R1+0x1e90] ;  /* 0x001e9000010d7983 */ /* 0x000ee80000300800 */
[----:B------:R-:W4:Y:S04]  /*6ccf0*/  LDL.LU R18, [R1+0x15c] ;  /* 0x00015c0001127983 */ /* 0x000f280000300800 */
[----:B------:R-:W4:Y:S01]  /*6cd00*/  LDL.LU R15, [R1+0x1e98] ;  /* 0x001e9800010f7983 */ /* 0x000f220000300800 */
[----:B------:R-:W-:-:S02]  /*6cd10*/  ISETP.LT.AND P5, PT, R29, c[0x0][0x178], !P5 ;  /* 0x00005e001d007a0c */ /* 0x000fc40006fa1270 */
        /* <DEDUP_REMOVED lines=9> */
[----:B------:R0:W-:Y:S01]  /*6cdb0*/  @P6 STG.E.U16 [R8.64], R27 ;  /* 0x0000001b08006986 */ /* 0x0001e2000c101506 */
[----:B------:R-:W-:Y:S02]  /*6cdc0*/  ISETP.LT.AND P6, PT, R23, c[0x0][0x178], !P0 ;  /* 0x00005e0017007a0c */ /* 0x000fe400047c1270 */
[----:B-1----:R-:W-:Y:S01]  /*6cdd0*/  IADD3 R6, R0, c[0x0][0x198], RZ ;  /* 0x0000660000067a10 */ /* 0x002fe20007ffe0ff */
[----:B------:R1:W-:Y:S01]  /*6cde0*/  @P2 STG.E.U16 [R4.64], R19 ;  /* 0x0000001304002986 */ /* 0x0003e2000c101506 */
[----:B------:R-:W-:Y:S02]  /*6cdf0*/  PRMT R10, R27, 0x7632, R10 ;  /* 0x000076321b0a7816 */ /* 0x000fe4000000000a */
[----:B------:R-:W-:Y:S01]  /*6ce00*/  IADD3 R0, R6, c[0x0][0x198], RZ ;  /* 0x0000660006007a10 */ /* 0x000fe20007ffe0ff */
[----:B------:R-:W-:Y:S01]  /*6ce10*/  STL.64 [R1+0x1ff8], R16 ;  /* 0x001ff81001007387 */ /* 0x000fe20000100a00 */
[----:B------:R-:W-:-:S02]  /*6ce20*/  ISETP.LT.AND P2, PT, R29, c[0x0][0x178], !P0 ;  /* 0x00005e001d007a0c */ /* 0x000fc40004741270 */
[----:B------:R-:W-:Y:S01]  /*6ce30*/  PRMT R11, R19, 0x7632, R11 ;  /* 0x00007632130b7816 */ /* 0x000fe2000000000b */
[--C-:B0-----:R-:W-:Y:S01]  /*6ce40*/  IMAD.WIDE R8, R0, 0x2, R2.reuse ;  /* 0x0000000200087825 */ /* 0x101fe200078e0202 */
[----:B-----5:R-:W-:Y:S02]  /*6ce50*/  ISETP.GE.AND P0, PT, R26, c[0x0][0x17c], PT ;  /* 0x00005f001a007a0c */ /* 0x020fe40003f06270 */
[----:B------:R-:W5:Y:S01]  /*6ce60*/  LDL.LU R26, [R1+0x1ec] ;  /* 0x0001ec00011a7983 */ /* 0x000f620000300800 */
[----:B-1----:R-:W-:-:S04]  /*6ce70*/  IMAD.WIDE R4, R6, 0x2, R2 ;  /* 0x0000000206047825 */ /* 0x002fc800078e0202 */
[----:B------:R-:W-:Y:S01]  /*6ce80*/  IMAD.WIDE R6, R6, 0x2, R24 ;  /* 0x0000000206067825 */ /* 0x000fe200078e0218 */
[----:B------:R-:W-:Y:S04]  /*6ce90*/  @P5 STG.E.U16 [R4.64], R10 ;  /* 0x0000000a04005986 */ /* 0x000fe8000c101506 */
[----:B------:R-:W-:Y:S04]  /*6cea0*/  @P3 STG.E.U16 [R6.64], R11 ;  /* 0x0000000b06003986 */ /* 0x000fe8000c101506 */
[----:B--2---:R0:W-:Y:S02]  /*6ceb0*/  @P6 STG.E.U16 [R8.64], R12 ;  /* 0x0000000c08006986 */ /* 0x0041e4000c101506 */
[----:B0-----:R-:W-:-:S02]  /*6cec0*/  PRMT R8, R12, 0x7632, R8 ;  /* 0x000076320c087816 */ /* 0x001fc40000000008 */
[----:B---3--:R-:W-:Y:S02]  /*6ced0*/  ISETP.GE.AND P5, PT, R13, c[0x0][0x17c], PT ;  /* 0x00005f000d007a0c */ /* 0x008fe40003fa6270 */
[----:B------:R-:W2:Y:S04]  /*6cee0*/  LDL.LU R13, [R1+0x1e9c] ;  /* 0x001e9c00010d7983 */ /* 0x000ea80000300800 */
[----:B------:R-:W3:Y:S01]  /*6cef0*/  LDL.LU R27, [R1+0xdc] ;  /* 0x0000dc00011b7983 */ /* 0x000ee20000300800 */
[----:B----4-:R-:W-:-:S03]  /*6cf00*/  ISETP.GE.AND P3, PT, R15, c[0x0][0x17c], PT ;  /* 0x00005f000f007a0c */ /* 0x010fc60003f66270 */
[----:B------:R-:W4:Y:S04]  /*6cf10*/  LDL.LU R15, [R1+0x1ea0] ;  /* 0x001ea000010f7983 */ /* 0x000f280000300800 */
[----:B------:R-:W4:Y:S01]  /*6cf20*/  LDL.LU R12, [R1+0x1ea8] ;  /* 0x001ea800010c7983 */ /* 0x000f220000300800 */
[----:B------:R-:W-:Y:S01]  /*6cf30*/  IMAD.WIDE R4, R0, 0x2, R24 ;  /* 0x0000000200047825 */ /* 0x000fe200078e0218 */
[----:B------:R-:W-:-:S04]  /*6cf40*/  PRMT R9, R18, 0x7632, R9 ;  /* 0x0000763212097816 */ /* 0x000fc80000000009 */
[----:B------:R0:W-:Y:S04]  /*6cf50*/  @P2 STG.E.U16 [R4.64], R18 ;  /* 0x0000001204002986 */ /* 0x0001e8000c101506 */
[----:B0-----:R-:W4:Y:S01]  /*6cf60*/  LDL.LU R18, [R1+0x1dc] ;  /* 0x0001dc0001127983 */ /* 0x001f220000300800 */
[----:B------:R-:W-:Y:S02]  /*6cf70*/  ISETP.LT.AND P6, PT, R23, c[0x0][0x178], !P4 ;  /* 0x00005e0017007a0c */ /* 0x000fe400067c1270 */
[----:B------:R-:W-:Y:S01]  /*6cf80*/  ISETP.LT.AND P4, PT, R29, c[0x0][0x178], !P4 ;  /* 0x00005e001d007a0c */ /* 0x000fe20006781270 */
[----:B------:R-:W4:Y:S01]  /*6cf90*/  LDL.LU R11, [R1+0x1ea4] ;  /* 0x001ea400010b7983 */ /* 0x000f220000300800 */
[----:B------:R-:W-:Y:S02]  /*6cfa0*/  IADD3 R0, R0, c[0x0][0x198], RZ ;  /* 0x0000660000007a10 */ /* 0x000fe40007ffe0ff */
[----:B------:R-:W-:-:S03]  /*6cfb0*/  ISETP.LT.AND P2, PT, R23, c[0x0][0x178], !P1 ;  /* 0x00005e0017007a0c */ /* 0x000fc60004f41270 */
[----:B------:R-:W-:-:S04]  /*6cfc0*/  IMAD.WIDE R4, R0, 0x2, R2 ;  /* 0x0000000200047825 */ /* 0x000fc800078e0202 */
[C---:B------:R-:W-:Y:S01]  /*6cfd0*/  IMAD.WIDE R6, R0.reuse, 0x2, R24 ;  /* 0x0000000200067825 */ /* 0x040fe200078e0218 */
[----:B------:R-:W-:Y:S01]  /*6cfe0*/  IADD3 R0, R0, c[0x0][0x198], RZ ;  /* 0x0000660000007a10 */ /* 0x000fe20007ffe0ff */
[----:B------:R0:W-:Y:S01]  /*6cff0*/  @P6 STG.E.U16 [R4.64], R8 ;  /* 0x0000000804006986 */ /* 0x0001e2000c101506 */
[----:B------:R-:W-:-:S03]  /*6d000*/  ISETP.LT.AND P1, PT, R29, c[0x0][0x178], !P1 ;  /* 0x00005e001d007a0c */ /* 0x000fc60004f21270 */
[----:B------:R1:W-:Y:S01]  /*6d010*/  @P4 STG.E.U16 [R6.64], R9 ;  /* 0x0000000906004986 */ /* 0x0003e2000c101506 */
[----:B------:R-:W-:Y:S01]  /*6d020*/  ISETP.LT.AND P4, PT, R23, c[0x0][0x178], !P0 ;  /* 0x00005e0017007a0c */ /* 0x000fe20004781270 */
[C---:B0-----:R-:W-:Y:S01]  /*6d030*/  IMAD.WIDE R4, R0.reuse, 0x2, R2 ;  /* 0x0000000200047825 */ /* 0x041fe200078e0202 */
[----:B------:R-:W-:-:S03]  /*6d040*/  IADD3 R8, R0, c[0x0][0x198], RZ ;  /* 0x0000660000087a10 */ /* 0x000fc60007ffe0ff */
[----:B-1----:R-:W-:Y:S01]  /*6d050*/  IMAD.WIDE R6, R0, 0x2, R24 ;  /* 0x0000000200067825 */ /* 0x002fe200078e0218 */
[----:B-----5:R0:W-:Y:S01]  /*6d060*/  @P2 STG.E.U16 [R4.64], R26 ;  /* 0x0000001a04002986 */ /* 0x0201e2000c101506 */
[----:B------:R-:W-:Y:S02]  /*6d070*/  PRMT R0, R26, 0x7632, R0 ;  /* 0x000076321a007816 */ /* 0x000fe40000000000 */
[----:B0-----:R-:W-:Y:S01]  /*6d080*/  IMAD.WIDE R4, R8, 0x2, R2 ;  /* 0x0000000208047825 */ /* 0x001fe200078e0202 */
[----:B--2---:R-:W-:Y:S02]  /*6d090*/  ISETP.GE.AND P6, PT, R13, c[0x0][0x17c], PT ;  /* 0x00005f000d007a0c */ /* 0x004fe40003fc6270 */
[----:B------:R-:W2:Y:S04]  /*6d0a0*/  LDL.LU R13, [R1+0x17c] ;  /* 0x00017c00010d7983 */ /* 0x000ea80000300800 */
[----:B---3--:R0:W-:Y:S01]  /*6d0b0*/  @P1 STG.E.U16 [R6.64], R27 ;  /* 0x0000001b06001986 */ /* 0x0081e2000c101506 */
[----:B------:R-:W-:-:S03]  /*6d0c0*/  PRMT R10, R27, 0x7632, R10 ;  /* 0x000076321b0a7816 */ /* 0x000fc6000000000a */
[----:B------:R1:W-:Y:S01]  /*6d0d0*/  @P4 STG.E.U16 [R4.64], R0 ;  /* 0x0000000004004986 */ /* 0x0003e2000c101506 */
[----:B----4-:R-:W-:-:S03]  /*6d0e0*/  ISETP.GE.AND P4, PT, R12, c[0x0][0x17c], PT ;  /* 0x00005f000c007a0c */ /* 0x010fc60003f86270 */
[----:B------:R-:W3:Y:S04]  /*6d0f0*/  LDL.LU R26, [R1+0x20c] ;  /* 0x00020c00011a7983 */ /* 0x000ee80000300800 */
[----:B------:R-:W4:Y:S04]  /*6d100*/  LDL.LU R12, [R1+0x1eac] ;  /* 0x001eac00010c7983 */ /* 0x000f280000300800 */
[----:B0-----:R-:W3:Y:S01]  /*6d110*/  LDL.LU R27, [R1+0x18c] ;  /* 0x00018c00011b7983 */ /* 0x001ee20000300800 */
[----:B------:R-:W-:Y:S02]  /*6d120*/  ISETP.LT.AND P0, PT, R29, c[0x0][0x178], !P0 ;  /* 0x00005e001d007a0c */ /* 0x000fe40004701270 */
[----:B------:R-:W-:-:S02]  /*6d130*/  ISETP.LT.AND P2, PT, R23, c[0x0][0x178], !P5 ;  /* 0x00005e0017007a0c */ /* 0x000fc40006f41270 */
[C---:B------:R-:W-:Y:S01]  /*6d140*/  IADD3 R9, R8.reuse, c[0x0][0x198], RZ ;  /* 0x0000660008097a10 */ /* 0x040fe20007ffe0ff */
[----:B------:R-:W-:-:S04]  /*6d150*/  IMAD.WIDE R6, R8, 0x2, R24 ;  /* 0x0000000208067825 */ /* 0x000fc800078e0218 */
[C---:B-1----:R-:W-:Y:S01]  /*6d160*/  IMAD.WIDE R4, R9.reuse, 0x2, R2 ;  /* 0x0000000209047825 */ /* 0x042fe200078e0202 */
[----:B------:R-:W-:-:S03]  /*6d170*/  IADD3 R0, R9, c[0x0][0x198], RZ ;  /* 0x0000660009007a10 */ /* 0x000fc60007ffe0ff */
[----:B------:R-:W-:Y:S04]  /*6d180*/  @P0 STG.E.U16 [R6.64], R10 ;  /* 0x0000000a06000986 */ /* 0x000fe8000c101506 */
[----:B------:R0:W-:Y:S02]  /*6d190*/  @P2 STG.E.U16 [R4.64], R18 ;  /* 0x0000001204002986 */ /* 0x0001e4000c101506 */
[----:B0-----:R-:W-:Y:S01]  /*6d1a0*/  IMAD.WIDE R4, R9, 0x2, R24 ;  /* 0x0000000209047825 */ /* 0x001fe200078e0218 */
[----:B------:R-:W-:Y:S02]  /*6d1b0*/  PRMT R9, R18, 0x7632, R9 ;  /* 0x0000763212097816 */ /* 0x000fe40000000009 */
[----:B------:R-:W0:Y:S01]  /*6d1c0*/  LDS.128 R16, [R28] ;  /* 0x000000001c107984 */ /* 0x000e220000000c00 */
[----:B------:R-:W-:-:S02]  /*6d1d0*/  ISETP.LT.AND P5, PT, R29, c[0x0][0x178], !P5 ;  /* 0x00005e001d007a0c */ /* 0x000fc40006fa1270 */
[----:B------:R-:W-:Y:S01]  /*6d1e0*/  ISETP.LT.AND P0, PT, R23, c[0x0][0x178], !P3 ;  /* 0x00005e0017007a0c */ /* 0x000fe20005f01270 */
[----:B------:R-:W-:Y:S01]  /*6d1f0*/  IMAD.WIDE R6, R0, 0x2, R2 ;  /* 0x0000000200067825 */ /* 0x000fe200078e0202 */
[----:B0-----:R-:W-:Y:S04]  /*6d200*/  STL [R1+0x24], R17 ;  /* 0x0000241101007387 */ /* 0x001fe80000100800 */
[----:B------:R-:W-:Y:S01]  /*6d210*/  STL.64 [R1+0x28], R18 ;  /* 0x0000281201007387 */ /* 0x000fe20000100a00 */
[----:B------:R-:W-:Y:S01]  /*6d220*/  ISETP.GE.AND P2, PT, R11, c[0x0][0x17c], PT ;  /* 0x00005f000b007a0c */ /* 0x000fe20003f46270 */
[----:B------:R-:W-:Y:S01]  /*6d230*/  IMAD.MOV.U32 R11, RZ, RZ, R16 ;  /* 0x000000ffff0b7224 */ /* 0x000fe200078e0010 */
[----:B------:R-:W-:Y:S02]  /*6d240*/  ISETP.GE.AND P1, PT, R15, c[0x0][0x17c], PT ;  /* 0x00005f000f007a0c */ /* 0x000fe40003f26270 */
[----:B--2---:R-:W-:Y:S01]  /*6d250*/  PRMT R8, R13, 0x7632, R8 ;  /* 0x000076320d087816 */ /* 0x004fe20000000008 */
[----:B------:R0:W-:Y:S02]  /*6d260*/  @P5 STG.E.U16 [R4.64], R13 ;  /* 0x0000000d04005986 */ /* 0x0001e4000c101506 */
[----:B0-----:R-:W-:Y:S01]  /*6d270*/  LOP3.LUT R13, R28, 0x20, RZ, 0x3c, !PT ;  /* 0x000000201c0d7812 */ /* 0x001fe200078e3cff */
[----:B------:R-:W-:Y:S01]  /*6d280*/  IMAD.WIDE R4, R0, 0x2, R24 ;  /* 0x0000000200047825 */ /* 0x000fe200078e0218 */
[----:B---3--:R-:W-:Y:S04]  /*6d290*/  STL.64 [R1+0x2008], R26 ;  /* 0x0020081a01007387 */ /* 0x008fe80000100a00 */
[----:B------:R-:W-:Y:S04]  /*6d2a0*/  STL.64 [R1+0x2000], R24 ;  /* 0x0020001801007387 */ /* 0x000fe80000100a00 */
[----:B------:R-:W0:Y:S04]  /*6d2b0*/  LDS.128 R24, [R13] ;  /* 0x000000000d187984 */ /* 0x000e280000000c00 */
[----:B------:R-:W-:Y:S01]  /*6d2c0*/  @P0 STG.E.U16 [R6.64], R9 ;  /* 0x0000000906000986 */ /* 0x000fe2000c101506 */
[----:B----4-:R-:W-:-:S03]  /*6d2d0*/  ISETP.GE.AND P0, PT, R12, c[0x0][0x17c], PT ;  /* 0x00005f000c007a0c */ /* 0x010fc60003f06270 */
[----:B------:R-:W2:Y:S04]  /*6d2e0*/  LDL.LU R16, [R1+0x1eb0] ;  /* 0x001eb00001107983 */ /* 0x000ea80000300800 */
[----:B------:R-:W3:Y:S04]  /*6d2f0*/  LDL.LU R12, [R1+0x210] ;  /* 0x00021000010c7983 */ /* 0x000ee80000300800 */
[----:B0-----:R-:W-:Y:S01]  /*6d300*/  STL [R1+0x34], R25 ;  /* 0x0000341901007387 */ /* 0x001fe20000100800 */
[----:B------:R-:W-:-:S03]  /*6d310*/  IMAD.MOV.U32 R15, RZ, RZ, R24 ;  /* 0x000000ffff0f7224 */ /* 0x000fc600078e0018 */
[----:B------:R0:W-:Y:S04]  /*6d320*/  STL.64 [R1+0x38], R26 ;  /* 0x0000381a01007387 */ /* 0x0001e80000100a00 */
[----:B0-----:R-:W4:Y:S04]  /*6d330*/  LDL.LU.64 R26, [R1+0x2008] ;  /* 0x00200800011a7983 */ /* 0x001f280000300a00 */
[----:B------:R-:W5:Y:S01]  /*6d340*/  LDL.LU.64 R24, [R1+0x2000] ;  /* 0x0020000001187983 */ /* 0x000f620000300a00 */
[----:B------:R-:W-:Y:S02]  /*6d350*/  ISETP.LT.AND P3, PT, R29, c[0x0][0x178], !P3 ;  /* 0x00005e001d007a0c */ /* 0x000fe40005f61270 */
[----:B------:R-:W-:Y:S01]  /*6d360*/  ISETP.LT.AND P5, PT, R23, c[0x0][0x178], !P6 ;  /* 0x00005e0017007a0c */ /* 0x000fe200077a1270 */
[----:B------:R-:W2:Y:S01]  /*6d370*/  LDL.LU R13, [R1+0x1eb4] ;  /* 0x001eb400010d7983 */ /* 0x000ea20000300800 */
[----:B------:R-:W-:-:S02]  /*6d380*/  IADD3 R0, R0, c[0x0][0x198], RZ ;  /* 0x0000660000007a10 */ /* 0x000fc40007ffe0ff */
[----:B------:R-:W-:-:S03]  /*6d390*/  ISETP.LT.AND P6, PT, R29, c[0x0][0x178], !P6 ;  /* 0x00005e001d007a0c */ /* 0x000fc600077c1270 */
[----:B------:R-:W-:-:S04]  /*6d3a0*/  IMAD.WIDE R6, R0, 0x2, R2 ;  /* 0x0000000200067825 */ /* 0x000fc800078e0202 */
[----:B------:R4:W-:Y:S01]  /*6d3b0*/  @P3 STG.E.U16 [R4.64], R8 ;  /* 0x0000000804003986 */ /* 0x0009e2000c101506 */
[----:B------:R-:W-:Y:S02]  /*6d3c0*/  ISETP.LT.AND P3, PT, R23, c[0x0][0x178], !P1 ;  /* 0x00005e0017007a0c */ /* 0x000fe40004f61270 */
[----:B------:R-:W-:Y:S02]  /*6d3d0*/  ISETP.LT.AND P1, PT, R29, c[0x0][0x178], !P1 ;  /* 0x00005e001d007a0c */ /* 0x000fe40004f21270 */
[----:B------:R-:W-:Y:S02]  /*6d3e0*/  IADD3 R10, R0, c[0x0][0x198], RZ ;  /* 0x00006600000a7a10 */ /* 0x000fe40007ffe0ff */
[----:B----4-:R-:W-:Y:S01]  /*6d3f0*/  PRMT R5, R26, 0x7632, R5 ;  /* 0x000076321a057816 */ /* 0x010fe20000000005 */
[----:B------:R0:W-:Y:S01]  /*6d400*/  @P5 STG.E.U16 [R6.64], R26 ;  /* 0x0000001a06005986 */ /* 0x0001e2000c101506 */
[----:B-----5:R-:W-:-:S05]  /*6d410*/  IMAD.WIDE R8, R0, 0x2, R24 ;  /* 0x0000000200087825 */ /* 0x020fca00078e0218 */
[----:B------:R1:W-:Y:S01]  /*6d420*/  @P6 STG.E.U16 [R8.64], R27 ;  /* 0x0000001b08006986 */ /* 0x0003e2000c101506 */
[----:B0-----:R-:W-:Y:S02]  /*6d430*/  LOP3.LUT R26, R28, 0x40, RZ, 0x3c, !PT ;  /* 0x000000401c1a7812 */ /* 0x001fe400078e3cff */
[----:B--2---:R-:W-:-:S03]  /*6d440*/  ISETP.GE.AND P6, PT, R16, c[0x0][0x17c], PT ;  /* 0x00005f0010007a0c */ /* 0x004fc60003fc6270 */
[----:B------:R-:W0:Y:S01]  /*6d450*/  LDS.128 R16, [R26] ;  /* 0x000000001a107984 */ /* 0x000e220000000c00 */
[----:B------:R-:W-:Y:S01]  /*6d460*/  ISETP.LT.AND P5, PT, R23, c[0x0][0x178], !P4 ;  /* 0x00005e0017007a0c */ /* 0x000fe200067a1270 */
[C---:B------:R-:W-:Y:S01]  /*6d470*/  IMAD.WIDE R6, R10.reuse, 0x2, R2 ;  /* 0x000000020a067825 */ /* 0x040fe200078e0202 */
[----:B------:R-:W-:Y:S02]  /*6d480*/  PRMT R4, R27, 0x7632, R4 ;  /* 0x000076321b047816 */ /* 0x000fe40000000004 */
[C---:B------:R-:W-:Y:S01]  /*6d490*/  IADD3 R0, R10.reuse, c[0x0][0x198], RZ ;  /* 0x000066000a007a10 */ /* 0x040fe20007ffe0ff */
[----:B-1----:R-:W-:Y:S01]  /*6d4a0*/  IMAD.WIDE R8, R10, 0x2, R24 ;  /* 0x000000020a087825 */ /* 0x002fe200078e0218 */
[----:B------:R1:W-:Y:S01]  /*6d4b0*/  @P3 STG.E.U16 [R6.64], R5 ;  /* 0x0000000506003986 */ /* 0x0003e2000c101506 */
[----:B------:R-:W-:Y:S02]  /*6d4c0*/  ISETP.LT.AND P4, PT, R29, c[0x0][0x178], !P4 ;  /* 0x00005e001d007a0c */ /* 0x000fe40006781270 */
[----:B------:R-:W-:Y:S01]  /*6d4d0*/  ISETP.LT.AND P3, PT, R23, c[0x0][0x178], !P2 ;  /* 0x00005e0017007a0c */ /* 0x000fe20005761270 */
[----:B------:R2:W-:Y:S04]  /*6d4e0*/  @P1 STG.E.U16 [R8.64], R4 ;  /* 0x0000000408001986 */ /* 0x0005e8000c101506 */
[----:B------:R-:W4:Y:S01]  /*6d4f0*/  LDL.LU R10, [R1+0x1eb8] ;  /* 0x001eb800010a7983 */ /* 0x000f220000300800 */
[----:B-1----:R-:W-:-:S03]  /*6d500*/  IMAD.WIDE R6, R0, 0x2, R2 ;  /* 0x0000000200067825 */ /* 0x002fc600078e0202 */
[----:B------:R-:W5:Y:S01]  /*6d510*/  LDL.LU R27, [R1+0x220] ;  /* 0x00022000011b7983 */ /* 0x000f620000300800 */
[----:B--2---:R-:W-:-:S03]  /*6d520*/  IADD3 R4, R0, c[0x0][0x198], RZ ;  /* 0x0000660000047a10 */ /* 0x004fc60007ffe0ff */
[----:B---3--:R1:W-:Y:S01]  /*6d530*/  @P5 STG.E.U16 [R6.64], R12 ;  /* 0x0000000c06005986 */ /* 0x0083e2000c101506 */
[----:B------:R-:W-:Y:S01]  /*6d540*/  IMAD.WIDE R8, R0, 0x2, R24 ;  /* 0x0000000200087825 */ /* 0x000fe200078e0218 */
[----:B------:R-:W-:Y:S02]  /*6d550*/  PRMT R5, R12, 0x7632, R5 ;  /* 0x000076320c057816 */ /* 0x000fe40000000005 */
[----:B------:R-:W-:Y:S02]  /*6d560*/  ISETP.LT.AND P5, PT, R23, c[0x0][0x178], !P0 ;  /* 0x00005e0017007a0c */ /* 0x000fe400047a1270 */
[C---:B------:R-:W-:Y:S01]  /*6d570*/  ISETP.LT.AND P2, PT, R29.reuse, c[0x0][0x178], !P2 ;  /* 0x00005e001d007a0c */ /* 0x040fe20005741270 */
[----:B------:R-:W-:Y:S01]  /*6d580*/  @P4 STG.E.U16 [R8.64], R11 ;  /* 0x0000000b08004986 */ /* 0x000fe2000c101506 */
[----:B------:R-:W-:Y:S01]  /*6d590*/  ISETP.LT.AND P0, PT, R29, c[0x0][0x178], !P0 ;  /* 0x00005e001d007a0c */ /* 0x000fe20004701270 */
[----:B-1----:R-:W-:Y:S02]  /*6d5a0*/  IMAD.WIDE R6, R4, 0x2, R2 ;  /* 0x0000000204067825 */ /* 0x002fe400078e0202 */
[----:B0-----:R-:W-:Y:S04]  /*6d5b0*/  STL [R1+0x14], R17 ;  /* 0x0000141101007387 */ /* 0x001fe80000100800 */
[----:B------:R0:W-:Y:S04]  /*6d5c0*/  STL.64 [R1+0x18], R18 ;  /* 0x0000181201007387 */ /* 0x0001e80000100a00 */
[----:B------:R1:W-:Y:S01]  /*6d5d0*/  @P3 STG.E.U16 [R6.64], R5 ;  /* 0x0000000506003986 */ /* 0x0003e2000c101506 */
[----:B0-----:R-:W-:-:S03]  /*6d5e0*/  IMAD.MOV.U32 R18, RZ, RZ, R16 ;  /* 0x000000ffff127224 */ /* 0x001fc600078e0010 */
[----:B------:R-:W2:Y:S04]  /*6d5f0*/  LDL.LU.64 R16, [R1+0x1ff8] ;  /* 0x001ff80001107983 */ /* 0x000ea80000300a00 */
[----:B------:R-:W3:Y:S04]  /*6d600*/  LDL.LU R29, [R1+0x230] ;  /* 0x00023000011d7983 */ /* 0x000ee80000300800 */
[----:B-1----:R-:W2:Y:S01]  /*6d610*/  LDL.LU R6, [R1+0x1ebc] ;  /* 0x001ebc0001067983 */ /* 0x002ea20000300800 */
[----:B------:R-:W-:Y:S01]  /*6d620*/  LOP3.LUT R7, R28, 0x60, RZ, 0x3c, !PT ;  /* 0x000000601c077812 */ /* 0x000fe200078e3cff */
[C---:B------:R-:W-:Y:S01]  /*6d630*/  IMAD.WIDE R8, R4.reuse, 0x2, R24 ;  /* 0x0000000204087825 */ /* 0x040fe200078e0218 */
[----:B------:R-:W-:Y:S01]  /*6d640*/  IADD3 R0, R4, c[0x0][0x198], RZ ;  /* 0x0000660004007a10 */ /* 0x000fe20007ffe0ff */
[----:B------:R-:W3:Y:S01]  /*6d650*/  LDL.LU R19, [R1+0x1ec0] ;  /* 0x001ec00001137983 */ /* 0x000ee20000300800 */
[----:B--2---:R-:W-:-:S03]  /*6d660*/  ISETP.GE.AND P3, PT, R6, c[0x0][0x17c], PT ;  /* 0x00005f0006007a0c */ /* 0x004fc60003f66270 */
[----:B------:R-:W0:Y:S04]  /*6d670*/  LDS.128 R4, [R7] ;  /* 0x0000000007047984 */ /* 0x000e280000000c00 */
[----:B0-----:R0:W-:Y:S04]  /*6d680*/  STL [R1+0x1ff0], R5 ;  /* 0x001ff00501007387 */ /* 0x0011e80000100800 */
[----:B0-----:R-:W2:Y:S04]  /*6d690*/  LDL R5, [R1+0xf7c] ;  /* 0x000f7c0001057983 */ /* 0x001ea80000100800 */
[----:B------:R-:W-:Y:S04]  /*6d6a0*/  STL [R1+0x1fac], R6 ;  /* 0x001fac0601007387 */ /* 0x000fe80000100800 */
[----:B------:R0:W-:Y:S04]  /*6d6b0*/  STL [R1+0x1fa8], R7 ;  /* 0x001fa80701007387 */ /* 0x0001e80000100800 */
[----:B0-----:R-:W2:Y:S01]  /*6d6c0*/  LDL.LU R7, [R1+0x1ec4] ;  /* 0x001ec40001077983 */ /* 0x001ea20000300800 */
[----:B------:R-:W-:-:S02]  /*6d6d0*/  PRMT R14, R11, 0x7632, R14 ;  /* 0x000076320b0e7816 */ /* 0x000fc4000000000e */
[----:B----4-:R-:W-:Y:S01]  /*6d6e0*/  ISETP.GE.AND P4, PT, R10, c[0x0][0x17c], PT ;  /* 0x00005f000a007a0c */ /* 0x010fe20003f86270 */
[----:B------:R-:W-:Y:S02]  /*6d6f0*/  IMAD.WIDE R10, R0, 0x2, R2 ;  /* 0x00000002000a7825 */ /* 0x000fe400078e0202 */
[----:B------:R-:W-:Y:S01]  /*6d700*/  @P2 STG.E.U16 [R8.64], R14 ;  /* 0x0000000e08002986 */ /* 0x000fe2000c101506 */
[----:B------:R-:W-:-:S03]  /*6d710*/  ISETP.LT.AND P2, PT, R23, c[0x0][0x178], !P6 ;  /* 0x00005e0017007a0c */ /* 0x000fc60007741270 */
[----:B-----5:R0:W-:Y:S01]  /*6d720*/  @P5 STG.E.U16 [R10.64], R27 ;  /* 0x0000001b0a005986 */ /* 0x0201e2000c101506 */
[----:B------:R-:W-:Y:S01]  /*6d730*/  ISETP.GE.AND P1, PT, R13, c[0x0][0x17c], PT ;  /* 0x00005f000d007a0c */ /* 0x000fe20003f26270 */
[C---:B------:R-:W-:Y:S01]  /*6d740*/  IMAD.WIDE R12, R0.reuse, 0x2, R24 ;  /* 0x00000002000c7825 */ /* 0x040fe200078e0218 */
[----:B------:R-:W-:Y:S02]  /*6d750*/  PRMT R16, R27, 0x7632, R16 ;  /* 0x000076321b107816 */ /* 0x000fe40000000010 */
[----:B------:R-:W-:Y:S02]  /*6d760*/  PRMT R17, R15, 0x7632, R17 ;  /* 0x000076320f117816 */ /* 0x000fe40000000011 */
[----:B0-----:R-:W-:-:S04]  /*6d770*/  IADD3 R10, R0, c[0x0][0x198], RZ ;  /* 0x00006600000a7a10 */ /* 0x001fc80007ffe0ff */
[C---:B------:R-:W-:Y:S01]  /*6d780*/  IADD3 R0, R10.reuse, c[0x0][0x198], RZ ;  /* 0x000066000a007a10 */ /* 0x040fe20007ffe0ff */
[C---:B------:R-:W-:Y:S01]  /*6d790*/  IMAD.WIDE R8, R10.reuse, 0x2, R2 ;  /* 0x000000020a087825 */ /* 0x040fe200078e0202 */
[----:B------:R-:W-:Y:S03]  /*6d7a0*/  @P0 STG.E.U16 [R12.64], R15 ;  /* 0x0000000f0c000986 */ /* 0x000fe6000c101506 */
[----:B------:R-:W-:Y:S01]  /*6d7b0*/  IMAD.WIDE R10, R10, 0x2, R24 ;  /* 0x000000020a0a7825 */ /* 0x000fe200078e0218 */
[----:B------:R-:W-:Y:S01]  /*6d7c0*/  @P2 STG.E.U16 [R8.64], R16 ;  /* 0x0000001008002986 */ /* 0x000fe2000c101506 */
[----:B---3--:R-:W-:-:S03]  /*6d7d0*/  ISETP.GE.AND P0, PT, R19, c[0x0][0x17c], PT ;  /* 0x00005f0013007a0c */ /* 0x008fc60003f06270 */
[----:B------:R-:W3:Y:S04]  /*6d7e0*/  LDL.LU R19, [R1+0x1ec8] ;  /* 0x001ec80001137983 */ /* 0x000ee80000300800 */
[----:B------:R-:W4:Y:S01]  /*6d7f0*/  LDL.LU R27, [R1+0x250] ;  /* 0x00025000011b7983 */ /* 0x000f220000300800 */
[----:B--2---:R-:W-:-:S13]  /*6d800*/  ISETP.LT.AND P6, PT, R5, c[0x0][0x178], !P6 ;  /* 0x00005e0005007a0c */ /* 0x004fda00077c1270 */
[----:B------:R-:W-:Y:S04]  /*6d810*/  @P6 STG.E.U16 [R10.64], R17 ;  /* 0x000000110a006986 */ /* 0x000fe8000c101506 */
[----:B------:R-:W0:Y:S01]  /*6d820*/  LDS.128 R8, [R28+0x400] ;  /* 0x000400001c087984 */ /* 0x000e220000000c00 */
[----:B------:R-:W-:-:S03]  /*6d830*/  ISETP.GE.AND P2, PT, R7, c[0x0][0x17c], PT ;  /* 0x00005f0007007a0c */ /* 0x000fc60003f46270 */
[----:B------:R-:W2:Y:S04]  /*6d840*/  LDL.LU R7, [R1+0x1ecc] ;  /* 0x001ecc0001077983 */ /* 0x000ea80000300800 */
[----:B0-----:R0:W-:Y:S04]  /*6d850*/  STL [R1+0x1fb0], R11 ;  /* 0x001fb00b01007387 */ /* 0x0011e80000100800 */
[----:B0-----:R-:W5:Y:S01]  /*6d860*/  LDL R11, [R1+0xf78] ;  /* 0x000f7800010b7983 */ /* 0x001f620000100800 */
[----:B------:R-:W-:Y:S02]  /*6d870*/  ISETP.LT.AND P5, PT, R23, c[0x0][0x178], !P1 ;  /* 0x00005e0017007a0c */ /* 0x000fe40004fa1270 */
[----:B------:R-:W-:Y:S01]  /*6d880*/  ISETP.LT.AND P1, PT, R5, c[0x0][0x178], !P1 ;  /* 0x00005e0005007a0c */ /* 0x000fe20004f21270 */
[----:B------:R-:W0:Y:S01]  /*6d890*/  S2R R28, SR_TID.X ;  /* 0x00000000001c7919 */ /* 0x000e220000002100 */
[----:B------:R-:W-:-:S04]  /*6d8a0*/  IMAD.WIDE R12, R0, 0x2, R2 ;  /* 0x00000002000c7825 */ /* 0x000fc800078e0202 */
[----:B------:R-:W-:-:S05]  /*6d8b0*/  IMAD.WIDE R14, R0, 0x2, R24 ;  /* 0x00000002000e7825 */ /* 0x000fca00078e0218 */
[----:B------:R-:W-:Y:S01]  /*6d8c0*/  @P5 STG.E.U16 [R12.64], R29 ;  /* 0x0000001d0c005986 */ /* 0x000fe2000c101506 */
[----:B------:R-:W-:-:S03]  /*6d8d0*/  ISETP.LT.AND P5, PT, R23, c[0x0][0x178], !P4 ;  /* 0x00005e0017007a0c */ /* 0x000fc600067a1270 */
[----:B------:R1:W-:Y:S01]  /*6d8e0*/  @P1 STG.E.U16 [R14.64], R18 ;  /* 0x000000120e001986 */ /* 0x0003e2000c101506 */
[----:B------:R-:W-:Y:S02]  /*6d8f0*/  PRMT R20, R29, 0x7632, R20 ;  /* 0x000076321d147816 */ /* 0x000fe40000000014 */
[----:B-1----:R-:W-:Y:S01]  /*6d900*/  IADD3 R14, R0, c[0x0][0x198], RZ ;  /* 0x00006600000e7a10 */ /* 0x002fe20007ffe0ff */
[----:B------:R-:W4:Y:S04]  /*6d910*/  LDL.LU R29, [R1+0x270] ;  /* 0x00027000011d7983 */ /* 0x000f280000300800 */
[----:B------:R-:W-:Y:S01]  /*6d920*/  IMAD.WIDE R12, R14, 0x2, R2 ;  /* 0x000000020e0c7825 */ /* 0x000fe200078e0202 */
[----:B------:R-:W-:Y:S01]  /*6d930*/  ISETP.LT.AND P4, PT, R5, c[0x0][0x178], !P4 ;  /* 0x00005e0005007a0c */ /* 0x000fe20006781270 */
[----:B------:R-:W4:Y:S04]  /*6d940*/  LDL.LU R23, [R1+0x1ed4] ;  /* 0x001ed40001177983 */ /* 0x000f280000300800 */
[----:B------:R0:W-:Y:S02]  /*6d950*/  @P5 STG.E.U16 [R12.64], R20 ;  /* 0x000000140c005986 */ /* 0x0001e4000c101506 */
[C---:B0-----:R-:W-:Y:S01]  /*6d960*/  LOP3.LUT R13, R28.reuse, 0x3f, RZ, 0xc0, !PT ;  /* 0x0000003f1c0d7812 */ /* 0x041fe200078ec0ff */
[----:B------:R-:W-:-:S05]  /*6d970*/  IMAD.SHL.U32 R28, R28, 0x400, RZ ;  /* 0x000004001c1c7824 */ /* 0x000fca00078e00ff */
[----:B------:R-:W-:Y:S02]  /*6d980*/  LOP3.LUT R28, R28, 0x1800, RZ, 0xc0, !PT ;  /* 0x000018001c1c7812 */ /* 0x000fe400078ec0ff */
[----:B------:R-:W-:-:S03]  /*6d990*/  IADD3 R0, R14, c[0x0][0x198], RZ ;  /* 0x000066000e007a10 */ /* 0x000fc60007ffe0ff */
[----:B------:R-:W-:Y:S01]  /*6d9a0*/  IMAD R28, R13, 0x10, R28 ;  /* 0x000000100d1c7824 */ /* 0x000fe200078e021c */
[----:B------:R-:W-:Y:S01]  /*6d9b0*/  PRMT R21, R18, 0x7632, R21 ;  /* 0x0000763212157816 */ /* 0x000fe20000000015 */
[----:B------:R-:W-:-:S03]  /*6d9c0*/  IMAD.WIDE R14, R14, 0x2, R24 ;  /* 0x000000020e0e7825 */ /* 0x000fc600078e0218 */
[----:B------:R-:W-:Y:S02]  /*6d9d0*/  LOP3.LUT R28, R28, 0x20, RZ, 0x3c, !PT ;  /* 0x000000201c1c7812 */ /* 0x000fe400078e3cff */
[----:B------:R-:W-:Y:S04]  /*6d9e0*/  @P4 STG.E.U16 [R14.64], R21 ;  /* 0x000000150e004986 */ /* 0x000fe8000c101506 */
[----:B------:R-:W0:Y:S01]  /*6d9f0*/  LDS.128 R12, [R28+0x400] ;  /* 0x000400001c0c7984 */ /* 0x000e220000000c00 */
[----:B---3--:R-:W-:Y:S01]  /*6da00*/  ISETP.GE.AND P1, PT, R19, c[0x0][0x17c], PT ;  /* 0x00005f0013007a0c */ /* 0x008fe20003f26270 */
[----:B------:R-:W-:-:S04]  /*6da10*/  IMAD.WIDE R16, R0, 0x2, R2 ;  /* 0x0000000200107825 */ /* 0x000fc800078e0202 */
[----:B------:R-:W-:Y:S01]  /*6da20*/  IMAD.WIDE R18, R0, 0x2, R24 ;  /* 0x0000000200127825 */ /* 0x000fe200078e0218 */
[----:B--2---:R-:W-:Y:S02]  /*6da30*/  ISETP.GE.AND P5, PT, R7, c[0x0][0x17c], PT ;  /* 0x00005f0007007a0c */ /* 0x004fe40003fa6270 */
[----:B------:R-:W2:Y:S04]  /*6da40*/  LDL.LU R7, [R1+0x1ed0] ;  /* 0x001ed00001077983 */ /* 0x000ea80000300800 */
[----:B0-----:R-:W-:Y:S01]  /*6da50*/  STL.64 [R1+0x1fb8], R14 ;  /* 0x001fb80e01007387 */ /* 0x001fe20000100a00 */
[----:B-----5:R-:W-:Y:S02]  /*6da60*/  ISETP.LT.AND P6, PT, R11, c[0x0][0x178], !P3 ;  /* 0x00005e000b007a0c */ /* 0x020fe40005fc1270 */
[----:B------:R-:W-:-:S11]  /*6da70*/  ISETP.LT.AND P3, PT, R5, c[0x0][0x178], !P3 ;  /* 0x00005e0005007a0c */ /* 0x000fd60005f61270 */
[----:B----4-:R-:W-:Y:S04]  /*6da80*/  @P6 STG.E.U16 [R16.64], R27 ;  /* 0x0000001b10006986 */ /* 0x010fe8000c101506 */
[----:B------:R0:W-:Y:S02]  /*6da90*/  @P3 STG.E.U16 [R18.64], R4 ;  /* 0x0000000412003986 */ /* 0x0001e4000c101506 */
[----:B0-----:R-:W-:Y:S02]  /*6daa0*/  PRMT R4, R27, 0x7632, R4 ;  /* 0x000076321b047816 */ /* 0x001fe40000000004 */
[----:B------:R-:W3:Y:S04]  /*6dab0*/  LDL.LU R27, [R1+0x280] ;  /* 0x00028000011b7983 */ /* 0x000ee80000300800 */
[----:B------:R-:W4:Y:S04]  /*6dac0*/  LDL.LU R15, [R1+0x1edc] ;  /* 0x001edc00010f7983 */ /* 0x000f280000300800 */
[----:B------:R-:W5:Y:S01]  /*6dad0*/  LDL.LU R14, [R1+0x1ed8] ;  /* 0x001ed800010e7983 */ /* 0x000f620000300800 */
[----:B------:R-:W-:-:S02]  /*6dae0*/  ISETP.LT.AND P3, PT, R11, c[0x0][0x178], !P0 ;  /* 0x00005e000b007a0c */ /* 0x000fc40004761270 */
[----:B------:R-:W-:Y:S02]  /*6daf0*/  ISETP.LT.AND P0, PT, R5, c[0x0][0x178], !P0 ;  /* 0x00005e0005007a0c */ /* 0x000fe40004701270 */
[----:B------:R-:W-:Y:S02]  /*6db00*/  IADD3 R18, R0, c[0x0][0x198], RZ ;  /* 0x0000660000127a10 */ /* 0x000fe40007ffe0ff */
[----:B------:R-:W-:Y:S02]  /*6db10*/  ISETP.LT.AND P4, PT, R11, c[0x0][0x178], !P2 ;  /* 0x00005e000b007a0c */ /* 0x000fe40005781270 */
[C---:B------:R-:W-:Y:S01]  /*6db20*/  IADD3 R0, R18.reuse, c[0x0][0x198], RZ ;  /* 0x0000660012007a10 */ /* 0x040fe20007ffe0ff */
[----:B------:R-:W-:Y:S01]  /*6db30*/  IMAD.WIDE R16, R18, 0x2, R2 ;  /* 0x0000000212107825 */ /* 0x000fe200078e0202 */
[----:B------:R-:W-:Y:S02]  /*6db40*/  ISETP.LT.AND P2, PT, R5, c[0x0][0x178], !P2 ;  /* 0x00005e0005007a0c */ /* 0x000fe40005741270 */
[----:B------:R-:W-:Y:S01]  /*6db50*/  PRMT R22, R4, 0x7632, R22 ;  /* 0x0000763204167816 */ /* 0x000fe20000000016 */
[----:B------:R-:W-:Y:S01]  /*6db60*/  IMAD.WIDE R18, R18, 0x2, R24 ;  /* 0x0000000212127825 */ /* 0x000fe200078e0218 */
[----:B------:R-:W-:Y:S03]  /*6db70*/  @P3 STG.E.U16 [R16.64], R4 ;  /* 0x0000000410003986 */ /* 0x000fe6000c101506 */
[----:B------:R-:W-:Y:S01]  /*6db80*/  IMAD.WIDE R20, R0, 0x2, R2 ;  /* 0x0000000200147825 */ /* 0x000fe200078e0202 */
[----:B------:R-:W-:Y:S04]  /*6db90*/  @P0 STG.E.U16 [R18.64], R22 ;  /* 0x0000001612000986 */ /* 0x000fe8000c101506 */
[----:B------:R0:W-:Y:S01]  /*6dba0*/  @P4 STG.E.U16 [R20.64], R29 ;  /* 0x0000001d14004986 */ /* 0x0001e2000c101506 */
[----:B------:R-:W-:-:S03]  /*6dbb0*/  ISETP.GE.AND P6, PT, R23, c[0x0][0x17c], PT ;  /* 0x00005f0017007a0c */ /* 0x000fc60003fc6270 */
[----:B------:R-:W1:Y:S01]  /*6dbc0*/  LDS.128 R16, [R26+0x400] ;  /* 0x000400001a107984 */ /* 0x000e620000000c00 */
[----:B0-----:R-:W-:-:S05]  /*6dbd0*/  IMAD.WIDE R20, R0, 0x2, R24 ;  /* 0x0000000200147825 */ /* 0x001fca00078e0218 */
[----:B------:R0:W-:Y:S01]  /*6dbe0*/  @P2 STG.E.U16 [R20.64], R8 ;  /* 0x0000000814002986 */ /* 0x0001e2000c101506 */
[----:B------:R-:W-:Y:S02]  /*6dbf0*/  ISETP.LT.AND P0, PT, R11, c[0x0][0x178], !P1 ;  /* 0x00005e000b007a0c */ /* 0x000fe40004f01270 */
[----:B------:R-:W-:Y:S02]  /*6dc00*/  IADD3 R0, R0, c[0x0][0x198], RZ ;  /* 0x0000660000007a10 */ /* 0x000fe40007ffe0ff */
[----:B0-----:R-:W-:-:S03]  /*6dc10*/  PRMT R8, R29, 0x7632, R8 ;  /* 0x000076321d087816 */ /* 0x001fc60000000008 */
[----:B------:R-:W-:-:S06]  /*6dc20*/  IMAD.WIDE R20, R0, 0x2, R2 ;  /* 0x0000000200147825 */ /* 0x000fcc00078e0202 */
[----:B------:R-:W-:Y:S01]  /*6dc30*/  @P0 STG.E.U16 [R20.64], R8 ;  /* 0x0000000814000986 */ /* 0x000fe2000c101506 */
[----:B------:R-:W-:Y:S01]  /*6dc40*/  ISETP.LT.AND P1, PT, R5, c[0x0][0x178], !P1 ;  /* 0x00005e0005007a0c */ /* 0x000fe20004f21270 */
[----:B------:R-:W-:Y:S01]  /*6dc50*/  IMAD.WIDE R22, R0, 0x2, R24 ;  /* 0x0000000200167825 */ /* 0x000fe200078e0218 */
[----:B------:R-:W-:-:S11]  /*6dc60*/  PRMT R4, R8, 0x7632, R4 ;  /* 0x0000763208047816 */ /* 0x000fd60000000004 */
[----:B------:R0:W-:Y:S01]  /*6dc70*/  @P1 STG.E.U16 [R22.64], R4 ;  /* 0x0000000416001986 */ /* 0x0001e2000c101506 */
[C---:B------:R-:W-:Y:S02]  /*6dc80*/  ISETP.LT.AND P4, PT, R11.reuse, c[0x0][0x178], !P5 ;  /* 0x00005e000b007a0c */ /* 0x040fe40006f81270 */
[----:B------:R-:W-:Y:S01]  /*6dc90*/  ISETP.LT.AND P1, PT, R11, c[0x0][0x178], !P6 ;  /* 0x00005e000b007a0c */ /* 0x000fe20007721270 */
[----:B-1----:R1:W-:Y:S01]  /*6dca0*/  STL.64 [R1+0x1fe8], R16 ;  /* 0x001fe81001007387 */ /* 0x0023e20000100a00 */
[C---:B------:R-:W-:Y:S02]  /*6dcb0*/  ISETP.LT.AND P5, PT, R5.reuse, c[0x0][0x178], !P5 ;  /* 0x00005e0005007a0c */ /* 0x040fe40006fa1270 */
[----:B------:R-:W-:Y:S01]  /*6dcc0*/  ISETP.LT.AND P6, PT, R5, c[0x0][0x178], !P6 ;  /* 0x00005e0005007a0c */ /* 0x000fe200077c1270 */
[----:B------:R1:W-:Y:S01]  /*6dcd0*/  STL.64 [R1+0x1fc0], R18 ;  /* 0x001fc01201007387 */ /* 0x0003e20000100a00 */
[----:B------:R-:W-:-:S04]  /*6dce0*/  IADD3 R26, R0, c[0x0][0x198], RZ ;  /* 0x00006600001a7a10 */ /* 0x000fc80007ffe0ff */
[C---:B0-----:R-:W-:Y:S01]  /*6dcf0*/  IADD3 R4, R26.reuse, c[0x0][0x198], RZ ;  /* 0x000066001a047a10 */ /* 0x041fe20007ffe0ff */
[----:B------:R-:W-:-:S04]  /*6dd00*/  IMAD.WIDE R28, R26, 0x2, R2 ;  /* 0x000000021a1c7825 */ /* 0x000fc800078e0202 */
[----:B-1----:R-:W-:-:S04]  /*6dd10*/  IMAD.WIDE R16, R26, 0x2, R24 ;  /* 0x000000021a107825 */ /* 0x002fc800078e0218 */
[----:B------:R-:W-:Y:S01]  /*6dd20*/  IMAD.WIDE R18, R4, 0x2, R2 ;  /* 0x0000000204127825 */ /* 0x000fe200078e0202 */
[----:B----4-:R-:W-:Y:S02]  /*6dd30*/  ISETP.GE.AND P2, PT, R15, c[0x0][0x17c], PT ;  /* 0x00005f000f007a0c */ /* 0x010fe40003f46270 */
[----:B------:R-:W0:Y:S01]  /*6dd40*/  S2R R15, SR_TID.X ;  /* 0x00000000000f7919 */ /* 0x000e220000002100 */
[----:B-----5:R-:W-:Y:S02]  /*6dd50*/  ISETP.GE.AND P0, PT, R14, c[0x0][0x17c], PT ;  /* 0x00005f000e007a0c */ /* 0x020fe40003f06270 */
[C---:B0-----:R-:W-:Y:S01]  /*6dd60*/  LOP3.LUT R14, R15.reuse, 0x3f, RZ, 0xc0, !PT ;  /* 0x0000003f0f0e7812 */ /* 0x041fe200078ec0ff */
[----:B------:R-:W-:-:S05]  /*6dd70*/  IMAD.SHL.U32 R15, R15, 0x400, RZ ;  /* 0x000004000f0f7824 */ /* 0x000fca00078e00ff */
[----:B------:R-:W-:-:S05]  /*6dd80*/  LOP3.LUT R15, R15, 0x1800, RZ, 0xc0, !PT ;  /* 0x000018000f0f7812 */ /* 0x000fca00078ec0ff */
[----:B------:R-:W-:-:S05]  /*6dd90*/  IMAD R15, R14, 0x10, R15 ;  /* 0x000000100e0f7824 */ /* 0x000fca00078e020f */
[----:B------:R-:W-:-:S05]  /*6dda0*/  LOP3.LUT R15, R15, 0x60, RZ, 0x3c, !PT ;  /* 0x000000600f0f7812 */ /* 0x000fca00078e3cff */
[----:B------:R-:W0:Y:S01]  /*6ddb0*/  LDS.128 R20, [R15+0x400] ;  /* 0x000400000f147984 */ /* 0x000e220000000c00 */
[----:B--2---:R-:W-:-:S03]  /*6ddc0*/  ISETP.GE.AND P3, PT, R7, c[0x0][0x17c], PT ;  /* 0x00005f0007007a0c */ /* 0x004fc60003f66270 */
[----:B------:R-:W2:Y:S04]  /*6ddd0*/  LDL.LU R7, [R1+0x260] ;  /* 0x0002600001077983 */ /* 0x000ea80000300800 */
[----:B------:R-:W4:Y:S01]  /*6dde0*/  LDL.LU R5, [R1+0x1ff0] ;  /* 0x001ff00001057983 */ /* 0x000f220000300800 */
[----:B---3--:R-:W-:-:S03]  /*6ddf0*/  PRMT R6, R27, 0x7632, R6 ;  /* 0x000076321b067816 */ /* 0x008fc60000000006 */
[----:B------:R-:W-:Y:S04]  /*6de00*/  @P4 STG.E.U16 [R28.64], R27 ;  /* 0x0000001b1c004986 */ /* 0x000fe8000c101506 */
[----:B------:R-:W-:Y:S04]  /*6de10*/  @P5 STG.E.U16 [R16.64], R12 ;  /* 0x0000000c10005986 */ /* 0x000fe8000c101506 */
[----:B------:R-:W-:Y:S04]  /*6de20*/  @P1 STG.E.U16 [R18.64], R6 ;  /* 0x0000000612001986 */ /* 0x000fe8000c101506 */
[----:B0-----:R0:W-:Y:S04]  /*6de30*/  STL.64 [R1+0x1fe0], R20 ;  /* 0x001fe01401007387 */ /* 0x0011e80000100a00 */
[----:B0-----:R-:W3:Y:S04]  /*6de40*/  LDL.LU R21, [R1+0x1ee0] ;  /* 0x001ee00001157983 */ /* 0x001ee80000300800 */
[----:B------:R0:W-:Y:S04]  /*6de50*/  STL [R1+0x1fa4], R23 ;  /* 0x001fa41701007387 */ /* 0x0001e80000100800 */
[----:B0-----:R-:W5:Y:S04]  /*6de60*/  LDL.LU R23, [R1+0xf7c] ;  /* 0x000f7c0001177983 */ /* 0x001f680000300800 */
[----:B------:R-:W4:Y:S04]  /*6de70*/  LDL.LU R14, [R1+0x1ee4] ;  /* 0x001ee400010e7983 */ /* 0x000f280000300800 */
[----:B------:R-:W4:Y:S04]  /*6de80*/  LDL.LU R15, [R1+0x240] ;  /* 0x00024000010f7983 */ /* 0x000f280000300800 */
[----:B------:R-:W4:Y:S04]  /*6de90*/  LDL.LU.64 R16, [R1+0x1fe8] ;  /* 0x001fe80001107983 */ /* 0x000f280000300a00 */
[----:B------:R-:W4:Y:S01]  /*6dea0*/  LDL.LU R6, [R1+0x1ee8] ;  /* 0x001ee80001067983 */ /* 0x000f220000300800 */
[----:B------:R-:W-:-:S02]  /*6deb0*/  ISETP.LT.AND P4, PT, R11, c[0x0][0x178], !P3 ;  /* 0x00005e000b007a0c */ /* 0x000fc40005f81270 */
[C---:B------:R-:W-:Y:S01]  /*6dec0*/  IADD3 R0, R4.reuse, c[0x0][0x198], RZ ;  /* 0x0000660004007a10 */ /* 0x040fe20007ffe0ff */
[----:B------:R-:W-:Y:S01]  /*6ded0*/  IMAD.WIDE R26, R4, 0x2, R24 ;  /* 0x00000002041a7825 */ /* 0x000fe200078e0218 */
[----:B------:R-:W-:-:S03]  /*6dee0*/  PRMT R8, R12, 0x7632, R8 ;  /* 0x000076320c087816 */ /* 0x000fc60000000008 */
[C---:B------:R-:W-:Y:S02]  /*6def0*/  IMAD.WIDE R28, R0.reuse, 0x2, R2 ;  /* 0x00000002001c7825 */ /* 0x040fe400078e0202 */
[----:B------:R-:W-:Y:S04]  /*6df00*/  @P6 STG.E.U16 [R26.64], R8 ;  /* 0x000000081a006986 */ /* 0x000fe8000c101506 */
[----:B--2---:R0:W-:Y:S01]  /*6df10*/  @P4 STG.E.U16 [R28.64], R7 ;  /* 0x000000071c004986 */ /* 0x0041e2000c101506 */
[----:B------:R-:W-:Y:S02]  /*6df20*/  PRMT R12, R7, 0x7632, R12 ;  /* 0x00007632070c7816 */ /* 0x000fe4000000000c */
[----:B---3--:R-:W-:Y:S01]  /*6df30*/  ISETP.GE.AND P5, PT, R21, c[0x0][0x17c], PT ;  /* 0x00005f0015007a0c */ /* 0x008fe20003fa6270 */
[----:B------:R-:W-:Y:S01]  /*6df40*/  IMAD.WIDE R20, R0, 0x2, R24 ;  /* 0x0000000200147825 */ /* 0x000fe200078e0218 */
[----:B-----5:R-:W-:-:S02]  /*6df50*/  ISETP.LT.AND P3, PT, R23, c[0x0][0x178], !P3 ;  /* 0x00005e0017007a0c */ /* 0x020fc40005f61270 */
[----:B----4-:R-:W-:Y:S02]  /*6df60*/  ISETP.GE.AND P1, PT, R14, c[0x0][0x17c], PT ;  /* 0x00005f000e007a0c */ /* 0x010fe40003f26270 */
[----:B------:R-:W2:Y:S04]  /*6df70*/  LDL.LU R14, [R1+0x1eec] ;  /* 0x001eec00010e7983 */ /* 0x000ea80000300800 */
[----:B0-----:R-:W3:Y:S05]  /*6df80*/  LDL.LU R7, [R1+0x214] ;  /* 0x0002140001077983 */ /* 0x001eea0000300800 */
[----:B------:R0:W-:Y:S01]  /*6df90*/  @P3 STG.E.U16 [R20.64], R16 ;  /* 0x0000001014003986 */ /* 0x0001e2000c101506 */
[----:B------:R-:W-:-:S03]  /*6dfa0*/  ISETP.GE.AND P3, PT, R6, c[0x0][0x17c], PT ;  /* 0x00005f0006007a0c */ /* 0x000fc60003f66270 */
[----:B0-----:R-:W4:Y:S04]  /*6dfb0*/  LDL.LU.64 R20, [R1+0x1fe0] ;  /* 0x001fe00001147983 */ /* 0x001f280000300a00 */
[----:B------:R-:W-:Y:S04]  /*6dfc0*/  STL.64 [R1+0x1fc8], R16 ;  /* 0x001fc81001007387 */ /* 0x000fe80000100a00 */
[----:B------:R-:W3:Y:S01]  /*6dfd0*/  LDL.LU R6, [R1+0x1ef0] ;  /* 0x001ef00001067983 */ /* 0x000ee20000300800 */
[----:B------:R-:W-:Y:S02]  /*6dfe0*/  ISETP.LT.AND P4, PT, R11, c[0x0][0x178], !P2 ;  /* 0x00005e000b007a0c */ /* 0x000fe40005781270 */
[----:B------:R-:W-:-:S02]  /*6dff0*/  ISETP.LT.AND P2, PT, R23, c[0x0][0x178], !P2 ;  /* 0x00005e0017007a0c */ /* 0x000fc40005741270 */
[----:B------:R-:W-:Y:S02]  /*6e000*/  IADD3 R8, R0, c[0x0][0x198], RZ ;  /* 0x0000660000087a10 */ /* 0x000fe40007ffe0ff */
[----:B------:R-:W-:Y:S02]  /*6e010*/  ISETP.LT.AND P6, PT, R11, c[0x0][0x178], !P0 ;  /* 0x00005e000b007a0c */ /* 0x000fe400047c1270 */
[----:B------:R-:W-:Y:S02]  /*6e020*/  ISETP.LT.AND P0, PT, R23, c[0x0][0x178], !P0 ;  /* 0x00005e0017007a0c */ /* 0x000fe40004701270 */
[C---:B------:R-:W-:Y:S01]  /*6e030*/  IADD3 R4, R8.reuse, c[0x0][0x198], RZ ;  /* 0x0000660008047a10 */ /* 0x040fe20007ffe0ff */
[----:B------:R-:W-:Y:S01]  /*6e040*/  IMAD.WIDE R18, R8, 0x2, R2 ;  /* 0x0000000208127825 */ /* 0x000fe200078e0202 */
[----:B------:R-:W-:-:S03]  /*6e050*/  PRMT R0, R16, 0x7632, R0 ;  /* 0x0000763210007816 */ /* 0x000fc60000000000 */
[----:B------:R-:W-:Y:S01]  /*6e060*/  IMAD.WIDE R26, R8, 0x2, R24 ;  /* 0x00000002081a7825 */ /* 0x000fe200078e0218 */
[----:B------:R0:W-:Y:S03]  /*6e070*/  @P4 STG.E.U16 [R18.64], R12 ;  /* 0x0000000c12004986 */ /* 0x0001e6000c101506 */
[----:B------:R-:W-:Y:S01]  /*6e080*/  IMAD.WIDE R28, R4, 0x2, R2 ;  /* 0x00000002041c7825 */ /* 0x000fe200078e0202 */
[----:B------:R-:W-:Y:S04]  /*6e090*/  @P2 STG.E.U16 [R26.64], R0 ;  /* 0x000000001a002986 */ /* 0x000fe8000c101506 */
[----:B------:R-:W-:Y:S01]  /*6e0a0*/  @P6 STG.E.U16 [R28.64], R15 ;  /* 0x0000000f1c006986 */ /* 0x000fe2000c101506 */
[----:B0-----:R-:W-:-:S02]  /*6e0b0*/  PRMT R12, R15, 0x7632, R12 ;  /* 0x000076320f0c7816 */ /* 0x001fc4000000000c */
[----:B--2---:R-:W-:Y:S01]  /*6e0c0*/  ISETP.GE.AND P2, PT, R14, c[0x0][0x17c], PT ;  /* 0x00005f000e007a0c */ /* 0x004fe20003f46270 */
[----:B---3--:R0:W-:Y:S04]  /*6e0d0*/  STL.64 [R1+0x1fd8], R6 ;  /* 0x001fd80601007387 */ /* 0x0081e80000100a00 */
[----:B------:R-:W2:Y:S04]  /*6e0e0*/  LDL.LU R19, [R1+0x24] ;  /* 0x0000240001137983 */ /* 0x000ea80000300800 */
[----:B------:R-:W3:Y:S01]  /*6e0f0*/  LDL.LU R14, [R1+0x1ef4] ;  /* 0x001ef400010e7983 */ /* 0x000ee20000300800 */
[----:B0-----:R-:W-:-:S03]  /*6e100*/  IMAD.WIDE R6, R4, 0x2, R24 ;  /* 0x0000000204067825 */ /* 0x001fc600078e0218 */
[----:B------:R-:W5:Y:S04]  /*6e110*/  LDL.LU R15, [R1+0x224] ;  /* 0x00022400010f7983 */ /* 0x000f680000300800 */
[----:B----4-:R0:W-:Y:S04]  /*6e120*/  @P0 STG.E.U16 [R6.64], R20 ;  /* 0x0000001406000986 */ /* 0x0101e8000c101506 */
[----:B0-----:R-:W4:Y:S04]  /*6e130*/  LDL.LU.64 R6, [R1+0x1fd8] ;  /* 0x001fd80001067983 */ /* 0x001f280000300a00 */
[----:B------:R0:W-:Y:S01]  /*6e140*/  STL.64 [R1+0x1fd0], R20 ;  /* 0x001fd01401007387 */ /* 0x0001e20000100a00 */
[----:B------:R-:W-:-:S02]  /*6e150*/  ISETP.LT.AND P4, PT, R11, c[0x0][0x178], !P5 ;  /* 0x00005e000b007a0c */ /* 0x000fc40006f81270 */
[----:B------:R-:W-:Y:S02]  /*6e160*/  ISETP.LT.AND P5, PT, R23, c[0x0][0x178], !P5 ;  /* 0x00005e0017007a0c */ /* 0x000fe40006fa1270 */
[----:B------:R-:W-:Y:S02]  /*6e170*/  IADD3 R8, R4, c[0x0][0x198], RZ ;  /* 0x0000660004087a10 */ /* 0x000fe40007ffe0ff */
[----:B------:R-:W-:Y:S02]  /*6e180*/  ISETP.LT.AND P6, PT, R11, c[0x0][0x178], !P1 ;  /* 0x00005e000b007a0c */ /* 0x000fe40004fc1270 */
[----:B------:R-:W-:Y:S02]  /*6e190*/  ISETP.LT.AND P1, PT, R23, c[0x0][0x178], !P1 ;  /* 0x00005e0017007a0c */ /* 0x000fe40004f21270 */
[----:B----4-:R-:W-:Y:S02]  /*6e1a0*/  ISETP.GE.AND P0, PT, R6, c[0x0][0x17c], PT ;  /* 0x00005f0006007a0c */ /* 0x010fe40003f06270 */
[----:B------:R-:W4:Y:S01]  /*6e1b0*/  LDL.LU R6, [R1+0x1ef8] ;  /* 0x001ef80001067983 */ /* 0x000f220000300800 */
[C---:B------:R-:W-:Y:S01]  /*6e1c0*/  IADD3 R0, R8.reuse, c[0x0][0x198], RZ ;  /* 0x0000660008007a10 */ /* 0x040fe20007ffe0ff */
[----:B------:R-:W-:Y:S01]  /*6e1d0*/  IMAD.WIDE R16, R8, 0x2, R2 ;  /* 0x0000000208107825 */ /* 0x000fe200078e0202 */
[----:B------:R-:W-:Y:S01]  /*6e1e0*/  PRMT R4, R20, 0x7632, R4 ;  /* 0x0000763214047816 */ /* 0x000fe20000000004 */
[----:B------:R-:W5:Y:S02]  /*6e1f0*/  LDL.LU R18, [R1+0x34] ;  /* 0x0000340001127983 */ /* 0x000f640000300800 */
[----:B------:R-:W-:-:S02]  /*6e200*/  IMAD.WIDE R26, R8, 0x2, R24 ;  /* 0x00000002081a7825 */ /* 0x000fc400078e0218 */
[----:B------:R-:W-:Y:S02]  /*6e210*/  @P4 STG.E.U16 [R16.64], R12 ;  /* 0x0000000c10004986 */ /* 0x000fe4000c101506 */
[C---:B------:R-:W-:Y:S01]  /*6e220*/  IMAD.WIDE R28, R0.reuse, 0x2, R2 ;  /* 0x00000002001c7825 */ /* 0x040fe200078e0202 */
[----:B------:R-:W-:Y:S01]  /*6e230*/  ISETP.LT.AND P4, PT, R23, c[0x0][0x178], !P3 ;  /* 0x00005e0017007a0c */ /* 0x000fe20005f81270 */
[----:B------:R-:W-:Y:S02]  /*6e240*/  @P5 STG.E.U16 [R26.64], R4 ;  /* 0x000000041a005986 */ /* 0x000fe4000c101506 */
[----:B0-----:R-:W-:Y:S01]  /*6e250*/  IMAD.WIDE R20, R0, 0x2, R24 ;  /* 0x0000000200147825 */ /* 0x001fe200078e0218 */
[----:B------:R-:W-:Y:S01]  /*6e260*/  ISETP.LT.AND P5, PT, R11, c[0x0][0x178], !P3 ;  /* 0x00005e000b007a0c */ /* 0x000fe20005fa1270 */
[----:B------:R0:W-:Y:S01]  /*6e270*/  @P6 STG.E.U16 [R28.64], R7 ;  /* 0x000000071c006986 */ /* 0x0001e2000c101506 */
[----:B---3--:R-:W-:Y:S02]  /*6e280*/  ISETP.GE.AND P3, PT, R14, c[0x0][0x17c], PT ;  /* 0x00005f000e007a0c */ /* 0x008fe40003f66270 */
[----:B------:R-:W-:Y:S01]  /*6e290*/  PRMT R8, R7, 0x7632, R8 ;  /* 0x0000763207087816 */ /* 0x000fe20000000008 */
[----:B------:R-:W3:Y:S04]  /*6e2a0*/  LDL.LU R14, [R1+0x1efc] ;  /* 0x001efc00010e7983 */ /* 0x000ee80000300800 */
[----:B--2---:R1:W-:Y:S04]  /*6e2b0*/  @P1 STG.E.U16 [R20.64], R19 ;  /* 0x0000001314001986 */ /* 0x0043e8000c101506 */
[----:B0-----:R-:W2:Y:S01]  /*6e2c0*/  LDL.LU R7, [R1+0x234] ;  /* 0x0002340001077983 */ /* 0x001ea20000300800 */
[----:B----4-:R-:W-:-:S03]  /*6e2d0*/  ISETP.GE.AND P1, PT, R6, c[0x0][0x17c], PT ;  /* 0x00005f0006007a0c */ /* 0x010fc60003f26270 */
[----:B------:R-:W4:Y:S01]  /*6e2e0*/  LDL.LU R6, [R1+0x1f00] ;  /* 0x001f000001067983 */ /* 0x000f220000300800 */
[----:B------:R-:W-:Y:S02]  /*6e2f0*/  IADD3 R26, R0, c[0x0][0x198], RZ ;  /* 0x00006600001a7a10 */ /* 0x000fe40007ffe0ff */
[----:B------:R-:W-:Y:S02]  /*6e300*/  ISETP.LT.AND P6, PT, R11, c[0x0][0x178], !P2 ;  /* 0x00005e000b007a0c */ /* 0x000fe400057c1270 */
[----:B------:R-:W-:Y:S02]  /*6e310*/  ISETP.LT.AND P2, PT, R23, c[0x0][0x178], !P2 ;  /* 0x00005e0017007a0c */ /* 0x000fe40005741270 */
[C---:B------:R-:W-:Y:S01]  /*6e320*/  IADD3 R4, R26.reuse, c[0x0][0x198], RZ ;  /* 0x000066001a047a10 */ /* 0x040fe20007ffe0ff */
[C---:B------:R-:W-:Y:S01]  /*6e330*/  IMAD.WIDE R16, R26.reuse, 0x2, R2 ;  /* 0x000000021a107825 */ /* 0x040fe200078e0202 */
[----:B------:R-:W-:Y:S02]  /*6e340*/  PRMT R0, R19, 0x7632, R0 ;  /* 0x0000763213007816 */ /* 0x000fe40000000000 */
[----:B-1----:R-:W2:Y:S01]  /*6e350*/  LDL.LU R19, [R1+0x14] ;  /* 0x0000140001137983 */ /* 0x002ea20000300800 */
[----:B------:R-:W-:-:S04]  /*6e360*/  IMAD.WIDE R26, R26, 0x2, R24 ;  /* 0x000000021a1a7825 */ /* 0x000fc800078e0218 */
[C---:B------:R-:W-:Y:S01]  /*6e370*/  IMAD.WIDE R28, R4.reuse, 0x2, R2 ;  /* 0x00000002041c7825 */ /* 0x040fe200078e0202 */
[----:B------:R0:W-:Y:S03]  /*6e380*/  @P5 STG.E.U16 [R16.64], R8 ;  /* 0x0000000810005986 */ /* 0x0001e6000c101506 */
[----:B------:R-:W-:Y:S01]  /*6e390*/  IMAD.WIDE R20, R4, 0x2, R24 ;  /* 0x0000000204147825 */ /* 0x000fe200078e0218 */
[----:B------:R-:W-:Y:S01]  /*6e3a0*/  @P4 STG.E.U16 [R26.64], R0 ;  /* 0x000000001a004986 */ /* 0x000fe2000c101506 */
[----:B------:R-:W-:Y:S02]  /*6e3b0*/  ISETP.LT.AND P5, PT, R11, c[0x0][0x178], !P0 ;  /* 0x00005e000b007a0c */ /* 0x000fe400047a1270 */
[----:B------:R-:W-:Y:S01]  /*6e3c0*/  ISETP.LT.AND P4, PT, R23, c[0x0][0x178], !P0 ;  /* 0x00005e0017007a0c */ /* 0x000fe20004781270 */
[----:B-----5:R1:W-:Y:S01]  /*6e3d0*/  @P6 STG.E.U16 [R28.64], R15 ;  /* 0x0000000f1c006986 */ /* 0x0203e2000c101506 */
[----:B---3--:R-:W-:-:S02]  /*6e3e0*/  ISETP.GE.AND P0, PT, R14, c[0x0][0x17c], PT ;  /* 0x00005f000e007a0c */ /* 0x008fc40003f06270 */
[----:B0-----:R-:W-:Y:S01]  /*6e3f0*/  PRMT R8, R15, 0x7632, R8 ;  /* 0x000076320f087816 */ /* 0x001fe20000000008 */
[----:B------:R-:W-:Y:S04]  /*6e400*/  @P2 STG.E.U16 [R20.64], R18 ;  /* 0x0000001214002986 */ /* 0x000fe8000c101506 */
[----:B-1----:R-:W3:Y:S04]  /*6e410*/  LDL.LU R15, [R1+0x1f04] ;  /* 0x001f0400010f7983 */ /* 0x002ee80000300800 */
[----:B------:R-:W5:Y:S01]  /*6e420*/  LDL.LU R14, [R1+0x254] ;  /* 0x00025400010e7983 */ /* 0x000f620000300800 */
[----:B----4-:R-:W-:-:S03]  /*6e430*/  ISETP.GE.AND P2, PT, R6, c[0x0][0x17c], PT ;  /* 0x00005f0006007a0c */ /* 0x010fc60003f46270 */
[----:B------:R-:W4:Y:S01]  /*6e440*/  LDL.LU R6, [R1+0x1f08] ;  /* 0x001f080001067983 */ /* 0x000f220000300800 */
[----:B------:R-:W-:Y:S02]  /*6e450*/  IADD3 R26, R4, c[0x0][0x198], RZ ;  /* 0x00006600041a7a10 */ /* 0x000fe40007ffe0ff */
        /* <DEDUP_REMOVED lines=8> */
[----:B--2---:R1:W-:Y:S01]  /*6e4e0*/  @P6 STG.E.U16 [R28.64], R7 ;  /* 0x000000071c006986 */ /* 0x0043e2000c101506 */
[----:B0-----:R-:W-:-:S02]  /*6e4f0*/  PRMT R8, R7, 0x7632, R8 ;  /* 0x0000763207087816 */ /* 0x001fc40000000008 */
[----:B------:R-:W-:Y:S01]  /*6e500*/  ISETP.LT.AND P3, PT, R23, c[0x0][0x178], !P3 ;  /* 0x00005e0017007a0c */ /* 0x000fe20005f61270 */
[----:B-1----:R-:W2:Y:S01]  /*6e510*/  LDL.LU R7, [R1+0x1f0c] ;  /* 0x001f0c0001077983 */ /* 0x002ea20000300800 */
[----:B------:R-:W-:Y:S01]  /*6e520*/  IMAD.WIDE R20, R0, 0x2, R24 ;  /* 0x0000000200147825 */ /* 0x000fe200078e0218 */
[----:B------:R-:W-:Y:S02]  /*6e530*/  ISETP.LT.AND P5, PT, R11, c[0x0][0x178], !P1 ;  /* 0x00005e000b007a0c */ /* 0x000fe40004fa1270 */
[----:B------:R-:W-:Y:S02]  /*6e540*/  ISETP.LT.AND P4, PT, R23, c[0x0][0x178], !P1 ;  /* 0x00005e0017007a0c */ /* 0x000fe40004f81270 */
[----:B---3--:R-:W-:-:S06]  /*6e550*/  ISETP.GE.AND P1, PT, R15, c[0x0][0x17c], PT ;  /* 0x00005f000f007a0c */ /* 0x008fcc0003f26270 */
[----:B------:R0:W-:Y:S04]  /*6e560*/  @P3 STG.E.U16 [R20.64], R19 ;  /* 0x0000001314003986 */ /* 0x0001e8000c101506 */
[----:B------:R-:W3:Y:S04]  /*6e570*/  LDL.LU R15, [R1+0x274] ;  /* 0x00027400010f7983 */ /* 0x000ee80000300800 */
[----:B0-----:R-:W3:Y:S01]  /*6e580*/  LDL.LU.64 R20, [R1+0x1fd0] ;  /* 0x001fd00001147983 */ /* 0x001ee20000300a00 */
        /* <DEDUP_REMOVED lines=10> */
[----:B------:R-:W-:Y:S01]  /*6e630*/  @P4 STG.E.U16 [R26.64], R0 ;  /* 0x000000001a004986 */ /* 0x000fe2000c101506 */
[----:B------:R-:W-:Y:S02]  /*6e640*/  ISETP.LT.AND P5, PT, R11, c[0x0][0x178], !P2 ;  /* 0x00005e000b007a0c */ /* 0x000fe400057a1270 */
[C---:B------:R-:W-:Y:S01]  /*6e650*/  ISETP.LT.AND P4, PT, R23.reuse, c[0x0][0x178], !P2 ;  /* 0x00005e0017007a0c */ /* 0x040fe20005781270 */
[----:B-----5:R1:W-:Y:S01]  /*6e660*/  @P6 STG.E.U16 [R28.64], R14 ;  /* 0x0000000e1c006986 */ /* 0x0203e2000c101506 */
[----:B------:R-:W-:-:S02]  /*6e670*/  ISETP.LT.AND P0, PT, R23, c[0x0][0x178], !P0 ;  /* 0x00005e0017007a0c */ /* 0x000fc40004701270 */
[----:B0-----:R-:W-:Y:S02]  /*6e680*/  PRMT R8, R14, 0x7632, R8 ;  /* 0x000076320e087816 */ /* 0x001fe40000000008 */
[----:B--2---:R-:W-:Y:S02]  /*6e690*/  ISETP.GE.AND P2, PT, R7, c[0x0][0x17c], PT ;  /* 0x00005f0007007a0c */ /* 0x004fe40003f46270 */
[----:B------:R-:W2:Y:S04]  /*6e6a0*/  LDL.LU R7, [R1+0x284] ;  /* 0x0002840001077983 */ /* 0x000ea80000300800 */
[----:B-1----:R-:W5:Y:S01]  /*6e6b0*/  LDL.LU R14, [R1+0x1f14] ;  /* 0x001f1400010e7983 */ /* 0x002f620000300800 */
[C---:B------:R-:W-:Y:S01]  /*6e6c0*/  IADD3 R26, R4.reuse, c[0x0][0x198], RZ ;  /* 0x00006600041a7a10 */ /* 0x040fe20007ffe0ff */
[----:B------:R-:W-:-:S04]  /*6e6d0*/  IMAD.WIDE R16, R4, 0x2, R24 ;  /* 0x0000000204107825 */ /* 0x000fc800078e0218 */
[----:B------:R-:W-:Y:S01]  /*6e6e0*/  IMAD.WIDE R18, R26, 0x2, R2 ;  /* 0x000000021a127825 */ /* 0x000fe200078e0202 */
[----:B------:R0:W-:Y:S04]  /*6e6f0*/  @P0 STG.E.U16 [R16.64], R5 ;  /* 0x0000000510000986 */ /* 0x0001e8000c101506 */
[----:B------:R1:W-:Y:S04]  /*6e700*/  @P5 STG.E.U16 [R18.64], R8 ;  /* 0x0000000812005986 */ /* 0x0003e8000c101506 */
[----:B0-----:R-:W2:Y:S04]  /*6e710*/  LDL.LU.64 R16, [R1+0x1fc8] ;  /* 0x001fc80001107983 */ /* 0x001ea80000300a00 */
[----:B-1----:R-:W2:Y:S01]  /*6e720*/  LDL.LU.64 R18, [R1+0x1fc0] ;  /* 0x001fc00001127983 */ /* 0x002ea20000300a00 */
[----:B----4-:R-:W-:-:S03]  /*6e730*/  ISETP.GE.AND P0, PT, R6, c[0x0][0x17c], PT ;  /* 0x00005f0006007a0c */ /* 0x010fc60003f06270 */
[----:B------:R-:W4:Y:S01]  /*6e740*/  LDL.LU R6, [R1+0x1f18] ;  /* 0x001f180001067983 */ /* 0x000f220000300800 */
[----:B------:R-:W-:Y:S02]  /*6e750*/  ISETP.LT.AND P6, PT, R11, c[0x0][0x178], !P1 ;  /* 0x00005e000b007a0c */ /* 0x000fe40004fc1270 */
[C---:B------:R-:W-:Y:S01]  /*6e760*/  IADD3 R0, R26.reuse, c[0x0][0x198], RZ ;  /* 0x000066001a007a10 */ /* 0x040fe20007ffe0ff */
[----:B------:R-:W-:Y:S01]  /*6e770*/  IMAD.WIDE R26, R26, 0x2, R24 ;  /* 0x000000021a1a7825 */ /* 0x000fe200078e0218 */
[----:B------:R-:W-:Y:S02]  /*6e780*/  PRMT R4, R5, 0x7632, R4 ;  /* 0x0000763205047816 */ /* 0x000fe40000000004 */
[----:B------:R-:W-:Y:S01]  /*6e790*/  ISETP.LT.AND P1, PT, R23, c[0x0][0x178], !P1 ;  /* 0x00005e0017007a0c */ /* 0x000fe20004f21270 */
[----:B------:R-:W-:Y:S01]  /*6e7a0*/  IMAD.WIDE R28, R0, 0x2, R2 ;  /* 0x00000002001c7825 */ /* 0x000fe200078e0202 */
[----:B------:R-:W-:Y:S01]  /*6e7b0*/  ISETP.LT.AND P5, PT, R11, c[0x0][0x178], !P3 ;  /* 0x00005e000b007a0c */ /* 0x000fe20005fa1270 */
[----:B------:R0:W-:Y:S01]  /*6e7c0*/  @P4 STG.E.U16 [R26.64], R4 ;  /* 0x000000041a004986 */ /* 0x0001e2000c101506 */
[----:B------:R-:W-:-:S02]  /*6e7d0*/  ISETP.LT.AND P4, PT, R23, c[0x0][0x178], !P3 ;  /* 0x00005e0017007a0c */ /* 0x000fc40005f81270 */
[----:B---3--:R-:W-:Y:S01]  /*6e7e0*/  PRMT R12, R15, 0x7632, R12 ;  /* 0x000076320f0c7816 */ /* 0x008fe2000000000c */
[----:B------:R1:W-:Y:S01]  /*6e7f0*/  @P6 STG.E.U16 [R28.64], R15 ;  /* 0x0000000f1c006986 */ /* 0x0003e2000c101506 */
[----:B0-----:R-:W-:Y:S02]  /*6e800*/  IADD3 R26, R0, c[0x0][0x198], RZ ;  /* 0x00006600001a7a10 */ /* 0x001fe40007ffe0ff */
[----:B-----5:R-:W-:Y:S01]  /*6e810*/  ISETP.GE.AND P3, PT, R14, c[0x0][0x17c], PT ;  /* 0x00005f000e007a0c */ /* 0x020fe20003f66270 */
[----:B-1----:R-:W-:Y:S01]  /*6e820*/  IMAD.WIDE R14, R0, 0x2, R24 ;  /* 0x00000002000e7825 */ /* 0x002fe200078e0218 */
[----:B------:R-:W-:-:S04]  /*6e830*/  PRMT R0, R9, 0x7632, R0 ;  /* 0x0000763209007816 */ /* 0x000fc80000000000 */
[----:B------:R0:W-:Y:S04]  /*6e840*/  @P1 STG.E.U16 [R14.64], R9 ;  /* 0x000000090e001986 */ /* 0x0001e8000c101506 */
[----:B0-----:R-:W3:Y:S04]  /*6e850*/  LDL.LU.64 R14, [R1+0x1fb8] ;  /* 0x001fb800010e7983 */ /* 0x001ee80000300a00 */
[----:B------:R-:W5:Y:S01]  /*6e860*/  LDL.LU R9, [R1+0x1f1c] ;  /* 0x001f1c0001097983 */ /* 0x000f620000300800 */
[----:B----4-:R-:W-:-:S03]  /*6e870*/  ISETP.GE.AND P1, PT, R6, c[0x0][0x17c], PT ;  /* 0x00005f0006007a0c */ /* 0x010fc60003f26270 */
[----:B------:R-:W4:Y:S01]  /*6e880*/  LDL.LU R6, [R1+0x1f20] ;  /* 0x001f200001067983 */ /* 0x000f220000300800 */
[----:B------:R-:W-:Y:S01]  /*6e890*/  ISETP.LT.AND P6, PT, R11, c[0x0][0x178], !P2 ;  /* 0x00005e000b007a0c */ /* 0x000fe200057c1270 */
[C---:B------:R-:W-:Y:S01]  /*6e8a0*/  IMAD.WIDE R4, R26.reuse, 0x2, R2 ;  /* 0x000000021a047825 */ /* 0x040fe200078e0202 */
[C---:B------:R-:W-:Y:S02]  /*6e8b0*/  IADD3 R8, R26.reuse, c[0x0][0x198], RZ ;  /* 0x000066001a087a10 */ /* 0x040fe40007ffe0ff */
[----:B------:R-:W-:Y:S01]  /*6e8c0*/  ISETP.LT.AND P2, PT, R23, c[0x0][0x178], !P2 ;  /* 0x00005e0017007a0c */ /* 0x000fe20005741270 */
[----:B------:R-:W-:Y:S01]  /*6e8d0*/  IMAD.WIDE R26, R26, 0x2, R24 ;  /* 0x000000021a1a7825 */ /* 0x000fe200078e0218 */
[----:B------:R-:W-:Y:S01]  /*6e8e0*/  @P5 STG.E.U16 [R4.64], R12 ;  /* 0x0000000c04005986 */ /* 0x000fe2000c101506 */
[----:B------:R-:W-:-:S03]  /*6e8f0*/  ISETP.LT.AND P5, PT, R11, c[0x0][0x178], !P0 ;  /* 0x00005e000b007a0c */ /* 0x000fc600047a1270 */
[----:B------:R0:W-:Y:S01]  /*6e900*/  @P4 STG.E.U16 [R26.64], R0 ;  /* 0x000000001a004986 */ /* 0x0001e2000c101506 */
[----:B------:R-:W-:Y:S01]  /*6e910*/  ISETP.LT.AND P4, PT, R23, c[0x0][0x178], !P0 ;  /* 0x00005e0017007a0c */ /* 0x000fe20004781270 */
[----:B------:R-:W-:Y:S01]  /*6e920*/  IMAD.WIDE R28, R8, 0x2, R2 ;  /* 0x00000002081c7825 */ /* 0x000fe200078e0202 */
[----:B--2---:R-:W-:-:S04]  /*6e930*/  PRMT R16, R7, 0x7632, R16 ;  /* 0x0000763207107816 */ /* 0x004fc80000000010 */
[----:B------:R1:W-:Y:S01]  /*6e940*/  @P6 STG.E.U16 [R28.64], R7 ;  /* 0x000000071c006986 */ /* 0x0003e2000c101506 */
[----:B0-----:R-:W-:-:S03]  /*6e950*/  IADD3 R26, R8, c[0x0][0x198], RZ ;  /* 0x00006600081a7a10 */ /* 0x001fc60007ffe0ff */
[----:B-1----:R-:W2:Y:S01]  /*6e960*/  LDL.LU R7, [R1+0x244] ;  /* 0x0002440001077983 */ /* 0x002ea20000300800 */
[----:B-----5:R-:W-:Y:S01]  /*6e970*/  ISETP.GE.AND P0, PT, R9, c[0x0][0x17c], PT ;  /* 0x00005f0009007a0c */ /* 0x020fe20003f06270 */
[----:B------:R-:W-:-:S05]  /*6e980*/  IMAD.WIDE R8, R8, 0x2, R24 ;  /* 0x0000000208087825 */ /* 0x000fca00078e0218 */
[----:B------:R0:W-:Y:S04]  /*6e990*/  @P2 STG.E.U16 [R8.64], R13 ;  /* 0x0000000d08002986 */ /* 0x0001e8000c101506 */
[----:B0-----:R-:W5:Y:S04]  /*6e9a0*/  LDL.LU R8, [R1+0x1f24] ;  /* 0x001f240001087983 */ /* 0x001f680000300800 */
[----:B------:R-:W2:Y:S01]  /*6e9b0*/  LDL.LU R9, [R1+0x264] ;  /* 0x0002640001097983 */ /* 0x000ea20000300800 */
[----:B----4-:R-:W-:-:S03]  /*6e9c0*/  ISETP.GE.AND P2, PT, R6, c[0x0][0x17c], PT ;  /* 0x00005f0006007a0c */ /* 0x010fc60003f46270 */
[----:B------:R-:W4:Y:S01]  /*6e9d0*/  LDL.LU R6, [R1+0x1f28] ;  /* 0x001f280001067983 */ /* 0x000f220000300800 */
[----:B------:R-:W-:Y:S02]  /*6e9e0*/  ISETP.LT.AND P6, PT, R11, c[0x0][0x178], !P3 ;  /* 0x00005e000b007a0c */ /* 0x000fe40005fc1270 */
[----:B------:R-:W-:Y:S01]  /*6e9f0*/  ISETP.LT.AND P3, PT, R23, c[0x0][0x178], !P3 ;  /* 0x00005e0017007a0c */ /* 0x000fe20005f61270 */
[C---:B------:R-:W-:Y:S01]  /*6ea00*/  IMAD.WIDE R4, R26.reuse, 0x2, R2 ;  /* 0x000000021a047825 */ /* 0x040fe200078e0202 */
[C---:B------:R-:W-:Y:S02]  /*6ea10*/  IADD3 R0, R26.reuse, c[0x0][0x198], RZ ;  /* 0x000066001a007a10 */ /* 0x040fe40007ffe0ff */
[----:B------:R-:W-:Y:S01]  /*6ea20*/  PRMT R12, R13, 0x7632, R12 ;  /* 0x000076320d0c7816 */ /* 0x000fe2000000000c */
[----:B------:R-:W-:Y:S01]  /*6ea30*/  IMAD.WIDE R26, R26, 0x2, R24 ;  /* 0x000000021a1a7825 */ /* 0x000fe200078e0218 */
[----:B------:R0:W-:Y:S03]  /*6ea40*/  @P5 STG.E.U16 [R4.64], R16 ;  /* 0x0000001004005986 */ /* 0x0001e6000c101506 */
[C---:B------:R-:W-:Y:S01]  /*6ea50*/  IMAD.WIDE R28, R0.reuse, 0x2, R2 ;  /* 0x00000002001c7825 */ /* 0x040fe200078e0202 */
[----:B------:R1:W-:Y:S03]  /*6ea60*/  @P4 STG.E.U16 [R26.64], R12 ;  /* 0x0000000c1a004986 */ /* 0x0003e6000c101506 */
[----:B0-----:R-:W-:Y:S01]  /*6ea70*/  IMAD.WIDE R4, R0, 0x2, R24 ;  /* 0x0000000200047825 */ /* 0x001fe200078e0218 */
[----:B------:R-:W-:-:S02]  /*6ea80*/  ISETP.LT.AND P5, PT, R11, c[0x0][0x178], !P1 ;  /* 0x00005e000b007a0c */ /* 0x000fc40004fa1270 */
[----:B------:R-:W-:Y:S02]  /*6ea90*/  ISETP.LT.AND P4, PT, R23, c[0x0][0x178], !P1 ;  /* 0x00005e0017007a0c */ /* 0x000fe40004f81270 */
[----:B-1----:R-:W-:-:S04]  /*6eaa0*/  IADD3 R12, R0, c[0x0][0x198], RZ ;  /* 0x00006600000c7a10 */ /* 0x002fc80007ffe0ff */
[----:B------:R-:W-:Y:S02]  /*6eab0*/  IADD3 R16, R12, c[0x0][0x198], RZ ;  /* 0x000066000c107a10 */ /* 0x000fe40007ffe0ff */
[----:B------:R-:W-:-:S03]  /*6eac0*/  PRMT R0, R17, 0x7632, R0 ;  /* 0x0000763211007816 */ /* 0x000fc60000000000 */
[----:B------:R-:W-:Y:S01]  /*6ead0*/  IMAD.WIDE R26, R16, 0x2, R2 ;  /* 0x00000002101a7825 */ /* 0x000fe200078e0202 */
[----:B--2---:R0:W-:Y:S04]  /*6eae0*/  @P6 STG.E.U16 [R28.64], R9 ;  /* 0x000000091c006986 */ /* 0x0041e8000c101506 */
[----:B------:R-:W-:Y:S04]  /*6eaf0*/  @P3 STG.E.U16 [R4.64], R17 ;  /* 0x0000001104003986 */ /* 0x000fe8000c101506 */
[----:B0-----:R-:W2:Y:S04]  /*6eb00*/  LDL.LU R29, [R1+0x1f2c] ;  /* 0x001f2c00011d7983 */ /* 0x001ea80000300800 */
[----:B------:R-:W3:Y:S01]  /*6eb10*/  LDL.LU R28, [R1+0x218] ;  /* 0x00021800011c7983 */ /* 0x000ee20000300800 */
[----:B------:R-:W-:-:S02]  /*6eb20*/  ISETP.LT.AND P6, PT, R11, c[0x0][0x178], !P0 ;  /* 0x00005e000b007a0c */ /* 0x000fc400047c1270 */
[----:B-----5:R-:W-:Y:S02]  /*6eb30*/  ISETP.GE.AND P1, PT, R8, c[0x0][0x17c], PT ;  /* 0x00005f0008007a0c */ /* 0x020fe40003f26270 */
[----:B------:R-:W-:Y:S01]  /*6eb40*/  PRMT R20, R9, 0x7632, R20 ;  /* 0x0000763209147816 */ /* 0x000fe20000000014 */
[----:B------:R-:W-:-:S04]  /*6eb50*/  IMAD.WIDE R8, R12, 0x2, R2 ;  /* 0x000000020c087825 */ /* 0x000fc800078e0202 */
[----:B------:R-:W-:Y:S01]  /*6eb60*/  IMAD.WIDE R12, R12, 0x2, R24 ;  /* 0x000000020c0c7825 */ /* 0x000fe200078e0218 */
[----:B------:R-:W-:Y:S04]  /*6eb70*/  @P5 STG.E.U16 [R8.64], R20 ;  /* 0x0000001408005986 */ /* 0x000fe8000c101506 */
[----:B------:R-:W-:Y:S04]  /*6eb80*/  @P4 STG.E.U16 [R12.64], R0 ;  /* 0x000000000c004986 */ /* 0x000fe8000c101506 */
[----:B------:R0:W-:Y:S01]  /*6eb90*/  @P6 STG.E.U16 [R26.64], R7 ;  /* 0x000000071a006986 */ /* 0x0001e2000c101506 */
[----:B----4-:R-:W-:-:S03]  /*6eba0*/  ISETP.GE.AND P3, PT, R6, c[0x0][0x17c], PT ;  /* 0x00005f0006007a0c */ /* 0x010fc60003f66270 */
[----:B------:R-:W4:Y:S04]  /*6ebb0*/  LDL.LU R6, [R1+0x1f30] ;  /* 0x001f300001067983 */ /* 0x000f280000300800 */
[----:B0-----:R-:W5:Y:S01]  /*6ebc0*/  LDL.LU R27, [R1+0x28] ;  /* 0x00002800011b7983 */ /* 0x001f620000300800 */
[----:B------:R-:W-:Y:S02]  /*6ebd0*/  ISETP.LT.AND P0, PT, R23, c[0x0][0x178], !P0 ;  /* 0x00005e0017007a0c */ /* 0x000fe40004701270 */
[----:B------:R-:W-:Y:S02]  /*6ebe0*/  ISETP.LT.AND P5, PT, R11, c[0x0][0x178], !P2 ;  /* 0x00005e000b007a0c */ /* 0x000fe400057a1270 */
[C---:B------:R-:W-:Y:S01]  /*6ebf0*/  IADD3 R8, R16.reuse, c[0x0][0x198], RZ ;  /* 0x0000660010087a10 */ /* 0x040fe20007ffe0ff */
[----:B------:R-:W-:Y:S01]  /*6ec00*/  IMAD.WIDE R16, R16, 0x2, R24 ;  /* 0x0000000210107825 */ /* 0x000fe200078e0218 */
[----:B------:R-:W-:-:S02]  /*6ec10*/  ISETP.LT.AND P4, PT, R23, c[0x0][0x178], !P2 ;  /* 0x00005e0017007a0c */ /* 0x000fc40005781270 */
[----:B------:R-:W-:Y:S01]  /*6ec20*/  ISETP.LT.AND P6, PT, R11, c[0x0][0x178], !P1 ;  /* 0x00005e000b007a0c */ /* 0x000fe20004fc1270 */
[----:B------:R-:W-:Y:S01]  /*6ec30*/  IMAD.WIDE R4, R8, 0x2, R2 ;  /* 0x0000000208047825 */ /* 0x000fe200078e0202 */
[----:B------:R-:W-:Y:S01]  /*6ec40*/  PRMT R26, R7, 0x7632, R26 ;  /* 0x00007632071a7816 */ /* 0x000fe2000000001a */
[----:B------:R-:W5:Y:S04]  /*6ec50*/  LDL.LU R11, [R1+0x1fb0] ;  /* 0x001fb000010b7983 */ /* 0x000f680000300800 */
[----:B------:R-:W-:Y:S04]  /*6ec60*/  @P0 STG.E.U16 [R16.64], R21 ;  /* 0x0000001510000986 */ /* 0x000fe8000c101506 */
[----:B------:R0:W-:Y:S01]  /*6ec70*/  @P5 STG.E.U16 [R4.64], R26 ;  /* 0x0000001a04005986 */ /* 0x0001e2000c101506 */
[----:B------:R-:W-:-:S02]  /*6ec80*/  ISETP.LT.AND P1, PT, R23, c[0x0][0x178], !P1 ;  /* 0x00005e0017007a0c */ /* 0x000fc40004f21270 */
[C---:B------:R-:W-:Y:S01]  /*6ec90*/  IADD3 R0, R8.reuse, c[0x0][0x198], RZ ;  /* 0x0000660008007a10 */ /* 0x040fe20007ffe0ff */
[----:B------:R-:W-:Y:S01]  /*6eca0*/  IMAD.WIDE R8, R8, 0x2, R24 ;  /* 0x0000000208087825 */ /* 0x000fe200078e0218 */
[----:B------:R-:W-:-:S03]  /*6ecb0*/  PRMT R20, R21, 0x7632, R20 ;  /* 0x0000763215147816 */ /* 0x000fc60000000014 */
[----:B------:R-:W-:-:S04]  /*6ecc0*/  IMAD.WIDE R12, R0, 0x2, R2 ;  /* 0x00000002000c7825 */ /* 0x000fc800078e0202 */
[----:B0-----:R-:W-:Y:S01]  /*6ecd0*/  IMAD.WIDE R4, R0, 0x2, R24 ;  /* 0x0000000200047825 */ /* 0x001fe200078e0218 */
[----:B------:R-:W-:Y:S01]  /*6ece0*/  @P4 STG.E.U16 [R8.64], R20 ;  /* 0x0000001408004986 */ /* 0x000fe2000c101506 */
[----:B--2---:R-:W-:-:S03]  /*6ecf0*/  ISETP.GE.AND P2, PT, R29, c[0x0][0x17c], PT ;  /* 0x00005f001d007a0c */ /* 0x004fc60003f46270 */
[----:B------:R-:W2:Y:S04]  /*6ed00*/  LDL.LU R29, [R1+0x228] ;  /* 0x00022800011d7983 */ /* 0x000ea80000300800 */
[----:B------:R-:W2:Y:S04]  /*6ed10*/  LDL.LU R17, [R1+0x1f34] ;  /* 0x001f340001117983 */ /* 0x000ea80000300800 */
[----:B------:R-:W2:Y:S01]  /*6ed20*/  LDL.LU R7, [R1+0x1f38] ;  /* 0x001f380001077983 */ /* 0x000ea20000300800 */
[----:B---3--:R-:W-:-:S03]  /*6ed30*/  PRMT R21, R28, 0x7632, R21 ;  /* 0x000076321c157816 */ /* 0x008fc60000000015 */
[----:B------:R0:W-:Y:S02]  /*6ed40*/  @P6 STG.E.U16 [R12.64], R28 ;  /* 0x0000001c0c006986 */ /* 0x0001e4000c101506 */
[----:B0-----:R-:W-:Y:S02]  /*6ed50*/  IADD3 R12, R0, c[0x0][0x198], RZ ;  /* 0x00006600000c7a10 */ /* 0x001fe40007ffe0ff */
[----:B----4-:R-:W-:Y:S02]  /*6ed60*/  ISETP.GE.AND P0, PT, R6, c[0x0][0x17c], PT ;  /* 0x00005f0006007a0c */ /* 0x010fe40003f06270 */
[----:B------:R-:W3:Y:S04]  /*6ed70*/  LDL.LU R6, [R1+0x38] ;  /* 0x0000380001067983 */ /* 0x000ee80000300800 */
[----:B------:R-:W4:Y:S01]  /*6ed80*/  LDL.LU R26, [R1+0xf78] ;  /* 0x000f7800011a7983 */ /* 0x000f220000300800 */
[----:B-----5:R-:W-:-:S03]  /*6ed90*/  PRMT R0, R27, 0x7632, R0 ;  /* 0x000076321b007816 */ /* 0x020fc60000000000 */
[----:B------:R-:W5:Y:S04]  /*6eda0*/  LDL.LU R28, [R1+0x238] ;  /* 0x00023800011c7983 */ /* 0x000f680000300800 */
[----:B------:R0:W-:Y:S04]  /*6edb0*/  @P1 STG.E.U16 [R4.64], R27 ;  /* 0x0000001b04001986 */ /* 0x0001e8000c101506 */
[----:B0-----:R-:W3:Y:S04]  /*6edc0*/  LDL.LU R5, [R1+0x1f3c] ;  /* 0x001f3c0001057983 */ /* 0x001ee80000300800 */
[----:B------:R-:W3:Y:S01]  /*6edd0*/  LDL.LU R27, [R1+0x1f40] ;  /* 0x001f4000011b7983 */ /* 0x000ee20000300800 */
[----:B------:R-:W-:Y:S01]  /*6ede0*/  ISETP.LT.AND P4, PT, R23, c[0x0][0x178], !P3 ;  /* 0x00005e0017007a0c */ /* 0x000fe20005f81270 */
[C---:B------:R-:W-:Y:S01]  /*6edf0*/  IMAD.WIDE R8, R12.reuse, 0x2, R2 ;  /* 0x000000020c087825 */ /* 0x040fe200078e0202 */
[----:B------:R-:W-:-:S03]  /*6ee00*/  IADD3 R20, R12, c[0x0][0x198], RZ ;  /* 0x000066000c147a10 */ /* 0x000fc60007ffe0ff */
[----:B------:R-:W-:Y:S01]  /*6ee10*/  IMAD.WIDE R12, R12, 0x2, R24 ;  /* 0x000000020c0c7825 */ /* 0x000fe200078e0218 */
[----:B--2---:R-:W-:Y:S02]  /*6ee20*/  ISETP.GE.AND P1, PT, R7, c[0x0][0x17c], PT ;  /* 0x00005f0007007a0c */ /* 0x004fe40003f26270 */
[----:B------:R-:W2:Y:S01]  /*6ee30*/  LDL.LU R7, [R1+0x18] ;  /* 0x0000180001077983 */ /* 0x000ea20000300800 */
[C---:B----4-:R-:W-:Y:S02]  /*6ee40*/  ISETP.LT.AND P5, PT, R26.reuse, c[0x0][0x178], !P3 ;  /* 0x00005e001a007a0c */ /* 0x050fe40005fa1270 */
[----:B------:R-:W-:Y:S02]  /*6ee50*/  ISETP.LT.AND P6, PT, R26, c[0x0][0x178], !P2 ;  /* 0x00005e001a007a0c */ /* 0x000fe400057c1270 */
[----:B------:R-:W-:Y:S02]  /*6ee60*/  ISETP.LT.AND P2, PT, R23, c[0x0][0x178], !P2 ;  /* 0x00005e0017007a0c */ /* 0x000fe40005741270 */
[----:B------:R-:W-:Y:S01]  /*6ee70*/  ISETP.GE.AND P3, PT, R17, c[0x0][0x17c], PT ;  /* 0x00005f0011007a0c */ /* 0x000fe20003f66270 */
[----:B------:R-:W-:-:S06]  /*6ee80*/  IMAD.WIDE R16, R20, 0x2, R2 ;  /* 0x0000000214107825 */ /* 0x000fcc00078e0202 */
[----:B------:R0:W-:Y:S04]  /*6ee90*/  @P5 STG.E.U16 [R8.64], R21 ;  /* 0x0000001508005986 */ /* 0x0001e8000c101506 */
[----:B------:R-:W-:Y:S04]  /*6eea0*/  @P4 STG.E.U16 [R12.64], R0 ;  /* 0x000000000c004986 */ /* 0x000fe8000c101506 */
[----:B------:R1:W-:Y:S01]  /*6eeb0*/  @P6 STG.E.U16 [R16.64], R29 ;  /* 0x0000001d10006986 */ /* 0x0003e2000c101506 */
[C---:B0-----:R-:W-:Y:S01]  /*6eec0*/  IADD3 R8, R20.reuse, c[0x0][0x198], RZ ;  /* 0x0000660014087a10 */ /* 0x041fe20007ffe0ff */
[----:B------:R-:W-:-:S05]  /*6eed0*/  IMAD.WIDE R20, R20, 0x2, R24 ;  /* 0x0000000214147825 */ /* 0x000fca00078e0218 */
[----:B---3--:R0:W-:Y:S01]  /*6eee0*/  @P2 STG.E.U16 [R20.64], R6 ;  /* 0x0000000614002986 */ /* 0x0081e2000c101506 */
[----:B-1----:R-:W-:-:S03]  /*6eef0*/  PRMT R16, R29, 0x7632, R16 ;  /* 0x000076321d107816 */ /* 0x002fc60000000010 */
[----:B------:R-:W3:Y:S01]  /*6ef00*/  LDL.LU R29, [R1+0x258] ;  /* 0x00025800011d7983 */ /* 0x000ee20000300800 */
[----:B------:R-:W-:-:S03]  /*6ef10*/  PRMT R17, R6, 0x7632, R17 ;  /* 0x0000763206117816 */ /* 0x000fc60000000011 */
[----:B0-----:R-:W4:Y:S04]  /*6ef20*/  LDL.LU R6, [R1+0x1fac] ;  /* 0x001fac0001067983 */ /* 0x001f280000300800 */
[----:B------:R-:W3:Y:S01]  /*6ef30*/  LDL.LU R20, [R1+0x1f44] ;  /* 0x001f440001147983 */ /* 0x000ee20000300800 */
[----:B------:R-:W-:-:S03]  /*6ef40*/  ISETP.GE.AND P2, PT, R27, c[0x0][0x17c], PT ;  /* 0x00005f001b007a0c */ /* 0x000fc60003f46270 */
[----:B------:R-:W4:Y:S01]  /*6ef50*/  LDL.LU R27, [R1+0x1f48] ;  /* 0x001f4800011b7983 */ /* 0x000f220000300800 */
[C---:B------:R-:W-:Y:S02]  /*6ef60*/  ISETP.LT.AND P5, PT, R26.reuse, c[0x0][0x178], !P0 ;  /* 0x00005e001a007a0c */ /* 0x040fe400047a1270 */
[----:B------:R-:W-:Y:S02]  /*6ef70*/  ISETP.LT.AND P4, PT, R23, c[0x0][0x178], !P0 ;  /* 0x00005e0017007a0c */ /* 0x000fe40004781270 */
[----:B------:R-:W-:Y:S02]  /*6ef80*/  ISETP.LT.AND P6, PT, R26, c[0x0][0x178], !P3 ;  /* 0x00005e001a007a0c */ /* 0x000fe40005fc1270 */
[C---:B------:R-:W-:Y:S02]  /*6ef90*/  IADD3 R0, R8.reuse, c[0x0][0x198], RZ ;  /* 0x0000660008007a10 */ /* 0x040fe40007ffe0ff */
[----:B------:R-:W-:Y:S01]  /*6efa0*/  ISETP.GE.AND P0, PT, R5, c[0x0][0x17c], PT ;  /* 0x00005f0005007a0c */ /* 0x000fe20003f06270 */
[----:B------:R-:W-:Y:S01]  /*6efb0*/  IMAD.WIDE R4, R8, 0x2, R2 ;  /* 0x0000000208047825 */ /* 0x000fe200078e0202 */
[----:B------:R-:W-:-:S03]  /*6efc0*/  ISETP.LT.AND P3, PT, R23, c[0x0][0x178], !P3 ;  /* 0x00005e0017007a0c */ /* 0x000fc60005f61270 */
[----:B------:R-:W-:Y:S01]  /*6efd0*/  IMAD.WIDE R8, R8, 0x2, R24 ;  /* 0x0000000208087825 */ /* 0x000fe200078e0218 */
[----:B------:R0:W-:Y:S03]  /*6efe0*/  @P5 STG.E.U16 [R4.64], R16 ;  /* 0x0000001004005986 */ /* 0x0001e6000c101506 */
[----:B------:R-:W-:Y:S01]  /*6eff0*/  IMAD.WIDE R12, R0, 0x2, R2 ;  /* 0x00000002000c7825 */ /* 0x000fe200078e0202 */
[----:B------:R-:W-:Y:S01]  /*6f000*/  ISETP.LT.AND P5, PT, R26, c[0x0][0x178], !P1 ;  /* 0x00005e001a007a0c */ /* 0x000fe20004fa1270 */
[----:B------:R-:W-:Y:S01]  /*6f010*/  @P4 STG.E.U16 [R8.64], R17 ;  /* 0x0000001108004986 */ /* 0x000fe2000c101506 */
[----:B------:R-:W-:-:S03]  /*6f020*/  ISETP.LT.AND P4, PT, R23, c[0x0][0x178], !P1 ;  /* 0x00005e0017007a0c */ /* 0x000fc60004f81270 */
[----:B-----5:R1:W-:Y:S01]  /*6f030*/  @P6 STG.E.U16 [R12.64], R28 ;  /* 0x0000001c0c006986 */ /* 0x0203e2000c101506 */
[----:B------:R-:W-:Y:S01]  /*6f040*/  ISETP.LT.AND P6, PT, R26, c[0x0][0x178], !P0 ;  /* 0x00005e001a007a0c */ /* 0x000fe200047c1270 */
[----:B0-----:R-:W-:Y:S01]  /*6f050*/  IMAD.WIDE R4, R0, 0x2, R24 ;  /* 0x0000000200047825 */ /* 0x001fe200078e0218 */
[----:B------:R-:W-:Y:S02]  /*6f060*/  ISETP.LT.AND P0, PT, R23, c[0x0][0x178], !P0 ;  /* 0x00005e0017007a0c */ /* 0x000fe40004701270 */
[----:B------:R-:W-:Y:S02]  /*6f070*/  PRMT R21, R28, 0x7632, R21 ;  /* 0x000076321c157816 */ /* 0x000fe40000000015 */
[----:B-1----:R-:W-:Y:S01]  /*6f080*/  IADD3 R12, R0, c[0x0][0x198], RZ ;  /* 0x00006600000c7a10 */ /* 0x002fe20007ffe0ff */
[----:B------:R-:W5:Y:S01]  /*6f090*/  LDL.LU R28, [R1+0x278] ;  /* 0x00027800011c7983 */ /* 0x000f620000300800 */
[----:B--2---:R-:W-:-:S03]  /*6f0a0*/  PRMT R0, R7, 0x7632, R0 ;  /* 0x0000763207007816 */ /* 0x004fc60000000000 */
[----:B------:R-:W-:Y:S01]  /*6f0b0*/  IMAD.WIDE R8, R12, 0x2, R2 ;  /* 0x000000020c087825 */ /* 0x000fe200078e0202 */
[----:B------:R0:W-:Y:S04]  /*6f0c0*/  @P3 STG.E.U16 [R4.64], R7 ;  /* 0x0000000704003986 */ /* 0x0001e8000c101506 */
[----:B------:R1:W-:Y:S04]  /*6f0d0*/  @P5 STG.E.U16 [R8.64], R21 ;  /* 0x0000001508005986 */ /* 0x0003e8000c101506 */
[----:B0-----:R-:W2:Y:S04]  /*6f0e0*/  LDL.LU R7, [R1+0x1fa8] ;  /* 0x001fa80001077983 */ /* 0x001ea80000300800 */
[----:B------:R-:W2:Y:S01]  /*6f0f0*/  LDL.LU R5, [R1+0x1f4c] ;  /* 0x001f4c0001057983 */ /* 0x000ea20000300800 */
[----:B---3--:R-:W-:-:S02]  /*6f100*/  ISETP.GE.AND P1, PT, R20, c[0x0][0x17c], PT ;  /* 0x00005f0014007a0c */ /* 0x008fc40003f26270 */
[C---:B------:R-:W-:Y:S01]  /*6f110*/  IADD3 R20, R12.reuse, c[0x0][0x198], RZ ;  /* 0x000066000c147a10 */ /* 0x040fe20007ffe0ff */
[----:B------:R-:W-:-:S03]  /*6f120*/  IMAD.WIDE R12, R12, 0x2, R24 ;  /* 0x000000020c0c7825 */ /* 0x000fc600078e0218 */
[C---:B-1----:R-:W-:Y:S01]  /*6f130*/  IADD3 R8, R20.reuse, c[0x0][0x198], RZ ;  /* 0x0000660014087a10 */ /* 0x042fe20007ffe0ff */
[C---:B------:R-:W-:Y:S01]  /*6f140*/  IMAD.WIDE R16, R20.reuse, 0x2, R2 ;  /* 0x0000000214107825 */ /* 0x040fe200078e0202 */
[----:B------:R-:W-:Y:S03]  /*6f150*/  @P4 STG.E.U16 [R12.64], R0 ;  /* 0x000000000c004986 */ /* 0x000fe6000c101506 */
[----:B------:R-:W-:Y:S01]  /*6f160*/  IMAD.WIDE R20, R20, 0x2, R24 ;  /* 0x0000000214147825 */ /* 0x000fe200078e0218 */
[----:B----4-:R-:W-:Y:S01]  /*6f170*/  ISETP.GE.AND P3, PT, R27, c[0x0][0x17c], PT ;  /* 0x00005f001b007a0c */ /* 0x010fe20003f66270 */
[----:B------:R0:W-:Y:S04]  /*6f180*/  @P6 STG.E.U16 [R16.64], R29 ;  /* 0x0000001d10006986 */ /* 0x0001e8000c101506 */
[----:B------:R-:W3:Y:S04]  /*6f190*/  LDL.LU R27, [R1+0x1f50] ;  /* 0x001f5000011b7983 */ /* 0x000ee80000300800 */
[----:B------:R1:W-:Y:S01]  /*6f1a0*/  @P0 STG.E.U16 [R20.64], R6 ;  /* 0x0000000614000986 */ /* 0x0003e2000c101506 */
[----:B0-----:R-:W-:-:S03]  /*6f1b0*/  PRMT R16, R29, 0x7632, R16 ;  /* 0x000076321d107816 */ /* 0x001fc60000000010 */
[----:B------:R-:W4:Y:S04]  /*6f1c0*/  LDL.LU R29, [R1+0x288] ;  /* 0x00028800011d7983 */ /* 0x000f280000300800 */
[----:B-1----:R-:W4:Y:S01]  /*6f1d0*/  LDL.LU R21, [R1+0x1f54] ;  /* 0x001f540001157983 */ /* 0x002f220000300800 */
[----:B------:R-:W-:Y:S02]  /*6f1e0*/  ISETP.LT.AND P5, PT, R26, c[0x0][0x178], !P2 ;  /* 0x00005e001a007a0c */ /* 0x000fe400057a1270 */
[----:B------:R-:W-:Y:S02]  /*6f1f0*/  ISETP.LT.AND P4, PT, R23, c[0x0][0x178], !P2 ;  /* 0x00005e0017007a0c */ /* 0x000fe40005781270 */
[----:B------:R-:W-:Y:S02]  /*6f200*/  IADD3 R0, R8, c[0x0][0x198], RZ ;  /* 0x0000660008007a10 */ /* 0x000fe40007ffe0ff */
[----:B------:R-:W-:-:S02]  /*6f210*/  PRMT R17, R6, 0x7632, R17 ;  /* 0x0000763206117816 */ /* 0x000fc40000000011 */
[----:B--2---:R-:W-:Y:S01]  /*6f220*/  ISETP.GE.AND P2, PT, R5, c[0x0][0x17c], PT ;  /* 0x00005f0005007a0c */ /* 0x004fe20003f46270 */
[----:B------:R-:W-:-:S04]  /*6f230*/  IMAD.WIDE R4, R8, 0x2, R2 ;  /* 0x0000000208047825 */ /* 0x000fc800078e0202 */
[----:B------:R-:W-:Y:S01]  /*6f240*/  IMAD.WIDE R8, R8, 0x2, R24 ;  /* 0x0000000208087825 */ /* 0x000fe200078e0218 */
[----:B------:R0:W-:Y:S01]  /*6f250*/  @P5 STG.E.U16 [R4.64], R16 ;  /* 0x0000001004005986 */ /* 0x0001e2000c101506 */
[----:B------:R-:W-:-:S03]  /*6f260*/  ISETP.LT.AND P5, PT, R26, c[0x0][0x178], !P3 ;  /* 0x00005e001a007a0c */ /* 0x000fc60005fa1270 */
[----:B------:R-:W-:Y:S01]  /*6f270*/  @P4 STG.E.U16 [R8.64], R17 ;  /* 0x0000001108004986 */ /* 0x000fe2000c101506 */
[----:B------:R-:W-:Y:S02]  /*6f280*/  ISETP.LT.AND P4, PT, R23, c[0x0][0x178], !P3 ;  /* 0x00005e0017007a0c */ /* 0x000fe40005f81270 */
[----:B---3--:R-:W-:Y:S02]  /*6f290*/  ISETP.GE.AND P0, PT, R27, c[0x0][0x17c], PT ;  /* 0x00005f001b007a0c */ /* 0x008fe40003f06270 */
[----:B------:R-:W2:Y:S01]  /*6f2a0*/  LDL.LU R27, [R1+0x1f58] ;  /* 0x001f5800011b7983 */ /* 0x000ea20000300800 */
[----:B----4-:R-:W-:-:S03]  /*6f2b0*/  ISETP.GE.AND P3, PT, R21, c[0x0][0x17c], PT ;  /* 0x00005f0015007a0c */ /* 0x010fc60003f66270 */
[----:B------:R-:W3:Y:S01]  /*6f2c0*/  LDL.LU R21, [R1+0x1f5c] ;  /* 0x001f5c0001157983 */ /* 0x000ee20000300800 */
[----:B------:R-:W-:Y:S01]  /*6f2d0*/  ISETP.LT.AND P6, PT, R26, c[0x0][0x178], !P1 ;  /* 0x00005e001a007a0c */ /* 0x000fe20004fc1270 */
[----:B------:R-:W-:Y:S01]  /*6f2e0*/  IMAD.WIDE R12, R0, 0x2, R2 ;  /* 0x00000002000c7825 */ /* 0x000fe200078e0202 */
[----:B------:R-:W-:Y:S02]  /*6f2f0*/  ISETP.LT.AND P1, PT, R23, c[0x0][0x178], !P1 ;  /* 0x00005e0017007a0c */ /* 0x000fe40004f21270 */
[----:B-----5:R-:W-:Y:S01]  /*6f300*/  PRMT R20, R28, 0x7632, R20 ;  /* 0x000076321c147816 */ /* 0x020fe20000000014 */
[----:B0-----:R-:W-:-:S08]  /*6f310*/  IMAD.WIDE R4, R0, 0x2, R24 ;  /* 0x0000000200047825 */ /* 0x001fd000078e0218 */
[----:B------:R0:W-:Y:S01]  /*6f320*/  @P6 STG.E.U16 [R12.64], R28 ;  /* 0x0000001c0c006986 */ /* 0x0001e2000c101506 */
[----:B------:R-:W-:Y:S02]  /*6f330*/  ISETP.LT.AND P6, PT, R26, c[0x0][0x178], !P2 ;  /* 0x00005e001a007a0c */ /* 0x000fe400057c1270 */
[----:B0-----:R-:W-:Y:S01]  /*6f340*/  IADD3 R12, R0, c[0x0][0x198], RZ ;  /* 0x00006600000c7a10 */ /* 0x001fe20007ffe0ff */
[----:B------:R-:W4:Y:S01]  /*6f350*/  LDL.LU R28, [R1+0x268] ;  /* 0x00026800011c7983 */ /* 0x000f220000300800 */
[----:B------:R-:W-:Y:S02]  /*6f360*/  PRMT R0, R10, 0x7632, R0 ;  /* 0x000076320a007816 */ /* 0x000fe40000000000 */
[C---:B------:R-:W-:Y:S01]  /*6f370*/  IADD3 R6, R12.reuse, c[0x0][0x198], RZ ;  /* 0x000066000c067a10 */ /* 0x040fe20007ffe0ff */
[C---:B------:R-:W-:Y:S01]  /*6f380*/  IMAD.WIDE R8, R12.reuse, 0x2, R2 ;  /* 0x000000020c087825 */ /* 0x040fe200078e0202 */
[----:B------:R0:W-:Y:S03]  /*6f390*/  @P1 STG.E.U16 [R4.64], R10 ;  /* 0x0000000a04001986 */ /* 0x0001e6000c101506 */
[----:B------:R-:W-:Y:S01]  /*6f3a0*/  IMAD.WIDE R12, R12, 0x2, R24 ;  /* 0x000000020c0c7825 */ /* 0x000fe200078e0218 */
[----:B------:R-:W-:Y:S03]  /*6f3b0*/  @P5 STG.E.U16 [R8.64], R20 ;  /* 0x0000001408005986 */ /* 0x000fe6000c101506 */
[----:B------:R-:W-:Y:S01]  /*6f3c0*/  IMAD.WIDE R16, R6, 0x2, R2 ;  /* 0x0000000206107825 */ /* 0x000fe200078e0202 */
[----:B------:R-:W-:Y:S01]  /*6f3d0*/  @P4 STG.E.U16 [R12.64], R0 ;  /* 0x000000000c004986 */ /* 0x000fe2000c101506 */
[----:B------:R-:W-:-:S02]  /*6f3e0*/  ISETP.LT.AND P5, PT, R26, c[0x0][0x178], !P0 ;  /* 0x00005e001a007a0c */ /* 0x000fc400047a1270 */
[----:B------:R-:W-:Y:S01]  /*6f3f0*/  ISETP.LT.AND P4, PT, R23, c[0x0][0x178], !P0 ;  /* 0x00005e0017007a0c */ /* 0x000fe20004781270 */
[----:B------:R1:W-:Y:S01]  /*6f400*/  @P6 STG.E.U16 [R16.64], R29 ;  /* 0x0000001d10006986 */ /* 0x0003e2000c101506 */
[----:B0-----:R-:W-:Y:S02]  /*6f410*/  PRMT R10, R29, 0x7632, R10 ;  /* 0x000076321d0a7816 */ /* 0x001fe4000000000a */
[----:B--2---:R-:W-:Y:S02]  /*6f420*/  ISETP.GE.AND P1, PT, R27, c[0x0][0x17c], PT ;  /* 0x00005f001b007a0c */ /* 0x004fe40003f26270 */
[----:B------:R-:W2:Y:S01]  /*6f430*/  LDL.LU R27, [R1+0x1f60] ;  /* 0x001f6000011b7983 */ /* 0x000ea20000300800 */
[----:B---3--:R-:W-:-:S03]  /*6f440*/  ISETP.GE.AND P0, PT, R21, c[0x0][0x17c], PT ;  /* 0x00005f0015007a0c */ /* 0x008fc60003f06270 */
[----:B------:R-:W3:Y:S04]  /*6f450*/  LDL.LU R21, [R1+0x1f64] ;  /* 0x001f640001157983 */ /* 0x000ee80000300800 */
[----:B-1----:R-:W5:Y:S04]  /*6f460*/  LDL.LU R29, [R1+0x248] ;  /* 0x00024800011d7983 */ /* 0x002f680000300800 */
[----:B------:R-:W5:Y:S01]  /*6f470*/  LDL.LU R20, [R1+0x1f68] ;  /* 0x001f680001147983 */ /* 0x000f620000300800 */
[----:B------:R-:W-:Y:S02]  /*6f480*/  ISETP.LT.AND P2, PT, R23, c[0x0][0x178], !P2 ;  /* 0x00005e0017007a0c */ /* 0x000fe40005741270 */
[----:B------:R-:W-:-:S02]  /*6f490*/  IADD3 R12, R6, c[0x0][0x198], RZ ;  /* 0x00006600060c7a10 */ /* 0x000fc40007ffe0ff */
[----:B------:R-:W-:Y:S02]  /*6f4a0*/  ISETP.LT.AND P6, PT, R26, c[0x0][0x178], !P3 ;  /* 0x00005e001a007a0c */ /* 0x000fe40005fc1270 */
[----:B------:R-:W-:Y:S01]  /*6f4b0*/  ISETP.LT.AND P3, PT, R23, c[0x0][0x178], !P3 ;  /* 0x00005e0017007a0c */ /* 0x000fe20005f61270 */
[----:B------:R-:W-:Y:S01]  /*6f4c0*/  IMAD.WIDE R4, R6, 0x2, R24 ;  /* 0x0000000206047825 */ /* 0x000fe200078e0218 */
[----:B------:R-:W-:Y:S02]  /*6f4d0*/  IADD3 R0, R12, c[0x0][0x198], RZ ;  /* 0x000066000c007a10 */ /* 0x000fe40007ffe0ff */
[----:B------:R-:W-:Y:S01]  /*6f4e0*/  PRMT R6, R14, 0x7632, R6 ;  /* 0x000076320e067816 */ /* 0x000fe20000000006 */
[C---:B------:R-:W-:Y:S02]  /*6f4f0*/  IMAD.WIDE R8, R12.reuse, 0x2, R2 ;  /* 0x000000020c087825 */ /* 0x040fe400078e0202 */
[----:B------:R0:W-:Y:S02]  /*6f500*/  @P2 STG.E.U16 [R4.64], R14 ;  /* 0x0000000e04002986 */ /* 0x0001e4000c101506 */
[----:B------:R-:W-:-:S02]  /*6f510*/  IMAD.WIDE R12, R12, 0x2, R24 ;  /* 0x000000020c0c7825 */ /* 0x000fc400078e0218 */
[----:B------:R1:W-:Y:S02]  /*6f520*/  @P5 STG.E.U16 [R8.64], R10 ;  /* 0x0000000a08005986 */ /* 0x0003e4000c101506 */
[----:B------:R-:W-:Y:S01]  /*6f530*/  IMAD.WIDE R16, R0, 0x2, R2 ;  /* 0x0000000200107825 */ /* 0x000fe200078e0202 */
[----:B------:R-:W-:Y:S01]  /*6f540*/  ISETP.LT.AND P5, PT, R26, c[0x0][0x178], !P1 ;  /* 0x00005e001a007a0c */ /* 0x000fe20004fa1270 */
[----:B------:R1:W-:Y:S01]  /*6f550*/  @P4 STG.E.U16 [R12.64], R6 ;  /* 0x000000060c004986 */ /* 0x0003e2000c101506 */
[----:B------:R-:W-:Y:S01]  /*6f560*/  ISETP.LT.AND P4, PT, R23, c[0x0][0x178], !P1 ;  /* 0x00005e0017007a0c */ /* 0x000fe20004f81270 */
[----:B0-----:R-:W-:Y:S02]  /*6f570*/  IMAD.WIDE R4, R0, 0x2, R24 ;  /* 0x0000000200047825 */ /* 0x001fe400078e0218 */
[----:B----4-:R0:W-:Y:S04]  /*6f580*/  @P6 STG.E.U16 [R16.64], R28 ;  /* 0x0000001c10006986 */ /* 0x0101e8000c101506 */
[----:B------:R4:W-:Y:S01]  /*6f590*/  @P3 STG.E.U16 [R4.64], R18 ;  /* 0x0000001204003986 */ /* 0x0009e2000c101506 */
[----:B-1----:R-:W-:-:S02]  /*6f5a0*/  PRMT R10, R28, 0x7632, R10 ;  /* 0x000076321c0a7816 */ /* 0x002fc4000000000a */
[----:B------:R-:W-:Y:S02]  /*6f5b0*/  IADD3 R12, R0, c[0x0][0x198], RZ ;  /* 0x00006600000c7a10 */ /* 0x000fe40007ffe0ff */
[----:B------:R-:W-:Y:S02]  /*6f5c0*/  PRMT R0, R18, 0x7632, R0 ;  /* 0x0000763212007816 */ /* 0x000fe40000000000 */
[----:B--2---:R-:W-:Y:S02]  /*6f5d0*/  ISETP.GE.AND P2, PT, R27, c[0x0][0x17c], PT ;  /* 0x00005f001b007a0c */ /* 0x004fe40003f46270 */
[----:B---3--:R-:W-:Y:S02]  /*6f5e0*/  ISETP.GE.AND P1, PT, R21, c[0x0][0x17c], PT ;  /* 0x00005f0015007a0c */ /* 0x008fe40003f26270 */
[----:B------:R-:W2:Y:S04]  /*6f5f0*/  LDL.LU R21, [R1+0x1f6c] ;  /* 0x001f6c0001157983 */ /* 0x000ea80000300800 */
[----:B------:R-:W3:Y:S01]  /*6f600*/  LDL.LU R27, [R1+0x21c] ;  /* 0x00021c00011b7983 */ /* 0x000ee20000300800 */
[----:B-----5:R-:W-:-:S03]  /*6f610*/  ISETP.GE.AND P3, PT, R20, c[0x0][0x17c], PT ;  /* 0x00005f0014007a0c */ /* 0x020fc60003f66270 */
[----:B------:R-:W5:Y:S04]  /*6f620*/  LDL.LU R20, [R1+0x1f70] ;  /* 0x001f700001147983 */ /* 0x000f680000300800 */
[----:B0-----:R-:W3:Y:S04]  /*6f630*/  LDL.LU R28, [R1+0x2c] ;  /* 0x00002c00011c7983 */ /* 0x001ee80000300800 */
[----:B----4-:R-:W4:Y:S01]  /*6f640*/  LDL.LU R18, [R1+0x1f74] ;  /* 0x001f740001127983 */ /* 0x010f220000300800 */
[C---:B------:R-:W-:Y:S01]  /*6f650*/  IADD3 R6, R12.reuse, c[0x0][0x198], RZ ;  /* 0x000066000c067a10 */ /* 0x040fe20007ffe0ff */
[----:B------:R-:W-:Y:S01]  /*6f660*/  IMAD.WIDE R8, R12, 0x2, R2 ;  /* 0x000000020c087825 */ /* 0x000fe200078e0202 */
[----:B------:R-:W-:-:S03]  /*6f670*/  ISETP.LT.AND P6, PT, R26, c[0x0][0x178], !P0 ;  /* 0x00005e001a007a0c */ /* 0x000fc600047c1270 */
[----:B------:R-:W-:Y:S01]  /*6f680*/  IMAD.WIDE R12, R12, 0x2, R24 ;  /* 0x000000020c0c7825 */ /* 0x000fe200078e0218 */
[----:B------:R-:W-:Y:S01]  /*6f690*/  @P5 STG.E.U16 [R8.64], R10 ;  /* 0x0000000a08005986 */ /* 0x000fe2000c101506 */
[C---:B------:R-:W-:Y:S02]  /*6f6a0*/  ISETP.LT.AND P0, PT, R23.reuse, c[0x0][0x178], !P0 ;  /* 0x00005e0017007a0c */ /* 0x040fe40004701270 */
[----:B------:R-:W-:Y:S01]  /*6f6b0*/  ISETP.LT.AND P5, PT, R26, c[0x0][0x178], !P2 ;  /* 0x00005e001a007a0c */ /* 0x000fe200057a1270 */
[----:B------:R0:W-:Y:S01]  /*6f6c0*/  @P4 STG.E.U16 [R12.64], R0 ;  /* 0x000000000c004986 */ /* 0x0001e2000c101506 */
[----:B------:R-:W-:Y:S01]  /*6f6d0*/  ISETP.LT.AND P4, PT, R23, c[0x0][0x178], !P2 ;  /* 0x00005e0017007a0c */ /* 0x000fe20005781270 */
[----:B------:R-:W-:-:S04]  /*6f6e0*/  IMAD.WIDE R16, R6, 0x2, R2 ;  /* 0x0000000206107825 */ /* 0x000fc800078e0202 */
[C---:B------:R-:W-:Y:S01]  /*6f6f0*/  IMAD.WIDE R4, R6.reuse, 0x2, R24 ;  /* 0x0000000206047825 */ /* 0x040fe200078e0218 */
[----:B0-----:R-:W-:Y:S02]  /*6f700*/  IADD3 R12, R6, c[0x0][0x198], RZ ;  /* 0x00006600060c7a10 */ /* 0x001fe40007ffe0ff */
[----:B------:R-:W-:Y:S02]  /*6f710*/  PRMT R10, R29, 0x7632, R10 ;  /* 0x000076321d0a7816 */ /* 0x000fe4000000000a */
[C---:B------:R-:W-:Y:S01]  /*6f720*/  IADD3 R0, R12.reuse, c[0x0][0x198], RZ ;  /* 0x000066000c007a10 */ /* 0x040fe20007ffe0ff */
[----:B------:R-:W-:Y:S01]  /*6f730*/  IMAD.WIDE R8, R12, 0x2, R2 ;  /* 0x000000020c087825 */ /* 0x000fe200078e0202 */
[----:B------:R-:W-:Y:S01]  /*6f740*/  PRMT R6, R22, 0x7632, R6 ;  /* 0x0000763216067816 */ /* 0x000fe20000000006 */
[----:B------:R0:W-:Y:S02]  /*6f750*/  @P6 STG.E.U16 [R16.64], R29 ;  /* 0x0000001d10006986 */ /* 0x0001e4000c101506 */
[----:B------:R-:W-:-:S02]  /*6f760*/  IMAD.WIDE R12, R12, 0x2, R24 ;  /* 0x000000020c0c7825 */ /* 0x000fc400078e0218 */
[----:B------:R-:W-:Y:S04]  /*6f770*/  @P0 STG.E.U16 [R4.64], R22 ;  /* 0x0000001604000986 */ /* 0x000fe8000c101506 */
[----:B------:R-:W-:Y:S01]  /*6f780*/  @P5 STG.E.U16 [R8.64], R10 ;  /* 0x0000000a08005986 */ /* 0x000fe2000c101506 */
[----:B------:R-:W-:-:S03]  /*6f790*/  ISETP.LT.AND P5, PT, R26, c[0x0][0x178], !P3 ;  /* 0x00005e001a007a0c */ /* 0x000fc60005fa1270 */
[----:B0-----:R-:W3:Y:S04]  /*6f7a0*/  LDL.LU R29, [R1+0x22c] ;  /* 0x00022c00011d7983 */ /* 0x001ee80000300800 */
[----:B------:R0:W-:Y:S01]  /*6f7b0*/  @P4 STG.E.U16 [R12.64], R6 ;  /* 0x000000060c004986 */ /* 0x0001e2000c101506 */
[----:B------:R-:W-:Y:S02]  /*6f7c0*/  ISETP.LT.AND P4, PT, R23, c[0x0][0x178], !P3 ;  /* 0x00005e0017007a0c */ /* 0x000fe40005f81270 */
[----:B--2---:R-:W-:Y:S02]  /*6f7d0*/  ISETP.GE.AND P2, PT, R21, c[0x0][0x17c], PT ;  /* 0x00005f0015007a0c */ /* 0x004fe40003f46270 */
[----:B-----5:R-:W-:Y:S02]  /*6f7e0*/  ISETP.GE.AND P0, PT, R20, c[0x0][0x17c], PT ;  /* 0x00005f0014007a0c */ /* 0x020fe40003f06270 */
[----:B------:R-:W2:Y:S04]  /*6f7f0*/  LDL.LU R20, [R1+0x1f78] ;  /* 0x001f780001147983 */ /* 0x000ea80000300800 */
[----:B------:R-:W5:Y:S01]  /*6f800*/  LDL.LU R21, [R1+0x3c] ;  /* 0x00003c0001157983 */ /* 0x000f620000300800 */
[----:B----4-:R-:W-:-:S03]  /*6f810*/  ISETP.GE.AND P3, PT, R18, c[0x0][0x17c], PT ;  /* 0x00005f0012007a0c */ /* 0x010fc60003f66270 */
[----:B------:R-:W4:Y:S01]  /*6f820*/  LDL.LU R18, [R1+0x1f7c] ;  /* 0x001f7c0001127983 */ /* 0x000f220000300800 */
[----:B------:R-:W-:Y:S02]  /*6f830*/  ISETP.LT.AND P6, PT, R26, c[0x0][0x178], !P1 ;  /* 0x00005e001a007a0c */ /* 0x000fe40004fc1270 */
[----:B------:R-:W-:Y:S02]  /*6f840*/  ISETP.LT.AND P1, PT, R23, c[0x0][0x178], !P1 ;  /* 0x00005e0017007a0c */ /* 0x000fe40004f21270 */
[C---:B0-----:R-:W-:Y:S01]  /*6f850*/  IADD3 R12, R0.reuse, c[0x0][0x198], RZ ;  /* 0x00006600000c7a10 */ /* 0x041fe20007ffe0ff */
[----:B------:R-:W-:Y:S01]  /*6f860*/  IMAD.WIDE R16, R0, 0x2, R2 ;  /* 0x0000000200107825 */ /* 0x000fe200078e0202 */
[----:B---3--:R-:W-:Y:S02]  /*6f870*/  PRMT R10, R27, 0x7632, R10 ;  /* 0x000076321b0a7816 */ /* 0x008fe4000000000a */
[----:B------:R-:W-:Y:S01]  /*6f880*/  IADD3 R6, R12, c[0x0][0x198], RZ ;  /* 0x000066000c067a10 */ /* 0x000fe20007ffe0ff */
[----:B------:R-:W-:Y:S01]  /*6f890*/  IMAD.WIDE R4, R0, 0x2, R24 ;  /* 0x0000000200047825 */ /* 0x000fe200078e0218 */
[----:B------:R-:W-:-:S03]  /*6f8a0*/  PRMT R0, R28, 0x7632, R0 ;  /* 0x000076321c007816 */ /* 0x000fc60000000000 */
[C---:B------:R-:W-:Y:S01]  /*6f8b0*/  IMAD.WIDE R8, R12.reuse, 0x2, R2 ;  /* 0x000000020c087825 */ /* 0x040fe200078e0202 */
[----:B------:R0:W-:Y:S03]  /*6f8c0*/  @P6 STG.E.U16 [R16.64], R27 ;  /* 0x0000001b10006986 */ /* 0x0001e6000c101506 */
[----:B------:R-:W-:Y:S01]  /*6f8d0*/  IMAD.WIDE R12, R12, 0x2, R24 ;  /* 0x000000020c0c7825 */ /* 0x000fe200078e0218 */
[----:B------:R1:W-:Y:S04]  /*6f8e0*/  @P1 STG.E.U16 [R4.64], R28 ;  /* 0x0000001c04001986 */ /* 0x0003e8000c101506 */
[----:B------:R-:W-:Y:S01]  /*6f8f0*/  @P5 STG.E.U16 [R8.64], R10 ;  /* 0x0000000a08005986 */ /* 0x000fe2000c101506 */
[----:B------:R-:W-:-:S03]  /*6f900*/  ISETP.LT.AND P5, PT, R26, c[0x0][0x178], !P0 ;  /* 0x00005e001a007a0c */ /* 0x000fc600047a1270 */
[----:B0-----:R-:W3:Y:S04]  /*6f910*/  LDL.LU R27, [R1+0x23c] ;  /* 0x00023c00011b7983 */ /* 0x001ee80000300800 */
[----:B------:R0:W-:Y:S01]  /*6f920*/  @P4 STG.E.U16 [R12.64], R0 ;  /* 0x000000000c004986 */ /* 0x0001e2000c101506 */
[----:B------:R-:W-:Y:S02]  /*6f930*/  ISETP.LT.AND P4, PT, R23, c[0x0][0x178], !P0 ;  /* 0x00005e0017007a0c */ /* 0x000fe40004781270 */
[----:B--2---:R-:W-:Y:S02]  /*6f940*/  ISETP.GE.AND P1, PT, R20, c[0x0][0x17c], PT ;  /* 0x00005f0014007a0c */ /* 0x004fe40003f26270 */
[----:B------:R-:W2:Y:S04]  /*6f950*/  LDL.LU R20, [R1+0x1f84] ;  /* 0x001f840001147983 */ /* 0x000ea80000300800 */
[----:B-1----:R-:W3:Y:S01]  /*6f960*/  LDL.LU R28, [R1+0x1c] ;  /* 0x00001c00011c7983 */ /* 0x002ee20000300800 */
[----:B----4-:R-:W-:-:S03]  /*6f970*/  ISETP.GE.AND P0, PT, R18, c[0x0][0x17c], PT ;  /* 0x00005f0012007a0c */ /* 0x010fc60003f06270 */
[----:B------:R-:W4:Y:S01]  /*6f980*/  LDL.LU R18, [R1+0x1f80] ;  /* 0x001f800001127983 */ /* 0x000f220000300800 */
[----:B------:R-:W-:Y:S02]  /*6f990*/  ISETP.LT.AND P6, PT, R26, c[0x0][0x178], !P2 ;  /* 0x00005e001a007a0c */ /* 0x000fe400057c1270 */
[----:B------:R-:W-:Y:S02]  /*6f9a0*/  ISETP.LT.AND P2, PT, R23, c[0x0][0x178], !P2 ;  /* 0x00005e0017007a0c */ /* 0x000fe40005741270 */
[C---:B0-----:R-:W-:Y:S01]  /*6f9b0*/  IADD3 R12, R6.reuse, c[0x0][0x198], RZ ;  /* 0x00006600060c7a10 */ /* 0x041fe20007ffe0ff */
[----:B------:R-:W-:Y:S01]  /*6f9c0*/  IMAD.WIDE R16, R6, 0x2, R2 ;  /* 0x0000000206107825 */ /* 0x000fe200078e0202 */
[----:B------:R-:W-:Y:S02]  /*6f9d0*/  PRMT R10, R29, 0x7632, R10 ;  /* 0x000076321d0a7816 */ /* 0x000fe4000000000a */
[----:B------:R-:W-:Y:S01]  /*6f9e0*/  IADD3 R0, R12, c[0x0][0x198], RZ ;  /* 0x000066000c007a10 */ /* 0x000fe20007ffe0ff */
[----:B------:R-:W-:Y:S01]  /*6f9f0*/  IMAD.WIDE R4, R6, 0x2, R24 ;  /* 0x0000000206047825 */ /* 0x000fe200078e0218 */
[----:B-----5:R-:W-:-:S03]  /*6fa00*/  PRMT R6, R21, 0x7632, R6 ;  /* 0x0000763215067816 */ /* 0x020fc60000000006 */
[C---:B------:R-:W-:Y:S01]  /*6fa10*/  IMAD.WIDE R8, R12.reuse, 0x2, R2 ;  /* 0x000000020c087825 */ /* 0x040fe200078e0202 */
[----:B------:R0:W-:Y:S03]  /*6fa20*/  @P6 STG.E.U16 [R16.64], R29 ;  /* 0x0000001d10006986 */ /* 0x0001e6000c101506 */
[----:B------:R-:W-:Y:S01]  /*6fa30*/  IMAD.WIDE R12, R12, 0x2, R24 ;  /* 0x000000020c0c7825 */ /* 0x000fe200078e0218 */
[----:B------:R1:W-:Y:S04]  /*6fa40*/  @P2 STG.E.U16 [R4.64], R21 ;  /* 0x0000001504002986 */ /* 0x0003e8000c101506 */
[----:B------:R-:W-:Y:S01]  /*6fa50*/  @P5 STG.E.U16 [R8.64], R10 ;  /* 0x0000000a08005986 */ /* 0x000fe2000c101506 */
[----:B------:R-:W-:-:S03]  /*6fa60*/  ISETP.LT.AND P5, PT, R26, c[0x0][0x178], !P1 ;  /* 0x00005e001a007a0c */ /* 0x000fc60004fa1270 */
[----:B0-----:R-:W5:Y:S04]  /*6fa70*/  LDL.LU R29, [R1+0x25c] ;  /* 0x00025c00011d7983 */ /* 0x001f680000300800 */
[----:B------:R-:W5:Y:S04]  /*6fa80*/  LDL.LU R22, [R1+0x1f8c] ;  /* 0x001f8c0001167983 */ /* 0x000f680000300800 */
[----:B------:R0:W-:Y:S01]  /*6fa90*/  @P4 STG.E.U16 [R12.64], R6 ;  /* 0x000000060c004986 */ /* 0x0001e2000c101506 */
[----:B------:R-:W-:Y:S02]  /*6faa0*/  ISETP.LT.AND P4, PT, R23, c[0x0][0x178], !P1 ;  /* 0x00005e0017007a0c */ /* 0x000fe40004f81270 */
[----:B--2---:R-:W-:-:S02]  /*6fab0*/  ISETP.GE.AND P2, PT, R20, c[0x0][0x17c], PT ;  /* 0x00005f0014007a0c */ /* 0x004fc40003f46270 */
[----:B------:R-:W2:Y:S04]  /*6fac0*/  LDL.LU R20, [R1+0x1f88] ;  /* 0x001f880001147983 */ /* 0x000ea80000300800 */
[----:B-1----:R-:W2:Y:S01]  /*6fad0*/  LDL.LU R21, [R1+0x27c] ;  /* 0x00027c0001157983 */ /* 0x002ea20000300800 */
[----:B----4-:R-:W-:-:S03]  /*6fae0*/  ISETP.GE.AND P1, PT, R18, c[0x0][0x17c], PT ;  /* 0x00005f0012007a0c */ /* 0x010fc60003f26270 */
[----:B------:R-:W4:Y:S01]  /*6faf0*/  LDL.LU R18, [R1+0x1f94] ;  /* 0x001f940001127983 */ /* 0x000f220000300800 */
[----:B------:R-:W-:Y:S01]  /*6fb00*/  ISETP.LT.AND P6, PT, R26, c[0x0][0x178], !P3 ;  /* 0x00005e001a007a0c */ /* 0x000fe20005fc1270 */
[C---:B------:R-:W-:Y:S01]  /*6fb10*/  IMAD.WIDE R16, R0.reuse, 0x2, R2 ;  /* 0x0000000200107825 */ /* 0x040fe200078e0202 */
[----:B------:R-:W-:Y:S02]  /*6fb20*/  ISETP.LT.AND P3, PT, R23, c[0x0][0x178], !P3 ;  /* 0x00005e0017007a0c */ /* 0x000fe40005f61270 */
[C---:B0-----:R-:W-:Y:S01]  /*6fb30*/  IADD3 R12, R0.reuse, c[0x0][0x198], RZ ;  /* 0x00006600000c7a10 */ /* 0x041fe20007ffe0ff */
[----:B------:R-:W-:Y:S01]  /*6fb40*/  IMAD.WIDE R4, R0, 0x2, R24 ;  /* 0x0000000200047825 */ /* 0x000fe200078e0218 */
[----:B---3--:R-:W-:Y:S02]  /*6fb50*/  PRMT R10, R27, 0x7632, R10 ;  /* 0x000076321b0a7816 */ /* 0x008fe4000000000a */
[----:B------:R-:W-:-:S05]  /*6fb60*/  IADD3 R6, R12, c[0x0][0x198], RZ ;  /* 0x000066000c067a10 */ /* 0x000fca0007ffe0ff */
[----:B------:R0:W-:Y:S01]  /*6fb70*/  @P6 STG.E.U16 [R16.64], R27 ;  /* 0x0000001b10006986 */ /* 0x0001e2000c101506 */
[----:B------:R-:W-:Y:S02]  /*6fb80*/  ISETP.LT.AND P6, PT, R26, c[0x0][0x178], !P0 ;  /* 0x00005e001a007a0c */ /* 0x000fe400047c1270 */
[C---:B------:R-:W-:Y:S01]  /*6fb90*/  ISETP.LT.AND P0, PT, R23.reuse, c[0x0][0x178], !P0 ;  /* 0x00005e0017007a0c */ /* 0x040fe20004701270 */
[----:B------:R-:W-:Y:S01]  /*6fba0*/  IMAD.WIDE R8, R12, 0x2, R2 ;  /* 0x000000020c087825 */ /* 0x000fe200078e0202 */
[----:B------:R-:W-:Y:S01]  /*6fbb0*/  PRMT R0, R28, 0x7632, R0 ;  /* 0x000076321c007816 */ /* 0x000fe20000000000 */
[----:B------:R1:W-:Y:S02]  /*6fbc0*/  @P3 STG.E.U16 [R4.64], R28 ;  /* 0x0000001c04003986 */ /* 0x0003e4000c101506 */
[----:B------:R-:W-:Y:S02]  /*6fbd0*/  IMAD.WIDE R12, R12, 0x2, R24 ;  /* 0x000000020c0c7825 */ /* 0x000fe400078e0218 */
[----:B------:R3:W-:Y:S02]  /*6fbe0*/  @P5 STG.E.U16 [R8.64], R10 ;  /* 0x0000000a08005986 */ /* 0x0007e4000c101506 */
[----:B0-----:R-:W-:Y:S01]  /*6fbf0*/  IMAD.WIDE R16, R6, 0x2, R2 ;  /* 0x0000000206107825 */ /* 0x001fe200078e0202 */
[----:B------:R-:W-:Y:S01]  /*6fc00*/  ISETP.LT.AND P5, PT, R26, c[0x0][0x178], !P2 ;  /* 0x00005e001a007a0c */ /* 0x000fe200057a1270 */
[----:B------:R-:W-:Y:S01]  /*6fc10*/  @P4 STG.E.U16 [R12.64], R0 ;  /* 0x000000000c004986 */ /* 0x000fe2000c101506 */
[----:B------:R-:W-:Y:S01]  /*6fc20*/  ISETP.LT.AND P4, PT, R23, c[0x0][0x178], !P2 ;  /* 0x00005e0017007a0c */ /* 0x000fe20005781270 */
[----:B-1----:R-:W-:-:S02]  /*6fc30*/  IMAD.WIDE R4, R6, 0x2, R24 ;  /* 0x0000000206047825 */ /* 0x002fc400078e0218 */
[----:B-----5:R0:W-:Y:S01]  /*6fc40*/  @P6 STG.E.U16 [R16.64], R29 ;  /* 0x0000001d10006986 */ /* 0x0201e2000c101506 */
[----:B---3--:R-:W-:-:S03]  /*6fc50*/  PRMT R10, R29, 0x7632, R10 ;  /* 0x000076321d0a7816 */ /* 0x008fc6000000000a */
[----:B------:R1:W-:Y:S01]  /*6fc60*/  @P0 STG.E.U16 [R4.64], R7 ;  /* 0x0000000704000986 */ /* 0x0003e2000c101506 */
[----:B--2---:R-:W-:-:S03]  /*6fc70*/  ISETP.GE.AND P2, PT, R20, c[0x0][0x17c], PT ;  /* 0x00005f0014007a0c */ /* 0x004fc60003f46270 */
[----:B------:R-:W2:Y:S04]  /*6fc80*/  LDL.LU R20, [R1+0x1f90] ;  /* 0x001f900001147983 */ /* 0x000ea80000300800 */
[----:B0-----:R-:W3:Y:S01]  /*6fc90*/  LDL.LU R29, [R1+0x28c] ;  /* 0x00028c00011d7983 */ /* 0x001ee20000300800 */
[----:B----4-:R-:W-:-:S03]  /*6fca0*/  ISETP.GE.AND P0, PT, R18, c[0x0][0x17c], PT ;  /* 0x00005f0012007a0c */ /* 0x010fc60003f06270 */
[----:B------:R-:W4:Y:S01]  /*6fcb0*/  LDL.LU R18, [R1+0x1fa0] ;  /* 0x001fa00001127983 */ /* 0x000f220000300800 */
        /* <DEDUP_REMOVED lines=8> */
[C---:B------:R-:W-:Y:S01]  /*6fd40*/  IMAD.WIDE R16, R0.reuse, 0x2, R2 ;  /* 0x0000000200107825 */ /* 0x040fe200078e0202 */
[----:B------:R-:W-:Y:S03]  /*6fd50*/  @P4 STG.E.U16 [R12.64], R6 ;  /* 0x000000060c004986 */ /* 0x000fe6000c101506 */
[----:B-1----:R-:W-:Y:S01]  /*6fd60*/  IMAD.WIDE R4, R0, 0x2, R24 ;  /* 0x0000000200047825 */ /* 0x002fe200078e0218 */
[----:B------:R1:W-:Y:S04]  /*6fd70*/  @P6 STG.E.U16 [R16.64], R21 ;  /* 0x0000001510006986 */ /* 0x0003e8000c101506 */
[----:B0-----:R-:W5:Y:S04]  /*6fd80*/  LDL.LU R10, [R1+0x1f9c] ;  /* 0x001f9c00010a7983 */ /* 0x001f680000300800 */
[----:B------:R0:W-:Y:S04]  /*6fd90*/  @P1 STG.E.U16 [R4.64], R11 ;  /* 0x0000000b04001986 */ /* 0x0001e8000c101506 */
[----:B------:R-:W3:Y:S01]  /*6fda0*/  LDL.LU R28, [R1+0x26c] ;  /* 0x00026c00011c7983 */ /* 0x000ee20000300800 */
[----:B----4-:R-:W-:-:S03]  /*6fdb0*/  ISETP.GE.AND P1, PT, R18, c[0x0][0x17c], PT ;  /* 0x00005f0012007a0c */ /* 0x010fc60003f26270 */
[----:B------:R-:W4:Y:S01]  /*6fdc0*/  LDL.LU R18, [R1+0x1f98] ;  /* 0x001f980001127983 */ /* 0x000f220000300800 */
[----:B------:R-:W-:Y:S02]  /*6fdd0*/  ISETP.GE.AND P3, PT, R22, c[0x0][0x17c], PT ;  /* 0x00005f0016007a0c */ /* 0x000fe40003f66270 */
[----:B------:R-:W-:Y:S02]  /*6fde0*/  IADD3 R27, R0, c[0x0][0x198], RZ ;  /* 0x00006600001b7a10 */ /* 0x000fe40007ffe0ff */
[C---:B------:R-:W-:Y:S02]  /*6fdf0*/  ISETP.LT.AND P5, PT, R26.reuse, c[0x0][0x178], !P3 ;  /* 0x00005e001a007a0c */ /* 0x040fe40005fa1270 */
[----:B------:R-:W-:Y:S02]  /*6fe00*/  ISETP.LT.AND P4, PT, R23, c[0x0][0x178], !P3 ;  /* 0x00005e0017007a0c */ /* 0x000fe40005f81270 */
[----:B------:R-:W-:Y:S02]  /*6fe10*/  ISETP.LT.AND P6, PT, R26, c[0x0][0x178], !P2 ;  /* 0x00005e001a007a0c */ /* 0x000fe400057c1270 */
[----:B------:R-:W-:-:S02]  /*6fe20*/  PRMT R14, R21, 0x7632, R14 ;  /* 0x00007632150e7816 */ /* 0x000fc4000000000e */
[C---:B-1----:R-:W-:Y:S01]  /*6fe30*/  IADD3 R21, R27.reuse, c[0x0][0x198], RZ ;  /* 0x000066001b157a10 */ /* 0x042fe20007ffe0ff */
[----:B------:R-:W-:Y:S01]  /*6fe40*/  IMAD.WIDE R6, R27, 0x2, R2 ;  /* 0x000000021b067825 */ /* 0x000fe200078e0202 */
[----:B------:R-:W-:-:S03]  /*6fe50*/  PRMT R0, R11, 0x7632, R0 ;  /* 0x000076320b007816 */ /* 0x000fc60000000000 */
[----:B------:R-:W-:Y:S01]  /*6fe60*/  IMAD.WIDE R8, R27, 0x2, R24 ;  /* 0x000000021b087825 */ /* 0x000fe200078e0218 */
[----:B--2---:R-:W-:-:S03]  /*6fe70*/  ISETP.GE.AND P3, PT, R20, c[0x0][0x17c], PT ;  /* 0x00005f0014007a0c */ /* 0x004fc60003f66270 */
[----:B------:R-:W-:Y:S01]  /*6fe80*/  IMAD.WIDE R12, R21, 0x2, R2 ;  /* 0x00000002150c7825 */ /* 0x000fe200078e0202 */
[----:B------:R-:W-:Y:S01]  /*6fe90*/  ISETP.LT.AND P2, PT, R23, c[0x0][0x178], !P2 ;  /* 0x00005e0017007a0c */ /* 0x000fe20005741270 */
[----:B------:R1:W-:Y:S01]  /*6fea0*/  @P5 STG.E.U16 [R6.64], R14 ;  /* 0x0000000e06005986 */ /* 0x0003e2000c101506 */
[----:B------:R-:W-:Y:S02]  /*6feb0*/  ISETP.LT.AND P5, PT, R26, c[0x0][0x178], !P0 ;  /* 0x00005e001a007a0c */ /* 0x000fe400047a1270 */
[----:B------:R-:W-:Y:S01]  /*6fec0*/  IADD3 R17, R21, c[0x0][0x198], RZ ;  /* 0x0000660015117a10 */ /* 0x000fe20007ffe0ff */
[----:B------:R2:W-:Y:S01]  /*6fed0*/  @P4 STG.E.U16 [R8.64], R0 ;  /* 0x0000000008004986 */ /* 0x0005e2000c101506 */
[----:B------:R-:W-:-:S03]  /*6fee0*/  ISETP.LT.AND P4, PT, R23, c[0x0][0x178], !P0 ;  /* 0x00005e0017007a0c */ /* 0x000fc60004781270 */
[----:B---3--:R3:W-:Y:S01]  /*6fef0*/  @P6 STG.E.U16 [R12.64], R29 ;  /* 0x0000001d0c006986 */ /* 0x0087e2000c101506 */
[----:B------:R-:W-:Y:S01]  /*6ff00*/  ISETP.LT.AND P6, PT, R26, c[0x0][0x178], !P3 ;  /* 0x00005e001a007a0c */ /* 0x000fe20005fc1270 */
[----:B0-----:R-:W-:Y:S01]  /*6ff10*/  IMAD.WIDE R4, R21, 0x2, R24 ;  /* 0x0000000215047825 */ /* 0x001fe200078e0218 */
[----:B------:R-:W-:Y:S02]  /*6ff20*/  IADD3 R27, R17, c[0x0][0x198], RZ ;  /* 0x00006600111b7a10 */ /* 0x000fe40007ffe0ff */
[----:B------:R-:W-:Y:S01]  /*6ff30*/  PRMT R16, R29, 0x7632, R16 ;  /* 0x000076321d107816 */ /* 0x000fe20000000010 */
[----:B-1----:R-:W-:Y:S01]  /*6ff40*/  IMAD.WIDE R6, R17, 0x2, R2 ;  /* 0x0000000211067825 */ /* 0x002fe200078e0202 */
[----:B-----5:R-:W-:Y:S02]  /*6ff50*/  ISETP.GE.AND P0, PT, R10, c[0x0][0x17c], PT ;  /* 0x00005f000a007a0c */ /* 0x020fe40003f06270 */
[----:B--2---:R-:W-:Y:S01]  /*6ff60*/  PRMT R0, R15, 0x7632, R0 ;  /* 0x000076320f007816 */ /* 0x004fe20000000000 */
[----:B------:R-:W-:Y:S01]  /*6ff70*/  IMAD.WIDE R8, R17, 0x2, R24 ;  /* 0x0000000211087825 */ /* 0x000fe200078e0218 */
[----:B------:R0:W-:Y:S03]  /*6ff80*/  @P2 STG.E.U16 [R4.64], R15 ;  /* 0x0000000f04002986 */ /* 0x0001e6000c101506 */
[----:B------:R-:W-:Y:S01]  /*6ff90*/  IMAD.WIDE R10, R27, 0x2, R2 ;  /* 0x000000021b0a7825 */ /* 0x000fe200078e0202 */
[----:B------:R1:W-:Y:S01]  /*6ffa0*/  @P5 STG.E.U16 [R6.64], R16 ;  /* 0x0000001006005986 */ /* 0x0003e2000c101506 */
[----:B------:R-:W-:-:S03]  /*6ffb0*/  ISETP.LT.AND P5, PT, R26, c[0x0][0x178], !P0 ;  /* 0x00005e001a007a0c */ /* 0x000fc600047a1270 */
[----:B---3--:R-:W2:Y:S01]  /*6ffc0*/  LDL.LU R29, [R1+0x24c] ;  /* 0x00024c00011d7983 */ /* 0x008ea20000300800 */
[----:B------:R-:W-:-:S03]  /*6ffd0*/  ISETP.LT.AND P3, PT, R23, c[0x0][0x178], !P3 ;  /* 0x00005e0017007a0c */ /* 0x000fc60005f61270 */
[----:B------:R3:W-:Y:S01]  /*6ffe0*/  @P4 STG.E.U16 [R8.64], R0 ;  /* 0x0000000008004986 */ /* 0x0007e2000c101506 */
[----:B------:R-:W-:-:S03]  /*6fff0*/  ISETP.LT.AND P0, PT, R23, c[0x0][0x178], !P0 ;  /* 0x00005e0017007a0c */ /* 0x000fc60004701270 */
[----:B------:R5:W-:Y:S01]  /*70000*/  @P6 STG.E.U16 [R10.64], R28 ;  /* 0x0000001c0a006986 */ /* 0x000be2000c101506 */
[----:B------:R-:W-:Y:S02]  /*70010*/  ISETP.LT.AND P6, PT, R26, c[0x0][0x178], !P1 ;  /* 0x00005e001a007a0c */ /* 0x000fe40004fc1270 */
[----:B------:R-:W-:Y:S02]  /*70020*/  ISETP.LT.AND P1, PT, R23, c[0x0][0x178], !P1 ;  /* 0x00005e0017007a0c */ /* 0x000fe40004f21270 */
[----:B----4-:R-:W-:-:S04]  /*70030*/  ISETP.GE.AND P2, PT, R18, c[0x0][0x17c], PT ;  /* 0x00005f0012007a0c */ /* 0x010fc80003f46270 */
[----:B------:R-:W-:Y:S02]  /*70040*/  ISETP.LT.AND P4, PT, R26, c[0x0][0x178], !P2 ;  /* 0x00005e001a007a0c */ /* 0x000fe40005781270 */
[----:B------:R-:W-:Y:S02]  /*70050*/  ISETP.LT.AND P2, PT, R23, c[0x0][0x178], !P2 ;  /* 0x00005e0017007a0c */ /* 0x000fe40005741270 */
[----:B------:R-:W4:Y:S01]  /*70060*/  LDL.LU R23, [R1+0x1fa4] ;  /* 0x001fa40001177983 */ /* 0x000f220000300800 */
[C---:B------:R-:W-:Y:S01]  /*70070*/  IADD3 R13, R27.reuse, c[0x0][0x198], RZ ;  /* 0x000066001b0d7a10 */ /* 0x040fe20007ffe0ff */
[----:B0-----:R-:W-:-:S03]  /*70080*/  IMAD.WIDE R4, R27, 0x2, R24 ;  /* 0x000000021b047825 */ /* 0x001fc600078e0218 */
[C---:B------:R-:W-:Y:S01]  /*70090*/  IADD3 R15, R13.reuse, c[0x0][0x198], RZ ;  /* 0x000066000d0f7a10 */ /* 0x040fe20007ffe0ff */
[----:B-1----:R-:W-:Y:S01]  /*700a0*/  IMAD.WIDE R6, R13, 0x2, R2 ;  /* 0x000000020d067825 */ /* 0x002fe200078e0202 */
[----:B---3--:R-:W-:Y:S02]  /*700b0*/  PRMT R0, R28, 0x7632, R0 ;  /* 0x000076321c007816 */ /* 0x008fe40000000000 */
[----:B------:R-:W-:Y:S01]  /*700c0*/  IADD3 R17, R15, c[0x0][0x198], RZ ;  /* 0x000066000f117a10 */ /* 0x000fe20007ffe0ff */
[----:B------:R-:W-:Y:S01]  /*700d0*/  IMAD.WIDE R8, R13, 0x2, R24 ;  /* 0x000000020d087825 */ /* 0x000fe200078e0218 */
[----:B------:R-:W-:Y:S01]  /*700e0*/  PRMT R14, R19, 0x7632, R14 ;  /* 0x00007632130e7816 */ /* 0x000fe2000000000e */
[----:B------:R2:W-:Y:S02]  /*700f0*/  @P3 STG.E.U16 [R4.64], R19 ;  /* 0x0000001304003986 */ /* 0x0005e4000c101506 */
[C---:B-----5:R-:W-:Y:S02]  /*70100*/  IMAD.WIDE R10, R15.reuse, 0x2, R2 ;  /* 0x000000020f0a7825 */ /* 0x060fe400078e0202 */
[----:B------:R0:W-:Y:S02]  /*70110*/  @P6 STG.E.U16 [R6.64], R0 ;  /* 0x0000000006006986 */ /* 0x0001e4000c101506 */
[----:B------:R-:W-:-:S02]  /*70120*/  IMAD.WIDE R12, R15, 0x2, R24 ;  /* 0x000000020f0c7825 */ /* 0x000fc400078e0218 */
[----:B------:R0:W-:Y:S02]  /*70130*/  @P1 STG.E.U16 [R8.64], R14 ;  /* 0x0000000e08001986 */ /* 0x0001e4000c101506 */
[----:B------:R-:W-:-:S04]  /*70140*/  IMAD.WIDE R2, R17, 0x2, R2 ;  /* 0x0000000211027825 */ /* 0x000fc800078e0202 */
[----:B------:R-:W-:Y:S01]  /*70150*/  IMAD.WIDE R24, R17, 0x2, R24 ;  /* 0x0000000211187825 */ /* 0x000fe200078e0218 */
[----:B--2---:R-:W-:Y:S01]  /*70160*/  PRMT R5, R29, 0x7632, R5 ;  /* 0x000076321d057816 */ /* 0x004fe20000000005 */
[----:B------:R0:W-:Y:S04]  /*70170*/  @P5 STG.E.U16 [R10.64], R29 ;  /* 0x0000001d0a005986 */ /* 0x0001e8000c101506 */
[----:B----4-:R0:W-:Y:S04]  /*70180*/  @P0 STG.E.U16 [R12.64], R23 ;  /* 0x000000170c000986 */ /* 0x0101e8000c101506 */
[----:B------:R0:W-:Y:S01]  /*70190*/  @P4 STG.E.U16 [R2.64], R5 ;  /* 0x0000000502004986 */ /* 0x0001e2000c101506 */
[----:B------:R-:W-:Y:S05]  /*701a0*/  @!P2 EXIT ;  /* 0x000000000000a94d */ /* 0x000fea0003800000 */
[----:B0-----:R-:W-:-:S05]  /*701b0*/  PRMT R12, R23, 0x7632, R12 ;  /* 0x00007632170c7816 */ /* 0x001fca000000000c */
[----:B------:R-:W-:Y:S01]  /*701c0*/  STG.E.U16 [R24.64], R12 ;  /* 0x0000000c18007986 */ /* 0x000fe2000c101506 */
[----:B------:R-:W-:Y:S05]  /*701d0*/  EXIT ;  /* 0x000000000000794d */ /* 0x000fea0003800000 */
.L_x_4:
[----:B------:R-:W-:-:S00]  /*701e0*/  BRA `(.L_x_4) ;  /* 0xfffffff000007947 */ /* 0x000fc0000383ffff */
[----:B------:R-:W-:-:S00]  /*701f0*/  NOP ;  /* 0x0000000000007918 */ /* 0x000fc00000000000 */
        /* <DEDUP_REMOVED lines=8> */
.L_x_5:


//--------------------- .nv.shared.matmul_kernel  --------------------------
	.section	.nv.shared.matmul_kernel,"aw",@nobits
	.sectionflags	@""
	.align	16
